//
// Generated by NVIDIA NVVM Compiler
//
// Compiler Build ID: CL-36424714
// Cuda compilation tools, release 13.0, V13.0.88
// Based on NVVM 20.0.0
//

.version 9.0
.target sm_100
.address_size 64

	// .globl	_Z13deconv_kernelPfS_S_9FmapShape11FilterShapeS0_
// _ZZ24deconv_kernel_tile_ifmapILi16EEvPfS0_S0_9FmapShape11FilterShapeS1_E2In has been demoted
// _ZZ26deconv_kernel_share_filterILi64ELi4ELi16EEvPfS0_S0_9FmapShape11FilterShapeS1_E13filter_shared has been demoted
// _ZZ40deconv_kernel_group_by_ofmap_share_ifmapILi16ELi128EEvPfS0_S0_9FmapShape11FilterShapeS1_E12ifmap_shared has been demoted
// _ZZ41deconv_kernel_group_by_ofmap_share_filterILi128ELi64ELi4EEvPfS0_S0_9FmapShape11FilterShapeS1_E13filter_shared has been demoted
// _ZZ41deconv_kernel_group_by_ofmap_share_filterILi128ELi64ELi4EEvPfS0_S0_9FmapShape11FilterShapeS1_E10shared_sum has been demoted

.visible .entry _Z13deconv_kernelPfS_S_9FmapShape11FilterShapeS0_(
	.param .u64 .ptr .align 1 _Z13deconv_kernelPfS_S_9FmapShape11FilterShapeS0__param_0,
	.param .u64 .ptr .align 1 _Z13deconv_kernelPfS_S_9FmapShape11FilterShapeS0__param_1,
	.param .u64 .ptr .align 1 _Z13deconv_kernelPfS_S_9FmapShape11FilterShapeS0__param_2,
	.param .align 4 .b8 _Z13deconv_kernelPfS_S_9FmapShape11FilterShapeS0__param_3[8],
	.param .align 4 .b8 _Z13deconv_kernelPfS_S_9FmapShape11FilterShapeS0__param_4[12],
	.param .align 4 .b8 _Z13deconv_kernelPfS_S_9FmapShape11FilterShapeS0__param_5[8]
)
{
	.reg .pred 	%p<58>;
	.reg .b32 	%r<148>;
	.reg .b32 	%f<61>;
	.reg .b64 	%rd<69>;

	ld.param.u64 	%rd4, [_Z13deconv_kernelPfS_S_9FmapShape11FilterShapeS0__param_0];
	ld.param.u32 	%r1, [_Z13deconv_kernelPfS_S_9FmapShape11FilterShapeS0__param_3+4];
	ld.param.u32 	%r3, [_Z13deconv_kernelPfS_S_9FmapShape11FilterShapeS0__param_4+8];
	ld.param.u32 	%r4, [_Z13deconv_kernelPfS_S_9FmapShape11FilterShapeS0__param_5+4];
	ld.param.u32 	%r2, [_Z13deconv_kernelPfS_S_9FmapShape11FilterShapeS0__param_4+4];
	ld.param.u64 	%rd5, [_Z13deconv_kernelPfS_S_9FmapShape11FilterShapeS0__param_1];
	ld.param.u64 	%rd6, [_Z13deconv_kernelPfS_S_9FmapShape11FilterShapeS0__param_2];
	cvta.to.global.u64 	%rd1, %rd6;
	cvta.to.global.u64 	%rd2, %rd5;
	setp.eq.s32 	%p1, %r2, 0;
	@%p1 bra 	$L__BB0_46;
	mov.u32 	%r44, %tid.x;
	mov.u32 	%r45, %ntid.x;
	mov.u32 	%r46, %ctaid.x;
	mad.lo.s32 	%r47, %r46, %r45, %r44;
	mul.lo.s32 	%r48, %r1, %r1;
	div.u32 	%r49, %r47, %r48;
	mul.lo.s32 	%r50, %r49, %r48;
	sub.s32 	%r51, %r47, %r50;
	div.u32 	%r52, %r51, %r1;
	rem.u32 	%r53, %r47, %r1;
	add.s32 	%r54, %r3, -1;
	shr.u32 	%r55, %r54, 1;
	cvta.to.global.u64 	%rd7, %rd4;
	setp.eq.s32 	%p2, %r3, 0;
	shl.b32 	%r56, %r52, 1;
	sub.s32 	%r5, %r56, %r55;
	shl.b32 	%r57, %r53, 1;
	sub.s32 	%r6, %r57, %r55;
	mad.lo.s32 	%r58, %r49, %r1, %r52;
	mad.lo.s32 	%r59, %r58, %r1, %r53;
	mul.lo.s32 	%r7, %r49, %r2;
	mul.wide.u32 	%rd8, %r59, 4;
	add.s64 	%rd3, %rd7, %rd8;
	@%p2 bra 	$L__BB0_46;
	and.b32  	%r8, %r3, 7;
	and.b32  	%r9, %r3, -8;
	neg.s32 	%r10, %r9;
	mov.b32 	%r141, 0;
$L__BB0_3:
	add.s32 	%r62, %r141, %r7;
	mul.lo.s32 	%r12, %r62, %r3;
	mul.lo.s32 	%r13, %r141, %r4;
	mov.b32 	%r142, 0;
$L__BB0_4:
	setp.lt.u32 	%p3, %r3, 8;
	add.s32 	%r15, %r5, %r142;
	add.s32 	%r64, %r12, %r142;
	mul.lo.s32 	%r16, %r64, %r3;
	add.s32 	%r65, %r15, %r13;
	mul.lo.s32 	%r17, %r65, %r4;
	mov.b32 	%r146, 0;
	@%p3 bra 	$L__BB0_23;
	mov.b32 	%r144, 0;
	mov.u32 	%r143, %r10;
$L__BB0_6:
	.pragma "nounroll";
	add.s32 	%r20, %r6, %r144;
	or.b32  	%r67, %r20, %r15;
	setp.lt.s32 	%p4, %r67, 0;
	max.u32 	%r68, %r20, %r15;
	setp.ge.u32 	%p5, %r68, %r4;
	or.pred  	%p6, %p5, %p4;
	@%p6 bra 	$L__BB0_8;
	add.s32 	%r69, %r144, %r16;
	add.s32 	%r70, %r20, %r17;
	mul.wide.u32 	%rd9, %r70, 4;
	add.s64 	%rd10, %rd1, %rd9;
	ld.global.f32 	%f1, [%rd3];
	mul.wide.u32 	%rd11, %r69, 4;
	add.s64 	%rd12, %rd2, %rd11;
	ld.global.f32 	%f2, [%rd12];
	mul.f32 	%f3, %f1, %f2;
	atom.global.add.f32 	%f4, [%rd10], %f3;
$L__BB0_8:
	add.s32 	%r21, %r20, 1;
	or.b32  	%r71, %r21, %r15;
	setp.lt.s32 	%p7, %r71, 0;
	max.u32 	%r72, %r21, %r15;
	setp.ge.u32 	%p8, %r72, %r4;
	or.pred  	%p9, %p8, %p7;
	@%p9 bra 	$L__BB0_10;
	add.s32 	%r73, %r144, %r16;
	add.s32 	%r74, %r73, 1;
	add.s32 	%r75, %r21, %r17;
	mul.wide.u32 	%rd13, %r75, 4;
	add.s64 	%rd14, %rd1, %rd13;
	ld.global.f32 	%f5, [%rd3];
	mul.wide.u32 	%rd15, %r74, 4;
	add.s64 	%rd16, %rd2, %rd15;
	ld.global.f32 	%f6, [%rd16];
	mul.f32 	%f7, %f5, %f6;
	atom.global.add.f32 	%f8, [%rd14], %f7;
$L__BB0_10:
	add.s32 	%r22, %r20, 2;
	or.b32  	%r76, %r22, %r15;
	setp.lt.s32 	%p10, %r76, 0;
	max.u32 	%r77, %r22, %r15;
	setp.ge.u32 	%p11, %r77, %r4;
	or.pred  	%p12, %p11, %p10;
	@%p12 bra 	$L__BB0_12;
	add.s32 	%r78, %r144, %r16;
	add.s32 	%r79, %r78, 2;
	add.s32 	%r80, %r22, %r17;
	mul.wide.u32 	%rd17, %r80, 4;
	add.s64 	%rd18, %rd1, %rd17;
	ld.global.f32 	%f9, [%rd3];
	mul.wide.u32 	%rd19, %r79, 4;
	add.s64 	%rd20, %rd2, %rd19;
	ld.global.f32 	%f10, [%rd20];
	mul.f32 	%f11, %f9, %f10;
	atom.global.add.f32 	%f12, [%rd18], %f11;
$L__BB0_12:
	add.s32 	%r23, %r20, 3;
	or.b32  	%r81, %r23, %r15;
	setp.lt.s32 	%p13, %r81, 0;
	max.u32 	%r82, %r23, %r15;
	setp.ge.u32 	%p14, %r82, %r4;
	or.pred  	%p15, %p14, %p13;
	@%p15 bra 	$L__BB0_14;
	add.s32 	%r83, %r144, %r16;
	add.s32 	%r84, %r83, 3;
	add.s32 	%r85, %r23, %r17;
	mul.wide.u32 	%rd21, %r85, 4;
	add.s64 	%rd22, %rd1, %rd21;
	ld.global.f32 	%f13, [%rd3];
	mul.wide.u32 	%rd23, %r84, 4;
	add.s64 	%rd24, %rd2, %rd23;
	ld.global.f32 	%f14, [%rd24];
	mul.f32 	%f15, %f13, %f14;
	atom.global.add.f32 	%f16, [%rd22], %f15;
$L__BB0_14:
	add.s32 	%r24, %r20, 4;
	or.b32  	%r86, %r24, %r15;
	setp.lt.s32 	%p16, %r86, 0;
	max.u32 	%r87, %r24, %r15;
	setp.ge.u32 	%p17, %r87, %r4;
	or.pred  	%p18, %p17, %p16;
	@%p18 bra 	$L__BB0_16;
	add.s32 	%r88, %r144, %r16;
	add.s32 	%r89, %r88, 4;
	add.s32 	%r90, %r24, %r17;
	mul.wide.u32 	%rd25, %r90, 4;
	add.s64 	%rd26, %rd1, %rd25;
	ld.global.f32 	%f17, [%rd3];
	mul.wide.u32 	%rd27, %r89, 4;
	add.s64 	%rd28, %rd2, %rd27;
	ld.global.f32 	%f18, [%rd28];
	mul.f32 	%f19, %f17, %f18;
	atom.global.add.f32 	%f20, [%rd26], %f19;
$L__BB0_16:
	add.s32 	%r25, %r20, 5;
	or.b32  	%r91, %r25, %r15;
	setp.lt.s32 	%p19, %r91, 0;
	max.u32 	%r92, %r25, %r15;
	setp.ge.u32 	%p20, %r92, %r4;
	or.pred  	%p21, %p20, %p19;
	@%p21 bra 	$L__BB0_18;
	add.s32 	%r93, %r144, %r16;
	add.s32 	%r94, %r93, 5;
	add.s32 	%r95, %r25, %r17;
	mul.wide.u32 	%rd29, %r95, 4;
	add.s64 	%rd30, %rd1, %rd29;
	ld.global.f32 	%f21, [%rd3];
	mul.wide.u32 	%rd31, %r94, 4;
	add.s64 	%rd32, %rd2, %rd31;
	ld.global.f32 	%f22, [%rd32];
	mul.f32 	%f23, %f21, %f22;
	atom.global.add.f32 	%f24, [%rd30], %f23;
$L__BB0_18:
	add.s32 	%r26, %r20, 6;
	or.b32  	%r96, %r26, %r15;
	setp.lt.s32 	%p22, %r96, 0;
	max.u32 	%r97, %r26, %r15;
	setp.ge.u32 	%p23, %r97, %r4;
	or.pred  	%p24, %p23, %p22;
	@%p24 bra 	$L__BB0_20;
	add.s32 	%r98, %r144, %r16;
	add.s32 	%r99, %r98, 6;
	add.s32 	%r100, %r26, %r17;
	mul.wide.u32 	%rd33, %r100, 4;
	add.s64 	%rd34, %rd1, %rd33;
	ld.global.f32 	%f25, [%rd3];
	mul.wide.u32 	%rd35, %r99, 4;
	add.s64 	%rd36, %rd2, %rd35;
	ld.global.f32 	%f26, [%rd36];
	mul.f32 	%f27, %f25, %f26;
	atom.global.add.f32 	%f28, [%rd34], %f27;
$L__BB0_20:
	add.s32 	%r27, %r20, 7;
	or.b32  	%r101, %r27, %r15;
	setp.lt.s32 	%p25, %r101, 0;
	max.u32 	%r102, %r27, %r15;
	setp.ge.u32 	%p26, %r102, %r4;
	or.pred  	%p27, %p26, %p25;
	@%p27 bra 	$L__BB0_22;
	add.s32 	%r103, %r144, %r16;
	add.s32 	%r104, %r103, 7;
	add.s32 	%r105, %r27, %r17;
	mul.wide.u32 	%rd37, %r105, 4;
	add.s64 	%rd38, %rd1, %rd37;
	ld.global.f32 	%f29, [%rd3];
	mul.wide.u32 	%rd39, %r104, 4;
	add.s64 	%rd40, %rd2, %rd39;
	ld.global.f32 	%f30, [%rd40];
	mul.f32 	%f31, %f29, %f30;
	atom.global.add.f32 	%f32, [%rd38], %f31;
$L__BB0_22:
	add.s32 	%r144, %r144, 8;
	add.s32 	%r143, %r143, 8;
	setp.ne.s32 	%p28, %r143, 0;
	mov.u32 	%r146, %r9;
	@%p28 bra 	$L__BB0_6;
$L__BB0_23:
	setp.eq.s32 	%p29, %r8, 0;
	@%p29 bra 	$L__BB0_44;
	add.s32 	%r106, %r8, -1;
	setp.lt.u32 	%p30, %r106, 3;
	@%p30 bra 	$L__BB0_34;
	add.s32 	%r31, %r6, %r146;
	or.b32  	%r107, %r31, %r15;
	setp.lt.s32 	%p31, %r107, 0;
	max.u32 	%r108, %r31, %r15;
	setp.ge.u32 	%p32, %r108, %r4;
	or.pred  	%p33, %p32, %p31;
	@%p33 bra 	$L__BB0_27;
	add.s32 	%r109, %r146, %r16;
	add.s32 	%r110, %r31, %r17;
	mul.wide.u32 	%rd41, %r110, 4;
	add.s64 	%rd42, %rd1, %rd41;
	ld.global.f32 	%f33, [%rd3];
	mul.wide.u32 	%rd43, %r109, 4;
	add.s64 	%rd44, %rd2, %rd43;
	ld.global.f32 	%f34, [%rd44];
	mul.f32 	%f35, %f33, %f34;
	atom.global.add.f32 	%f36, [%rd42], %f35;
$L__BB0_27:
	add.s32 	%r32, %r31, 1;
	or.b32  	%r111, %r32, %r15;
	setp.lt.s32 	%p34, %r111, 0;
	max.u32 	%r112, %r32, %r15;
	setp.ge.u32 	%p35, %r112, %r4;
	or.pred  	%p36, %p35, %p34;
	@%p36 bra 	$L__BB0_29;
	add.s32 	%r113, %r146, %r16;
	add.s32 	%r114, %r113, 1;
	add.s32 	%r115, %r32, %r17;
	mul.wide.u32 	%rd45, %r115, 4;
	add.s64 	%rd46, %rd1, %rd45;
	ld.global.f32 	%f37, [%rd3];
	mul.wide.u32 	%rd47, %r114, 4;
	add.s64 	%rd48, %rd2, %rd47;
	ld.global.f32 	%f38, [%rd48];
	mul.f32 	%f39, %f37, %f38;
	atom.global.add.f32 	%f40, [%rd46], %f39;
$L__BB0_29:
	add.s32 	%r33, %r31, 2;
	or.b32  	%r116, %r33, %r15;
	setp.lt.s32 	%p37, %r116, 0;
	max.u32 	%r117, %r33, %r15;
	setp.ge.u32 	%p38, %r117, %r4;
	or.pred  	%p39, %p38, %p37;
	@%p39 bra 	$L__BB0_31;
	add.s32 	%r118, %r146, %r16;
	add.s32 	%r119, %r118, 2;
	add.s32 	%r120, %r33, %r17;
	mul.wide.u32 	%rd49, %r120, 4;
	add.s64 	%rd50, %rd1, %rd49;
	ld.global.f32 	%f41, [%rd3];
	mul.wide.u32 	%rd51, %r119, 4;
	add.s64 	%rd52, %rd2, %rd51;
	ld.global.f32 	%f42, [%rd52];
	mul.f32 	%f43, %f41, %f42;
	atom.global.add.f32 	%f44, [%rd50], %f43;
$L__BB0_31:
	add.s32 	%r34, %r31, 3;
	or.b32  	%r121, %r34, %r15;
	setp.lt.s32 	%p40, %r121, 0;
	max.u32 	%r122, %r34, %r15;
	setp.ge.u32 	%p41, %r122, %r4;
	or.pred  	%p42, %p41, %p40;
	@%p42 bra 	$L__BB0_33;
	add.s32 	%r123, %r146, %r16;
	add.s32 	%r124, %r123, 3;
	add.s32 	%r125, %r34, %r17;
	mul.wide.u32 	%rd53, %r125, 4;
	add.s64 	%rd54, %rd1, %rd53;
	ld.global.f32 	%f45, [%rd3];
	mul.wide.u32 	%rd55, %r124, 4;
	add.s64 	%rd56, %rd2, %rd55;
	ld.global.f32 	%f46, [%rd56];
	mul.f32 	%f47, %f45, %f46;
	atom.global.add.f32 	%f48, [%rd54], %f47;
$L__BB0_33:
	add.s32 	%r146, %r146, 4;
$L__BB0_34:
	and.b32  	%r126, %r3, 3;
	setp.eq.s32 	%p43, %r126, 0;
	@%p43 bra 	$L__BB0_44;
	setp.eq.s32 	%p44, %r126, 1;
	@%p44 bra 	$L__BB0_41;
	add.s32 	%r37, %r6, %r146;
	or.b32  	%r127, %r37, %r15;
	setp.lt.s32 	%p45, %r127, 0;
	max.u32 	%r128, %r37, %r15;
	setp.ge.u32 	%p46, %r128, %r4;
	or.pred  	%p47, %p46, %p45;
	@%p47 bra 	$L__BB0_38;
	add.s32 	%r129, %r146, %r16;
	add.s32 	%r130, %r37, %r17;
	mul.wide.u32 	%rd57, %r130, 4;
	add.s64 	%rd58, %rd1, %rd57;
	ld.global.f32 	%f49, [%rd3];
	mul.wide.u32 	%rd59, %r129, 4;
	add.s64 	%rd60, %rd2, %rd59;
	ld.global.f32 	%f50, [%rd60];
	mul.f32 	%f51, %f49, %f50;
	atom.global.add.f32 	%f52, [%rd58], %f51;
$L__BB0_38:
	add.s32 	%r38, %r37, 1;
	or.b32  	%r131, %r38, %r15;
	setp.lt.s32 	%p48, %r131, 0;
	max.u32 	%r132, %r38, %r15;
	setp.ge.u32 	%p49, %r132, %r4;
	or.pred  	%p50, %p49, %p48;
	@%p50 bra 	$L__BB0_40;
	add.s32 	%r133, %r146, %r16;
	add.s32 	%r134, %r133, 1;
	add.s32 	%r135, %r38, %r17;
	mul.wide.u32 	%rd61, %r135, 4;
	add.s64 	%rd62, %rd1, %rd61;
	ld.global.f32 	%f53, [%rd3];
	mul.wide.u32 	%rd63, %r134, 4;
	add.s64 	%rd64, %rd2, %rd63;
	ld.global.f32 	%f54, [%rd64];
	mul.f32 	%f55, %f53, %f54;
	atom.global.add.f32 	%f56, [%rd62], %f55;
$L__BB0_40:
	add.s32 	%r146, %r146, 2;
$L__BB0_41:
	and.b32  	%r136, %r3, 1;
	setp.eq.b32 	%p51, %r136, 1;
	not.pred 	%p52, %p51;
	@%p52 bra 	$L__BB0_44;
	add.s32 	%r41, %r6, %r146;
	or.b32  	%r137, %r41, %r15;
	setp.lt.s32 	%p53, %r137, 0;
	max.u32 	%r138, %r41, %r15;
	setp.ge.u32 	%p54, %r138, %r4;
	or.pred  	%p55, %p54, %p53;
	@%p55 bra 	$L__BB0_44;
	add.s32 	%r139, %r146, %r16;
	add.s32 	%r140, %r41, %r17;
	mul.wide.u32 	%rd65, %r140, 4;
	add.s64 	%rd66, %rd1, %rd65;
	ld.global.f32 	%f57, [%rd3];
	mul.wide.u32 	%rd67, %r139, 4;
	add.s64 	%rd68, %rd2, %rd67;
	ld.global.f32 	%f58, [%rd68];
	mul.f32 	%f59, %f57, %f58;
	atom.global.add.f32 	%f60, [%rd66], %f59;
$L__BB0_44:
	add.s32 	%r142, %r142, 1;
	setp.ne.s32 	%p56, %r142, %r3;
	@%p56 bra 	$L__BB0_4;
	add.s32 	%r141, %r141, 1;
	setp.ne.s32 	%p57, %r141, %r2;
	@%p57 bra 	$L__BB0_3;
$L__BB0_46:
	ret;

}
	// .globl	_Z28deconv_kernel_group_by_ofmapPfS_S_9FmapShape11FilterShapeS0_
.visible .entry _Z28deconv_kernel_group_by_ofmapPfS_S_9FmapShape11FilterShapeS0_(
	.param .u64 .ptr .align 1 _Z28deconv_kernel_group_by_ofmapPfS_S_9FmapShape11FilterShapeS0__param_0,
	.param .u64 .ptr .align 1 _Z28deconv_kernel_group_by_ofmapPfS_S_9FmapShape11FilterShapeS0__param_1,
	.param .u64 .ptr .align 1 _Z28deconv_kernel_group_by_ofmapPfS_S_9FmapShape11FilterShapeS0__param_2,
	.param .align 4 .b8 _Z28deconv_kernel_group_by_ofmapPfS_S_9FmapShape11FilterShapeS0__param_3[8],
	.param .align 4 .b8 _Z28deconv_kernel_group_by_ofmapPfS_S_9FmapShape11FilterShapeS0__param_4[12],
	.param .align 4 .b8 _Z28deconv_kernel_group_by_ofmapPfS_S_9FmapShape11FilterShapeS0__param_5[8]
)
{
	.reg .pred 	%p<94>;
	.reg .b32 	%r<118>;
	.reg .b32 	%f<103>;
	.reg .b64 	%rd<70>;

	ld.param.u32 	%r47, [_Z28deconv_kernel_group_by_ofmapPfS_S_9FmapShape11FilterShapeS0__param_5+4];
	ld.param.u32 	%r44, [_Z28deconv_kernel_group_by_ofmapPfS_S_9FmapShape11FilterShapeS0__param_4+4];
	ld.param.u32 	%r2, [_Z28deconv_kernel_group_by_ofmapPfS_S_9FmapShape11FilterShapeS0__param_3+4];
	ld.param.u32 	%r1, [_Z28deconv_kernel_group_by_ofmapPfS_S_9FmapShape11FilterShapeS0__param_3];
	ld.param.u32 	%r45, [_Z28deconv_kernel_group_by_ofmapPfS_S_9FmapShape11FilterShapeS0__param_4+8];
	ld.param.u64 	%rd4, [_Z28deconv_kernel_group_by_ofmapPfS_S_9FmapShape11FilterShapeS0__param_0];
	ld.param.u64 	%rd5, [_Z28deconv_kernel_group_by_ofmapPfS_S_9FmapShape11FilterShapeS0__param_1];
	cvta.to.global.u64 	%rd1, %rd5;
	cvta.to.global.u64 	%rd2, %rd4;
	mov.u32 	%r4, %ctaid.x;
	mov.u32 	%r5, %tid.x;
	mov.u32 	%r6, %tid.y;
	add.s32 	%r48, %r45, -1;
	shr.u32 	%r7, %r48, 1;
	setp.eq.s32 	%p2, %r1, 0;
	mov.f32 	%f81, 0f00000000;
	@%p2 bra 	$L__BB1_46;
	setp.eq.s32 	%p3, %r2, 0;
	@%p3 bra 	$L__BB1_46;
	and.b32  	%r8, %r2, 7;
	and.b32  	%r9, %r2, -8;
	add.s32 	%r10, %r6, %r7;
	mov.f32 	%f81, 0f00000000;
	mov.b32 	%r109, 0;
$L__BB1_3:
	mul.lo.s32 	%r12, %r109, %r2;
	mad.lo.s32 	%r51, %r109, %r44, %r4;
	mul.lo.s32 	%r13, %r51, %r45;
	mov.b32 	%r110, 0;
$L__BB1_4:
	setp.lt.u32 	%p4, %r2, 8;
	shl.b32 	%r53, %r110, 1;
	sub.s32 	%r54, %r5, %r53;
	add.s32 	%r55, %r54, %r7;
	setp.gt.s32 	%p5, %r55, -1;
	setp.lt.u32 	%p6, %r55, %r45;
	and.pred  	%p1, %p5, %p6;
	add.s32 	%r56, %r110, %r12;
	mul.lo.s32 	%r15, %r56, %r2;
	add.s32 	%r57, %r13, %r55;
	mul.lo.s32 	%r16, %r57, %r45;
	mov.b32 	%r116, 0;
	@%p4 bra 	$L__BB1_23;
	and.b32  	%r58, %r2, -8;
	neg.s32 	%r114, %r58;
	add.s32 	%r112, %r10, -6;
	add.s32 	%r113, %r15, 3;
	add.s32 	%r111, %r10, %r16;
$L__BB1_6:
	.pragma "nounroll";
	add.s32 	%r59, %r112, 6;
	setp.gt.s32 	%p7, %r59, -1;
	setp.lt.u32 	%p8, %r59, %r45;
	and.pred  	%p9, %p7, %p8;
	and.pred  	%p10, %p1, %p9;
	not.pred 	%p11, %p10;
	@%p11 bra 	$L__BB1_8;
	add.s32 	%r60, %r113, -3;
	mul.wide.u32 	%rd6, %r60, 4;
	add.s64 	%rd7, %rd2, %rd6;
	ld.global.f32 	%f45, [%rd7];
	mul.wide.u32 	%rd8, %r111, 4;
	add.s64 	%rd9, %rd1, %rd8;
	ld.global.f32 	%f46, [%rd9];
	fma.rn.f32 	%f81, %f45, %f46, %f81;
$L__BB1_8:
	add.s32 	%r61, %r112, 4;
	setp.gt.s32 	%p12, %r61, -1;
	setp.lt.u32 	%p13, %r61, %r45;
	and.pred  	%p14, %p12, %p13;
	and.pred  	%p15, %p1, %p14;
	not.pred 	%p16, %p15;
	@%p16 bra 	$L__BB1_10;
	add.s32 	%r62, %r113, -2;
	mul.wide.u32 	%rd10, %r62, 4;
	add.s64 	%rd11, %rd2, %rd10;
	ld.global.f32 	%f47, [%rd11];
	add.s32 	%r63, %r111, -2;
	mul.wide.u32 	%rd12, %r63, 4;
	add.s64 	%rd13, %rd1, %rd12;
	ld.global.f32 	%f48, [%rd13];
	fma.rn.f32 	%f81, %f47, %f48, %f81;
$L__BB1_10:
	add.s32 	%r64, %r112, 2;
	setp.gt.s32 	%p17, %r64, -1;
	setp.lt.u32 	%p18, %r64, %r45;
	and.pred  	%p19, %p17, %p18;
	and.pred  	%p20, %p1, %p19;
	not.pred 	%p21, %p20;
	@%p21 bra 	$L__BB1_12;
	add.s32 	%r65, %r113, -1;
	mul.wide.u32 	%rd14, %r65, 4;
	add.s64 	%rd15, %rd2, %rd14;
	ld.global.f32 	%f49, [%rd15];
	add.s32 	%r66, %r111, -4;
	mul.wide.u32 	%rd16, %r66, 4;
	add.s64 	%rd17, %rd1, %rd16;
	ld.global.f32 	%f50, [%rd17];
	fma.rn.f32 	%f81, %f49, %f50, %f81;
$L__BB1_12:
	setp.gt.s32 	%p22, %r112, -1;
	setp.lt.u32 	%p23, %r112, %r45;
	and.pred  	%p24, %p22, %p23;
	and.pred  	%p25, %p1, %p24;
	not.pred 	%p26, %p25;
	@%p26 bra 	$L__BB1_14;
	mul.wide.u32 	%rd18, %r113, 4;
	add.s64 	%rd19, %rd2, %rd18;
	ld.global.f32 	%f51, [%rd19];
	add.s32 	%r67, %r111, -6;
	mul.wide.u32 	%rd20, %r67, 4;
	add.s64 	%rd21, %rd1, %rd20;
	ld.global.f32 	%f52, [%rd21];
	fma.rn.f32 	%f81, %f51, %f52, %f81;
$L__BB1_14:
	add.s32 	%r68, %r112, -2;
	setp.gt.s32 	%p27, %r68, -1;
	setp.lt.u32 	%p28, %r68, %r45;
	and.pred  	%p29, %p27, %p28;
	and.pred  	%p30, %p1, %p29;
	not.pred 	%p31, %p30;
	@%p31 bra 	$L__BB1_16;
	add.s32 	%r69, %r113, 1;
	mul.wide.u32 	%rd22, %r69, 4;
	add.s64 	%rd23, %rd2, %rd22;
	ld.global.f32 	%f53, [%rd23];
	add.s32 	%r70, %r111, -8;
	mul.wide.u32 	%rd24, %r70, 4;
	add.s64 	%rd25, %rd1, %rd24;
	ld.global.f32 	%f54, [%rd25];
	fma.rn.f32 	%f81, %f53, %f54, %f81;
$L__BB1_16:
	add.s32 	%r71, %r112, -4;
	setp.gt.s32 	%p32, %r71, -1;
	setp.lt.u32 	%p33, %r71, %r45;
	and.pred  	%p34, %p32, %p33;
	and.pred  	%p35, %p1, %p34;
	not.pred 	%p36, %p35;
	@%p36 bra 	$L__BB1_18;
	add.s32 	%r72, %r113, 2;
	mul.wide.u32 	%rd26, %r72, 4;
	add.s64 	%rd27, %rd2, %rd26;
	ld.global.f32 	%f55, [%rd27];
	add.s32 	%r73, %r111, -10;
	mul.wide.u32 	%rd28, %r73, 4;
	add.s64 	%rd29, %rd1, %rd28;
	ld.global.f32 	%f56, [%rd29];
	fma.rn.f32 	%f81, %f55, %f56, %f81;
$L__BB1_18:
	add.s32 	%r74, %r112, -6;
	setp.gt.s32 	%p37, %r74, -1;
	setp.lt.u32 	%p38, %r74, %r45;
	and.pred  	%p39, %p37, %p38;
	and.pred  	%p40, %p1, %p39;
	not.pred 	%p41, %p40;
	@%p41 bra 	$L__BB1_20;
	add.s32 	%r75, %r113, 3;
	mul.wide.u32 	%rd30, %r75, 4;
	add.s64 	%rd31, %rd2, %rd30;
	ld.global.f32 	%f57, [%rd31];
	add.s32 	%r76, %r111, -12;
	mul.wide.u32 	%rd32, %r76, 4;
	add.s64 	%rd33, %rd1, %rd32;
	ld.global.f32 	%f58, [%rd33];
	fma.rn.f32 	%f81, %f57, %f58, %f81;
$L__BB1_20:
	add.s32 	%r77, %r112, -8;
	setp.gt.s32 	%p42, %r77, -1;
	setp.lt.u32 	%p43, %r77, %r45;
	and.pred  	%p44, %p42, %p43;
	and.pred  	%p45, %p1, %p44;
	not.pred 	%p46, %p45;
	@%p46 bra 	$L__BB1_22;
	add.s32 	%r78, %r113, 4;
	mul.wide.u32 	%rd34, %r78, 4;
	add.s64 	%rd35, %rd2, %rd34;
	ld.global.f32 	%f59, [%rd35];
	add.s32 	%r79, %r111, -14;
	mul.wide.u32 	%rd36, %r79, 4;
	add.s64 	%rd37, %rd1, %rd36;
	ld.global.f32 	%f60, [%rd37];
	fma.rn.f32 	%f81, %f59, %f60, %f81;
$L__BB1_22:
	add.s32 	%r114, %r114, 8;
	add.s32 	%r113, %r113, 8;
	add.s32 	%r112, %r112, -16;
	add.s32 	%r111, %r111, -16;
	setp.ne.s32 	%p47, %r114, 0;
	mov.u32 	%r116, %r9;
	@%p47 bra 	$L__BB1_6;
$L__BB1_23:
	setp.eq.s32 	%p48, %r8, 0;
	@%p48 bra 	$L__BB1_44;
	add.s32 	%r80, %r8, -1;
	setp.lt.u32 	%p49, %r80, 3;
	@%p49 bra 	$L__BB1_34;
	shl.b32 	%r81, %r116, 1;
	sub.s32 	%r82, %r6, %r81;
	add.s32 	%r30, %r82, %r7;
	setp.gt.s32 	%p50, %r30, -1;
	setp.lt.u32 	%p51, %r30, %r45;
	and.pred  	%p52, %p50, %p51;
	and.pred  	%p54, %p1, %p52;
	not.pred 	%p55, %p54;
	@%p55 bra 	$L__BB1_27;
	add.s32 	%r83, %r116, %r15;
	mul.wide.u32 	%rd38, %r83, 4;
	add.s64 	%rd39, %rd2, %rd38;
	ld.global.f32 	%f62, [%rd39];
	add.s32 	%r84, %r30, %r16;
	mul.wide.u32 	%rd40, %r84, 4;
	add.s64 	%rd41, %rd1, %rd40;
	ld.global.f32 	%f63, [%rd41];
	fma.rn.f32 	%f81, %f62, %f63, %f81;
$L__BB1_27:
	add.s32 	%r31, %r30, -2;
	setp.gt.s32 	%p56, %r31, -1;
	setp.lt.u32 	%p57, %r31, %r45;
	and.pred  	%p58, %p56, %p57;
	and.pred  	%p59, %p1, %p58;
	not.pred 	%p60, %p59;
	@%p60 bra 	$L__BB1_29;
	add.s32 	%r85, %r116, %r15;
	add.s32 	%r86, %r85, 1;
	mul.wide.u32 	%rd42, %r86, 4;
	add.s64 	%rd43, %rd2, %rd42;
	ld.global.f32 	%f64, [%rd43];
	add.s32 	%r87, %r31, %r16;
	mul.wide.u32 	%rd44, %r87, 4;
	add.s64 	%rd45, %rd1, %rd44;
	ld.global.f32 	%f65, [%rd45];
	fma.rn.f32 	%f81, %f64, %f65, %f81;
$L__BB1_29:
	add.s32 	%r32, %r30, -4;
	setp.gt.s32 	%p61, %r32, -1;
	setp.lt.u32 	%p62, %r32, %r45;
	and.pred  	%p63, %p61, %p62;
	and.pred  	%p64, %p1, %p63;
	not.pred 	%p65, %p64;
	@%p65 bra 	$L__BB1_31;
	add.s32 	%r88, %r116, %r15;
	add.s32 	%r89, %r88, 2;
	mul.wide.u32 	%rd46, %r89, 4;
	add.s64 	%rd47, %rd2, %rd46;
	ld.global.f32 	%f66, [%rd47];
	add.s32 	%r90, %r32, %r16;
	mul.wide.u32 	%rd48, %r90, 4;
	add.s64 	%rd49, %rd1, %rd48;
	ld.global.f32 	%f67, [%rd49];
	fma.rn.f32 	%f81, %f66, %f67, %f81;
$L__BB1_31:
	add.s32 	%r33, %r30, -6;
	setp.gt.s32 	%p66, %r33, -1;
	setp.lt.u32 	%p67, %r33, %r45;
	and.pred  	%p68, %p66, %p67;
	and.pred  	%p69, %p1, %p68;
	not.pred 	%p70, %p69;
	@%p70 bra 	$L__BB1_33;
	add.s32 	%r91, %r116, %r15;
	add.s32 	%r92, %r91, 3;
	mul.wide.u32 	%rd50, %r92, 4;
	add.s64 	%rd51, %rd2, %rd50;
	ld.global.f32 	%f68, [%rd51];
	add.s32 	%r93, %r33, %r16;
	mul.wide.u32 	%rd52, %r93, 4;
	add.s64 	%rd53, %rd1, %rd52;
	ld.global.f32 	%f69, [%rd53];
	fma.rn.f32 	%f81, %f68, %f69, %f81;
$L__BB1_33:
	add.s32 	%r116, %r116, 4;
$L__BB1_34:
	and.b32  	%r94, %r2, 3;
	setp.eq.s32 	%p71, %r94, 0;
	@%p71 bra 	$L__BB1_44;
	setp.eq.s32 	%p72, %r94, 1;
	@%p72 bra 	$L__BB1_41;
	shl.b32 	%r95, %r116, 1;
	sub.s32 	%r96, %r6, %r95;
	add.s32 	%r36, %r96, %r7;
	setp.gt.s32 	%p73, %r36, -1;
	setp.lt.u32 	%p74, %r36, %r45;
	and.pred  	%p75, %p73, %p74;
	and.pred  	%p77, %p1, %p75;
	not.pred 	%p78, %p77;
	@%p78 bra 	$L__BB1_38;
	add.s32 	%r97, %r116, %r15;
	mul.wide.u32 	%rd54, %r97, 4;
	add.s64 	%rd55, %rd2, %rd54;
	ld.global.f32 	%f71, [%rd55];
	add.s32 	%r98, %r36, %r16;
	mul.wide.u32 	%rd56, %r98, 4;
	add.s64 	%rd57, %rd1, %rd56;
	ld.global.f32 	%f72, [%rd57];
	fma.rn.f32 	%f81, %f71, %f72, %f81;
$L__BB1_38:
	add.s32 	%r37, %r36, -2;
	setp.gt.s32 	%p79, %r37, -1;
	setp.lt.u32 	%p80, %r37, %r45;
	and.pred  	%p81, %p79, %p80;
	and.pred  	%p82, %p1, %p81;
	not.pred 	%p83, %p82;
	@%p83 bra 	$L__BB1_40;
	add.s32 	%r99, %r116, %r15;
	add.s32 	%r100, %r99, 1;
	mul.wide.u32 	%rd58, %r100, 4;
	add.s64 	%rd59, %rd2, %rd58;
	ld.global.f32 	%f73, [%rd59];
	add.s32 	%r101, %r37, %r16;
	mul.wide.u32 	%rd60, %r101, 4;
	add.s64 	%rd61, %rd1, %rd60;
	ld.global.f32 	%f74, [%rd61];
	fma.rn.f32 	%f81, %f73, %f74, %f81;
$L__BB1_40:
	add.s32 	%r116, %r116, 2;
$L__BB1_41:
	and.b32  	%r102, %r2, 1;
	setp.eq.b32 	%p84, %r102, 1;
	not.pred 	%p85, %p84;
	@%p85 bra 	$L__BB1_44;
	shl.b32 	%r103, %r116, 1;
	sub.s32 	%r104, %r6, %r103;
	add.s32 	%r40, %r104, %r7;
	setp.gt.s32 	%p86, %r40, -1;
	setp.lt.u32 	%p87, %r40, %r45;
	and.pred  	%p88, %p86, %p87;
	and.pred  	%p90, %p1, %p88;
	not.pred 	%p91, %p90;
	@%p91 bra 	$L__BB1_44;
	add.s32 	%r105, %r116, %r15;
	mul.wide.u32 	%rd62, %r105, 4;
	add.s64 	%rd63, %rd2, %rd62;
	ld.global.f32 	%f75, [%rd63];
	add.s32 	%r106, %r40, %r16;
	mul.wide.u32 	%rd64, %r106, 4;
	add.s64 	%rd65, %rd1, %rd64;
	ld.global.f32 	%f76, [%rd65];
	fma.rn.f32 	%f81, %f75, %f76, %f81;
$L__BB1_44:
	add.s32 	%r110, %r110, 1;
	setp.ne.s32 	%p92, %r110, %r2;
	@%p92 bra 	$L__BB1_4;
	add.s32 	%r109, %r109, 1;
	setp.ne.s32 	%p93, %r109, %r1;
	@%p93 bra 	$L__BB1_3;
$L__BB1_46:
	ld.param.u64 	%rd69, [_Z28deconv_kernel_group_by_ofmapPfS_S_9FmapShape11FilterShapeS0__param_2];
	cvta.to.global.u64 	%rd66, %rd69;
	mad.lo.s32 	%r107, %r47, %r4, %r5;
	mad.lo.s32 	%r108, %r107, %r47, %r6;
	mul.wide.s32 	%rd67, %r108, 4;
	add.s64 	%rd68, %rd66, %rd67;
	st.global.f32 	[%rd68], %f81;
	ret;

}
	// .globl	_Z24deconv_kernel_tile_ifmapILi16EEvPfS0_S0_9FmapShape11FilterShapeS1_
.visible .entry _Z24deconv_kernel_tile_ifmapILi16EEvPfS0_S0_9FmapShape11FilterShapeS1_(
	.param .u64 .ptr .align 1 _Z24deconv_kernel_tile_ifmapILi16EEvPfS0_S0_9FmapShape11FilterShapeS1__param_0,
	.param .u64 .ptr .align 1 _Z24deconv_kernel_tile_ifmapILi16EEvPfS0_S0_9FmapShape11FilterShapeS1__param_1,
	.param .u64 .ptr .align 1 _Z24deconv_kernel_tile_ifmapILi16EEvPfS0_S0_9FmapShape11FilterShapeS1__param_2,
	.param .align 4 .b8 _Z24deconv_kernel_tile_ifmapILi16EEvPfS0_S0_9FmapShape11FilterShapeS1__param_3[8],
	.param .align 4 .b8 _Z24deconv_kernel_tile_ifmapILi16EEvPfS0_S0_9FmapShape11FilterShapeS1__param_4[12],
	.param .align 4 .b8 _Z24deconv_kernel_tile_ifmapILi16EEvPfS0_S0_9FmapShape11FilterShapeS1__param_5[8]
)
{
	.reg .pred 	%p<17>;
	.reg .b32 	%r<230>;
	.reg .b32 	%f<62>;
	.reg .b64 	%rd<69>;
	// demoted variable
	.shared .align 4 .b8 _ZZ24deconv_kernel_tile_ifmapILi16EEvPfS0_S0_9FmapShape11FilterShapeS1_E2In[1024];
	ld.param.u32 	%r111, [_Z24deconv_kernel_tile_ifmapILi16EEvPfS0_S0_9FmapShape11FilterShapeS1__param_4+4];
	ld.param.u32 	%r2, [_Z24deconv_kernel_tile_ifmapILi16EEvPfS0_S0_9FmapShape11FilterShapeS1__param_5+4];
	ld.param.u32 	%r112, [_Z24deconv_kernel_tile_ifmapILi16EEvPfS0_S0_9FmapShape11FilterShapeS1__param_4+8];
	ld.param.u32 	%r113, [_Z24deconv_kernel_tile_ifmapILi16EEvPfS0_S0_9FmapShape11FilterShapeS1__param_3+4];
	ld.param.u64 	%rd3, [_Z24deconv_kernel_tile_ifmapILi16EEvPfS0_S0_9FmapShape11FilterShapeS1__param_0];
	ld.param.u64 	%rd4, [_Z24deconv_kernel_tile_ifmapILi16EEvPfS0_S0_9FmapShape11FilterShapeS1__param_1];
	ld.param.u64 	%rd5, [_Z24deconv_kernel_tile_ifmapILi16EEvPfS0_S0_9FmapShape11FilterShapeS1__param_2];
	cvta.to.global.u64 	%rd1, %rd5;
	cvta.to.global.u64 	%rd2, %rd4;
	cvta.to.global.u64 	%rd6, %rd3;
	mov.u32 	%r3, %ctaid.x;
	mov.u32 	%r4, %ctaid.y;
	mov.u32 	%r5, %ctaid.z;
	mov.u32 	%r6, %tid.x;
	mov.u32 	%r7, %tid.y;
	shl.b32 	%r114, %r4, 4;
	add.s32 	%r8, %r114, %r6;
	shl.b32 	%r115, %r5, 4;
	add.s32 	%r9, %r115, %r7;
	mad.lo.s32 	%r116, %r113, %r3, %r8;
	mad.lo.s32 	%r117, %r116, %r113, %r9;
	mul.wide.u32 	%rd7, %r117, 4;
	add.s64 	%rd8, %rd6, %rd7;
	ld.global.f32 	%f1, [%rd8];
	shl.b32 	%r118, %r6, 6;
	mov.u32 	%r119, _ZZ24deconv_kernel_tile_ifmapILi16EEvPfS0_S0_9FmapShape11FilterShapeS1_E2In;
	add.s32 	%r120, %r119, %r118;
	shl.b32 	%r121, %r7, 2;
	add.s32 	%r10, %r120, %r121;
	st.shared.f32 	[%r10], %f1;
	setp.eq.s32 	%p1, %r112, 0;
	@%p1 bra 	$L__BB2_17;
	add.s32 	%r123, %r112, -1;
	shr.u32 	%r124, %r123, 1;
	shl.b32 	%r125, %r8, 1;
	sub.s32 	%r12, %r125, %r124;
	shl.b32 	%r126, %r9, 1;
	sub.s32 	%r13, %r126, %r124;
	mul.lo.s32 	%r14, %r111, %r3;
	add.s32 	%r15, %r111, -1;
	and.b32  	%r16, %r111, 7;
	add.s32 	%r17, %r16, -1;
	and.b32  	%r18, %r111, 3;
	and.b32  	%r19, %r111, -8;
	neg.s32 	%r20, %r19;
	shl.b32 	%r127, %r5, 5;
	shl.b32 	%r128, %r7, 1;
	add.s32 	%r129, %r127, %r128;
	sub.s32 	%r21, %r129, %r124;
	shl.b32 	%r130, %r4, 5;
	add.s32 	%r131, %r2, %r130;
	shl.b32 	%r132, %r6, 1;
	add.s32 	%r133, %r131, %r132;
	sub.s32 	%r22, %r133, %r124;
	mul.lo.s32 	%r134, %r2, %r2;
	shl.b32 	%r23, %r134, 3;
	shl.b32 	%r135, %r2, 1;
	add.s32 	%r136, %r130, %r135;
	add.s32 	%r137, %r136, %r132;
	sub.s32 	%r24, %r137, %r124;
	mad.lo.s32 	%r138, %r2, 3, %r130;
	add.s32 	%r139, %r138, %r132;
	sub.s32 	%r25, %r139, %r124;
	shl.b32 	%r140, %r2, 2;
	add.s32 	%r141, %r130, %r140;
	add.s32 	%r142, %r141, %r132;
	sub.s32 	%r26, %r142, %r124;
	mad.lo.s32 	%r143, %r2, 5, %r130;
	add.s32 	%r144, %r143, %r132;
	sub.s32 	%r27, %r144, %r124;
	mad.lo.s32 	%r145, %r2, 6, %r130;
	add.s32 	%r146, %r145, %r132;
	sub.s32 	%r28, %r146, %r124;
	mad.lo.s32 	%r147, %r2, 7, %r130;
	add.s32 	%r148, %r147, %r132;
	sub.s32 	%r29, %r148, %r124;
	mul.lo.s32 	%r149, %r112, %r112;
	shl.b32 	%r30, %r149, 3;
	add.s32 	%r150, %r14, 7;
	mul.lo.s32 	%r31, %r112, %r150;
	mul.lo.s32 	%r32, %r14, %r112;
	mov.b32 	%r208, 0;
$L__BB2_2:
	add.s32 	%r34, %r12, %r208;
	add.s32 	%r152, %r22, %r208;
	mad.lo.s32 	%r35, %r2, %r152, %r21;
	add.s32 	%r153, %r24, %r208;
	mad.lo.s32 	%r36, %r2, %r153, %r21;
	add.s32 	%r154, %r25, %r208;
	mad.lo.s32 	%r37, %r2, %r154, %r21;
	add.s32 	%r155, %r26, %r208;
	mad.lo.s32 	%r38, %r2, %r155, %r21;
	add.s32 	%r156, %r27, %r208;
	mad.lo.s32 	%r39, %r2, %r156, %r21;
	add.s32 	%r157, %r28, %r208;
	mad.lo.s32 	%r40, %r2, %r157, %r21;
	add.s32 	%r158, %r29, %r208;
	mad.lo.s32 	%r41, %r2, %r158, %r21;
	mad.lo.s32 	%r42, %r2, %r34, %r21;
	mad.lo.s32 	%r159, %r112, %r14, %r112;
	add.s32 	%r160, %r159, %r208;
	mul.lo.s32 	%r43, %r112, %r160;
	add.s32 	%r161, %r14, 2;
	mad.lo.s32 	%r162, %r112, %r161, %r208;
	mul.lo.s32 	%r44, %r112, %r162;
	add.s32 	%r163, %r14, 3;
	mad.lo.s32 	%r164, %r112, %r163, %r208;
	mul.lo.s32 	%r45, %r112, %r164;
	add.s32 	%r165, %r14, 4;
	mad.lo.s32 	%r166, %r112, %r165, %r208;
	mul.lo.s32 	%r46, %r112, %r166;
	add.s32 	%r167, %r14, 5;
	mad.lo.s32 	%r168, %r112, %r167, %r208;
	mul.lo.s32 	%r47, %r112, %r168;
	add.s32 	%r169, %r14, 6;
	mad.lo.s32 	%r170, %r112, %r169, %r208;
	mul.lo.s32 	%r48, %r112, %r170;
	add.s32 	%r171, %r31, %r208;
	mul.lo.s32 	%r49, %r112, %r171;
	add.s32 	%r172, %r32, %r208;
	mul.lo.s32 	%r50, %r112, %r172;
	mov.b32 	%r209, 0;
$L__BB2_3:
	setp.eq.s32 	%p2, %r111, 0;
	add.s32 	%r52, %r13, %r209;
	or.b32  	%r173, %r52, %r34;
	setp.lt.s32 	%p3, %r173, 0;
	max.u32 	%r174, %r52, %r34;
	setp.ge.u32 	%p4, %r174, %r2;
	or.pred  	%p5, %p4, %p3;
	or.pred  	%p6, %p5, %p2;
	@%p6 bra 	$L__BB2_15;
	setp.lt.u32 	%p7, %r15, 7;
	mov.b32 	%r228, 0;
	@%p7 bra 	$L__BB2_7;
	add.s32 	%r225, %r35, %r209;
	add.s32 	%r224, %r36, %r209;
	add.s32 	%r223, %r37, %r209;
	add.s32 	%r222, %r38, %r209;
	add.s32 	%r221, %r39, %r209;
	add.s32 	%r220, %r40, %r209;
	add.s32 	%r219, %r41, %r209;
	add.s32 	%r218, %r42, %r209;
	add.s32 	%r217, %r43, %r209;
	add.s32 	%r216, %r44, %r209;
	add.s32 	%r215, %r45, %r209;
	add.s32 	%r214, %r46, %r209;
	add.s32 	%r213, %r47, %r209;
	add.s32 	%r212, %r48, %r209;
	add.s32 	%r211, %r49, %r209;
	add.s32 	%r210, %r50, %r209;
	mov.u32 	%r226, %r20;
$L__BB2_6:
	.pragma "nounroll";
	mul.wide.u32 	%rd9, %r218, 4;
	add.s64 	%rd10, %rd1, %rd9;
	ld.shared.f32 	%f2, [%r10];
	mul.wide.u32 	%rd11, %r210, 4;
	add.s64 	%rd12, %rd2, %rd11;
	ld.global.f32 	%f3, [%rd12];
	mul.f32 	%f4, %f2, %f3;
	atom.global.add.f32 	%f5, [%rd10], %f4;
	mul.wide.u32 	%rd13, %r225, 4;
	add.s64 	%rd14, %rd1, %rd13;
	ld.shared.f32 	%f6, [%r10];
	mul.wide.u32 	%rd15, %r217, 4;
	add.s64 	%rd16, %rd2, %rd15;
	ld.global.f32 	%f7, [%rd16];
	mul.f32 	%f8, %f6, %f7;
	atom.global.add.f32 	%f9, [%rd14], %f8;
	mul.wide.u32 	%rd17, %r224, 4;
	add.s64 	%rd18, %rd1, %rd17;
	ld.shared.f32 	%f10, [%r10];
	mul.wide.u32 	%rd19, %r216, 4;
	add.s64 	%rd20, %rd2, %rd19;
	ld.global.f32 	%f11, [%rd20];
	mul.f32 	%f12, %f10, %f11;
	atom.global.add.f32 	%f13, [%rd18], %f12;
	mul.wide.u32 	%rd21, %r223, 4;
	add.s64 	%rd22, %rd1, %rd21;
	ld.shared.f32 	%f14, [%r10];
	mul.wide.u32 	%rd23, %r215, 4;
	add.s64 	%rd24, %rd2, %rd23;
	ld.global.f32 	%f15, [%rd24];
	mul.f32 	%f16, %f14, %f15;
	atom.global.add.f32 	%f17, [%rd22], %f16;
	mul.wide.u32 	%rd25, %r222, 4;
	add.s64 	%rd26, %rd1, %rd25;
	ld.shared.f32 	%f18, [%r10];
	mul.wide.u32 	%rd27, %r214, 4;
	add.s64 	%rd28, %rd2, %rd27;
	ld.global.f32 	%f19, [%rd28];
	mul.f32 	%f20, %f18, %f19;
	atom.global.add.f32 	%f21, [%rd26], %f20;
	mul.wide.u32 	%rd29, %r221, 4;
	add.s64 	%rd30, %rd1, %rd29;
	ld.shared.f32 	%f22, [%r10];
	mul.wide.u32 	%rd31, %r213, 4;
	add.s64 	%rd32, %rd2, %rd31;
	ld.global.f32 	%f23, [%rd32];
	mul.f32 	%f24, %f22, %f23;
	atom.global.add.f32 	%f25, [%rd30], %f24;
	mul.wide.u32 	%rd33, %r220, 4;
	add.s64 	%rd34, %rd1, %rd33;
	ld.shared.f32 	%f26, [%r10];
	mul.wide.u32 	%rd35, %r212, 4;
	add.s64 	%rd36, %rd2, %rd35;
	ld.global.f32 	%f27, [%rd36];
	mul.f32 	%f28, %f26, %f27;
	atom.global.add.f32 	%f29, [%rd34], %f28;
	mul.wide.u32 	%rd37, %r219, 4;
	add.s64 	%rd38, %rd1, %rd37;
	ld.shared.f32 	%f30, [%r10];
	mul.wide.u32 	%rd39, %r211, 4;
	add.s64 	%rd40, %rd2, %rd39;
	ld.global.f32 	%f31, [%rd40];
	mul.f32 	%f32, %f30, %f31;
	atom.global.add.f32 	%f33, [%rd38], %f32;
	add.s32 	%r226, %r226, 8;
	add.s32 	%r225, %r225, %r23;
	add.s32 	%r224, %r224, %r23;
	add.s32 	%r223, %r223, %r23;
	add.s32 	%r222, %r222, %r23;
	add.s32 	%r221, %r221, %r23;
	add.s32 	%r220, %r220, %r23;
	add.s32 	%r219, %r219, %r23;
	add.s32 	%r218, %r218, %r23;
	add.s32 	%r217, %r217, %r30;
	add.s32 	%r216, %r216, %r30;
	add.s32 	%r215, %r215, %r30;
	add.s32 	%r214, %r214, %r30;
	add.s32 	%r213, %r213, %r30;
	add.s32 	%r212, %r212, %r30;
	add.s32 	%r211, %r211, %r30;
	add.s32 	%r210, %r210, %r30;
	setp.ne.s32 	%p8, %r226, 0;
	mov.u32 	%r228, %r19;
	@%p8 bra 	$L__BB2_6;
$L__BB2_7:
	setp.eq.s32 	%p9, %r16, 0;
	@%p9 bra 	$L__BB2_15;
	setp.lt.u32 	%p10, %r17, 3;
	@%p10 bra 	$L__BB2_10;
	add.s32 	%r176, %r228, %r14;
	mad.lo.s32 	%r177, %r176, %r112, %r208;
	mad.lo.s32 	%r178, %r177, %r112, %r209;
	mad.lo.s32 	%r179, %r228, %r2, %r34;
	mad.lo.s32 	%r180, %r179, %r2, %r52;
	mul.wide.u32 	%rd41, %r180, 4;
	add.s64 	%rd42, %rd1, %rd41;
	ld.shared.f32 	%f34, [%r10];
	mul.wide.u32 	%rd43, %r178, 4;
	add.s64 	%rd44, %rd2, %rd43;
	ld.global.f32 	%f35, [%rd44];
	mul.f32 	%f36, %f34, %f35;
	atom.global.add.f32 	%f37, [%rd42], %f36;
	add.s32 	%r181, %r177, %r112;
	mad.lo.s32 	%r182, %r181, %r112, %r209;
	add.s32 	%r183, %r179, %r2;
	mad.lo.s32 	%r184, %r183, %r2, %r52;
	mul.wide.u32 	%rd45, %r184, 4;
	add.s64 	%rd46, %rd1, %rd45;
	ld.shared.f32 	%f38, [%r10];
	mul.wide.u32 	%rd47, %r182, 4;
	add.s64 	%rd48, %rd2, %rd47;
	ld.global.f32 	%f39, [%rd48];
	mul.f32 	%f40, %f38, %f39;
	atom.global.add.f32 	%f41, [%rd46], %f40;
	add.s32 	%r185, %r181, %r112;
	mad.lo.s32 	%r186, %r185, %r112, %r209;
	add.s32 	%r187, %r183, %r2;
	mad.lo.s32 	%r188, %r187, %r2, %r52;
	mul.wide.u32 	%rd49, %r188, 4;
	add.s64 	%rd50, %rd1, %rd49;
	ld.shared.f32 	%f42, [%r10];
	mul.wide.u32 	%rd51, %r186, 4;
	add.s64 	%rd52, %rd2, %rd51;
	ld.global.f32 	%f43, [%rd52];
	mul.f32 	%f44, %f42, %f43;
	atom.global.add.f32 	%f45, [%rd50], %f44;
	add.s32 	%r189, %r185, %r112;
	mad.lo.s32 	%r190, %r189, %r112, %r209;
	add.s32 	%r191, %r187, %r2;
	mad.lo.s32 	%r192, %r191, %r2, %r52;
	mul.wide.u32 	%rd53, %r192, 4;
	add.s64 	%rd54, %rd1, %rd53;
	ld.shared.f32 	%f46, [%r10];
	mul.wide.u32 	%rd55, %r190, 4;
	add.s64 	%rd56, %rd2, %rd55;
	ld.global.f32 	%f47, [%rd56];
	mul.f32 	%f48, %f46, %f47;
	atom.global.add.f32 	%f49, [%rd54], %f48;
	add.s32 	%r228, %r228, 4;
$L__BB2_10:
	setp.eq.s32 	%p11, %r18, 0;
	@%p11 bra 	$L__BB2_15;
	setp.eq.s32 	%p12, %r18, 1;
	@%p12 bra 	$L__BB2_13;
	add.s32 	%r193, %r228, %r14;
	mad.lo.s32 	%r194, %r193, %r112, %r208;
	mad.lo.s32 	%r195, %r194, %r112, %r209;
	mad.lo.s32 	%r196, %r228, %r2, %r34;
	mad.lo.s32 	%r197, %r196, %r2, %r52;
	mul.wide.u32 	%rd57, %r197, 4;
	add.s64 	%rd58, %rd1, %rd57;
	ld.shared.f32 	%f50, [%r10];
	mul.wide.u32 	%rd59, %r195, 4;
	add.s64 	%rd60, %rd2, %rd59;
	ld.global.f32 	%f51, [%rd60];
	mul.f32 	%f52, %f50, %f51;
	atom.global.add.f32 	%f53, [%rd58], %f52;
	add.s32 	%r198, %r194, %r112;
	mad.lo.s32 	%r199, %r198, %r112, %r209;
	add.s32 	%r200, %r196, %r2;
	mad.lo.s32 	%r201, %r200, %r2, %r52;
	mul.wide.u32 	%rd61, %r201, 4;
	add.s64 	%rd62, %rd1, %rd61;
	ld.shared.f32 	%f54, [%r10];
	mul.wide.u32 	%rd63, %r199, 4;
	add.s64 	%rd64, %rd2, %rd63;
	ld.global.f32 	%f55, [%rd64];
	mul.f32 	%f56, %f54, %f55;
	atom.global.add.f32 	%f57, [%rd62], %f56;
	add.s32 	%r228, %r228, 2;
$L__BB2_13:
	and.b32  	%r202, %r111, 1;
	setp.eq.b32 	%p13, %r202, 1;
	not.pred 	%p14, %p13;
	@%p14 bra 	$L__BB2_15;
	add.s32 	%r203, %r228, %r14;
	mad.lo.s32 	%r204, %r203, %r112, %r208;
	mad.lo.s32 	%r205, %r204, %r112, %r209;
	mad.lo.s32 	%r206, %r228, %r2, %r34;
	mad.lo.s32 	%r207, %r206, %r2, %r52;
	mul.wide.u32 	%rd65, %r207, 4;
	add.s64 	%rd66, %rd1, %rd65;
	ld.shared.f32 	%f58, [%r10];
	mul.wide.u32 	%rd67, %r205, 4;
	add.s64 	%rd68, %rd2, %rd67;
	ld.global.f32 	%f59, [%rd68];
	mul.f32 	%f60, %f58, %f59;
	atom.global.add.f32 	%f61, [%rd66], %f60;
$L__BB2_15:
	add.s32 	%r209, %r209, 1;
	setp.ne.s32 	%p15, %r209, %r112;
	@%p15 bra 	$L__BB2_3;
	add.s32 	%r208, %r208, 1;
	setp.ne.s32 	%p16, %r208, %r112;
	@%p16 bra 	$L__BB2_2;
$L__BB2_17:
	ret;

}
	// .globl	_Z26deconv_kernel_share_filterILi64ELi4ELi16EEvPfS0_S0_9FmapShape11FilterShapeS1_
.visible .entry _Z26deconv_kernel_share_filterILi64ELi4ELi16EEvPfS0_S0_9FmapShape11FilterShapeS1_(
	.param .u64 .ptr .align 1 _Z26deconv_kernel_share_filterILi64ELi4ELi16EEvPfS0_S0_9FmapShape11FilterShapeS1__param_0,
	.param .u64 .ptr .align 1 _Z26deconv_kernel_share_filterILi64ELi4ELi16EEvPfS0_S0_9FmapShape11FilterShapeS1__param_1,
	.param .u64 .ptr .align 1 _Z26deconv_kernel_share_filterILi64ELi4ELi16EEvPfS0_S0_9FmapShape11FilterShapeS1__param_2,
	.param .align 4 .b8 _Z26deconv_kernel_share_filterILi64ELi4ELi16EEvPfS0_S0_9FmapShape11FilterShapeS1__param_3[8],
	.param .align 4 .b8 _Z26deconv_kernel_share_filterILi64ELi4ELi16EEvPfS0_S0_9FmapShape11FilterShapeS1__param_4[12],
	.param .align 4 .b8 _Z26deconv_kernel_share_filterILi64ELi4ELi16EEvPfS0_S0_9FmapShape11FilterShapeS1__param_5[8]
)
{
	.reg .pred 	%p<56>;
	.reg .b32 	%r<149>;
	.reg .b32 	%f<62>;
	.reg .b64 	%rd<41>;
	// demoted variable
	.shared .align 4 .b8 _ZZ26deconv_kernel_share_filterILi64ELi4ELi16EEvPfS0_S0_9FmapShape11FilterShapeS1_E13filter_shared[4096];
	ld.param.u32 	%r2, [_Z26deconv_kernel_share_filterILi64ELi4ELi16EEvPfS0_S0_9FmapShape11FilterShapeS1__param_5+4];
	ld.param.u32 	%r53, [_Z26deconv_kernel_share_filterILi64ELi4ELi16EEvPfS0_S0_9FmapShape11FilterShapeS1__param_4+4];
	ld.param.u32 	%r1, [_Z26deconv_kernel_share_filterILi64ELi4ELi16EEvPfS0_S0_9FmapShape11FilterShapeS1__param_4+8];
	ld.param.u32 	%r54, [_Z26deconv_kernel_share_filterILi64ELi4ELi16EEvPfS0_S0_9FmapShape11FilterShapeS1__param_3+4];
	ld.param.u64 	%rd3, [_Z26deconv_kernel_share_filterILi64ELi4ELi16EEvPfS0_S0_9FmapShape11FilterShapeS1__param_0];
	ld.param.u64 	%rd4, [_Z26deconv_kernel_share_filterILi64ELi4ELi16EEvPfS0_S0_9FmapShape11FilterShapeS1__param_1];
	ld.param.u64 	%rd5, [_Z26deconv_kernel_share_filterILi64ELi4ELi16EEvPfS0_S0_9FmapShape11FilterShapeS1__param_2];
	cvta.to.global.u64 	%rd1, %rd5;
	cvta.to.global.u64 	%rd6, %rd3;
	cvta.to.global.u64 	%rd7, %rd4;
	mov.u32 	%r55, %tid.z;
	mov.u32 	%r56, %ntid.y;
	mov.u32 	%r57, %ntid.x;
	mov.u32 	%r58, %tid.y;
	mov.u32 	%r59, %tid.x;
	mad.lo.s32 	%r60, %r55, %r56, %r58;
	mad.lo.s32 	%r61, %r60, %r57, %r59;
	mul.lo.s32 	%r62, %r54, %r54;
	div.u32 	%r3, %r61, %r62;
	mul.lo.s32 	%r63, %r3, %r62;
	sub.s32 	%r64, %r61, %r63;
	div.u32 	%r65, %r64, %r54;
	rem.u32 	%r66, %r61, %r54;
	add.s32 	%r67, %r1, -1;
	shr.u32 	%r68, %r67, 1;
	mov.u32 	%r69, %ctaid.x;
	mad.lo.s32 	%r70, %r53, %r69, %r59;
	mad.lo.s32 	%r71, %r70, %r1, %r58;
	mad.lo.s32 	%r72, %r71, %r1, %r55;
	mul.wide.u32 	%rd8, %r72, 4;
	add.s64 	%rd9, %rd7, %rd8;
	ld.global.f32 	%f1, [%rd9];
	shl.b32 	%r73, %r59, 6;
	mov.u32 	%r74, _ZZ26deconv_kernel_share_filterILi64ELi4ELi16EEvPfS0_S0_9FmapShape11FilterShapeS1_E13filter_shared;
	add.s32 	%r75, %r74, %r73;
	shl.b32 	%r76, %r58, 4;
	add.s32 	%r77, %r75, %r76;
	shl.b32 	%r78, %r55, 2;
	add.s32 	%r79, %r77, %r78;
	st.shared.f32 	[%r79], %f1;
	bar.sync 	0;
	setp.eq.s32 	%p1, %r1, 0;
	shl.b32 	%r80, %r65, 1;
	sub.s32 	%r4, %r80, %r68;
	shl.b32 	%r81, %r66, 1;
	sub.s32 	%r5, %r81, %r68;
	mad.lo.s32 	%r82, %r54, %r69, %r65;
	mad.lo.s32 	%r83, %r82, %r54, %r66;
	mul.wide.u32 	%rd10, %r83, 4;
	add.s64 	%rd2, %rd6, %rd10;
	@%p1 bra 	$L__BB3_45;
	shl.b32 	%r141, %r3, 4;
	and.b32  	%r7, %r1, 7;
	add.s32 	%r8, %r7, -1;
	and.b32  	%r9, %r1, 3;
	and.b32  	%r10, %r1, -8;
	and.b32  	%r11, %r1, 1;
	or.b32  	%r12, %r141, 15;
	neg.s32 	%r13, %r10;
$L__BB3_2:
	mul.lo.s32 	%r15, %r141, %r2;
	shl.b32 	%r85, %r141, 6;
	add.s32 	%r16, %r74, %r85;
	add.s32 	%r17, %r16, 16;
	mov.b32 	%r142, 0;
$L__BB3_3:
	setp.lt.u32 	%p2, %r1, 8;
	add.s32 	%r19, %r4, %r142;
	add.s32 	%r88, %r19, %r15;
	mul.lo.s32 	%r20, %r88, %r2;
	mov.b32 	%r147, 0;
	@%p2 bra 	$L__BB3_22;
	shl.b32 	%r90, %r142, 4;
	add.s32 	%r143, %r17, %r90;
	mov.b32 	%r145, 0;
	mov.u32 	%r144, %r13;
$L__BB3_5:
	.pragma "nounroll";
	add.s32 	%r25, %r5, %r145;
	or.b32  	%r91, %r25, %r19;
	setp.lt.s32 	%p3, %r91, 0;
	max.u32 	%r92, %r25, %r19;
	setp.ge.u32 	%p4, %r92, %r2;
	or.pred  	%p5, %p4, %p3;
	@%p5 bra 	$L__BB3_7;
	add.s32 	%r93, %r25, %r20;
	mul.wide.u32 	%rd11, %r93, 4;
	add.s64 	%rd12, %rd1, %rd11;
	ld.global.f32 	%f2, [%rd2];
	ld.shared.f32 	%f3, [%r143+-16];
	mul.f32 	%f4, %f2, %f3;
	atom.global.add.f32 	%f5, [%rd12], %f4;
$L__BB3_7:
	add.s32 	%r26, %r25, 1;
	or.b32  	%r94, %r26, %r19;
	setp.lt.s32 	%p6, %r94, 0;
	max.u32 	%r95, %r26, %r19;
	setp.ge.u32 	%p7, %r95, %r2;
	or.pred  	%p8, %p7, %p6;
	@%p8 bra 	$L__BB3_9;
	add.s32 	%r96, %r26, %r20;
	mul.wide.u32 	%rd13, %r96, 4;
	add.s64 	%rd14, %rd1, %rd13;
	ld.global.f32 	%f6, [%rd2];
	ld.shared.f32 	%f7, [%r143+-12];
	mul.f32 	%f8, %f6, %f7;
	atom.global.add.f32 	%f9, [%rd14], %f8;
$L__BB3_9:
	add.s32 	%r27, %r25, 2;
	or.b32  	%r97, %r27, %r19;
	setp.lt.s32 	%p9, %r97, 0;
	max.u32 	%r98, %r27, %r19;
	setp.ge.u32 	%p10, %r98, %r2;
	or.pred  	%p11, %p10, %p9;
	@%p11 bra 	$L__BB3_11;
	add.s32 	%r99, %r27, %r20;
	mul.wide.u32 	%rd15, %r99, 4;
	add.s64 	%rd16, %rd1, %rd15;
	ld.global.f32 	%f10, [%rd2];
	ld.shared.f32 	%f11, [%r143+-8];
	mul.f32 	%f12, %f10, %f11;
	atom.global.add.f32 	%f13, [%rd16], %f12;
$L__BB3_11:
	add.s32 	%r28, %r25, 3;
	or.b32  	%r100, %r28, %r19;
	setp.lt.s32 	%p12, %r100, 0;
	max.u32 	%r101, %r28, %r19;
	setp.ge.u32 	%p13, %r101, %r2;
	or.pred  	%p14, %p13, %p12;
	@%p14 bra 	$L__BB3_13;
	add.s32 	%r102, %r28, %r20;
	mul.wide.u32 	%rd17, %r102, 4;
	add.s64 	%rd18, %rd1, %rd17;
	ld.global.f32 	%f14, [%rd2];
	ld.shared.f32 	%f15, [%r143+-4];
	mul.f32 	%f16, %f14, %f15;
	atom.global.add.f32 	%f17, [%rd18], %f16;
$L__BB3_13:
	add.s32 	%r29, %r25, 4;
	or.b32  	%r103, %r29, %r19;
	setp.lt.s32 	%p15, %r103, 0;
	max.u32 	%r104, %r29, %r19;
	setp.ge.u32 	%p16, %r104, %r2;
	or.pred  	%p17, %p16, %p15;
	@%p17 bra 	$L__BB3_15;
	add.s32 	%r105, %r29, %r20;
	mul.wide.u32 	%rd19, %r105, 4;
	add.s64 	%rd20, %rd1, %rd19;
	ld.global.f32 	%f18, [%rd2];
	ld.shared.f32 	%f19, [%r143];
	mul.f32 	%f20, %f18, %f19;
	atom.global.add.f32 	%f21, [%rd20], %f20;
$L__BB3_15:
	add.s32 	%r30, %r25, 5;
	or.b32  	%r106, %r30, %r19;
	setp.lt.s32 	%p18, %r106, 0;
	max.u32 	%r107, %r30, %r19;
	setp.ge.u32 	%p19, %r107, %r2;
	or.pred  	%p20, %p19, %p18;
	@%p20 bra 	$L__BB3_17;
	add.s32 	%r108, %r30, %r20;
	mul.wide.u32 	%rd21, %r108, 4;
	add.s64 	%rd22, %rd1, %rd21;
	ld.global.f32 	%f22, [%rd2];
	ld.shared.f32 	%f23, [%r143+4];
	mul.f32 	%f24, %f22, %f23;
	atom.global.add.f32 	%f25, [%rd22], %f24;
$L__BB3_17:
	add.s32 	%r31, %r25, 6;
	or.b32  	%r109, %r31, %r19;
	setp.lt.s32 	%p21, %r109, 0;
	max.u32 	%r110, %r31, %r19;
	setp.ge.u32 	%p22, %r110, %r2;
	or.pred  	%p23, %p22, %p21;
	@%p23 bra 	$L__BB3_19;
	add.s32 	%r111, %r31, %r20;
	mul.wide.u32 	%rd23, %r111, 4;
	add.s64 	%rd24, %rd1, %rd23;
	ld.global.f32 	%f26, [%rd2];
	ld.shared.f32 	%f27, [%r143+8];
	mul.f32 	%f28, %f26, %f27;
	atom.global.add.f32 	%f29, [%rd24], %f28;
$L__BB3_19:
	add.s32 	%r32, %r25, 7;
	or.b32  	%r112, %r32, %r19;
	setp.lt.s32 	%p24, %r112, 0;
	max.u32 	%r113, %r32, %r19;
	setp.ge.u32 	%p25, %r113, %r2;
	or.pred  	%p26, %p25, %p24;
	@%p26 bra 	$L__BB3_21;
	add.s32 	%r114, %r32, %r20;
	mul.wide.u32 	%rd25, %r114, 4;
	add.s64 	%rd26, %rd1, %rd25;
	ld.global.f32 	%f30, [%rd2];
	ld.shared.f32 	%f31, [%r143+12];
	mul.f32 	%f32, %f30, %f31;
	atom.global.add.f32 	%f33, [%rd26], %f32;
$L__BB3_21:
	add.s32 	%r145, %r145, 8;
	add.s32 	%r144, %r144, 8;
	add.s32 	%r143, %r143, 32;
	setp.ne.s32 	%p27, %r144, 0;
	mov.u32 	%r147, %r10;
	@%p27 bra 	$L__BB3_5;
$L__BB3_22:
	setp.eq.s32 	%p28, %r7, 0;
	@%p28 bra 	$L__BB3_43;
	shl.b32 	%r115, %r142, 4;
	add.s32 	%r37, %r16, %r115;
	setp.lt.u32 	%p29, %r8, 3;
	@%p29 bra 	$L__BB3_33;
	add.s32 	%r38, %r5, %r147;
	or.b32  	%r116, %r38, %r19;
	setp.lt.s32 	%p30, %r116, 0;
	max.u32 	%r117, %r38, %r19;
	setp.ge.u32 	%p31, %r117, %r2;
	shl.b32 	%r118, %r147, 2;
	add.s32 	%r39, %r37, %r118;
	or.pred  	%p32, %p31, %p30;
	@%p32 bra 	$L__BB3_26;
	add.s32 	%r119, %r38, %r20;
	mul.wide.u32 	%rd27, %r119, 4;
	add.s64 	%rd28, %rd1, %rd27;
	ld.global.f32 	%f34, [%rd2];
	ld.shared.f32 	%f35, [%r39];
	mul.f32 	%f36, %f34, %f35;
	atom.global.add.f32 	%f37, [%rd28], %f36;
$L__BB3_26:
	add.s32 	%r40, %r38, 1;
	or.b32  	%r120, %r40, %r19;
	setp.lt.s32 	%p33, %r120, 0;
	max.u32 	%r121, %r40, %r19;
	setp.ge.u32 	%p34, %r121, %r2;
	or.pred  	%p35, %p34, %p33;
	@%p35 bra 	$L__BB3_28;
	add.s32 	%r122, %r40, %r20;
	mul.wide.u32 	%rd29, %r122, 4;
	add.s64 	%rd30, %rd1, %rd29;
	ld.global.f32 	%f38, [%rd2];
	ld.shared.f32 	%f39, [%r39+4];
	mul.f32 	%f40, %f38, %f39;
	atom.global.add.f32 	%f41, [%rd30], %f40;
$L__BB3_28:
	add.s32 	%r41, %r38, 2;
	or.b32  	%r123, %r41, %r19;
	setp.lt.s32 	%p36, %r123, 0;
	max.u32 	%r124, %r41, %r19;
	setp.ge.u32 	%p37, %r124, %r2;
	or.pred  	%p38, %p37, %p36;
	@%p38 bra 	$L__BB3_30;
	add.s32 	%r125, %r41, %r20;
	mul.wide.u32 	%rd31, %r125, 4;
	add.s64 	%rd32, %rd1, %rd31;
	ld.global.f32 	%f42, [%rd2];
	ld.shared.f32 	%f43, [%r39+8];
	mul.f32 	%f44, %f42, %f43;
	atom.global.add.f32 	%f45, [%rd32], %f44;
$L__BB3_30:
	add.s32 	%r42, %r38, 3;
	or.b32  	%r126, %r42, %r19;
	setp.lt.s32 	%p39, %r126, 0;
	max.u32 	%r127, %r42, %r19;
	setp.ge.u32 	%p40, %r127, %r2;
	or.pred  	%p41, %p40, %p39;
	@%p41 bra 	$L__BB3_32;
	add.s32 	%r128, %r42, %r20;
	mul.wide.u32 	%rd33, %r128, 4;
	add.s64 	%rd34, %rd1, %rd33;
	ld.global.f32 	%f46, [%rd2];
	ld.shared.f32 	%f47, [%r39+12];
	mul.f32 	%f48, %f46, %f47;
	atom.global.add.f32 	%f49, [%rd34], %f48;
$L__BB3_32:
	add.s32 	%r147, %r147, 4;
$L__BB3_33:
	setp.eq.s32 	%p42, %r9, 0;
	@%p42 bra 	$L__BB3_43;
	setp.eq.s32 	%p43, %r9, 1;
	@%p43 bra 	$L__BB3_40;
	add.s32 	%r45, %r5, %r147;
	or.b32  	%r129, %r45, %r19;
	setp.lt.s32 	%p44, %r129, 0;
	max.u32 	%r130, %r45, %r19;
	setp.ge.u32 	%p45, %r130, %r2;
	shl.b32 	%r131, %r147, 2;
	add.s32 	%r46, %r37, %r131;
	or.pred  	%p46, %p45, %p44;
	@%p46 bra 	$L__BB3_37;
	add.s32 	%r132, %r45, %r20;
	mul.wide.u32 	%rd35, %r132, 4;
	add.s64 	%rd36, %rd1, %rd35;
	ld.global.f32 	%f50, [%rd2];
	ld.shared.f32 	%f51, [%r46];
	mul.f32 	%f52, %f50, %f51;
	atom.global.add.f32 	%f53, [%rd36], %f52;
$L__BB3_37:
	add.s32 	%r47, %r45, 1;
	or.b32  	%r133, %r47, %r19;
	setp.lt.s32 	%p47, %r133, 0;
	max.u32 	%r134, %r47, %r19;
	setp.ge.u32 	%p48, %r134, %r2;
	or.pred  	%p49, %p48, %p47;
	@%p49 bra 	$L__BB3_39;
	add.s32 	%r135, %r47, %r20;
	mul.wide.u32 	%rd37, %r135, 4;
	add.s64 	%rd38, %rd1, %rd37;
	ld.global.f32 	%f54, [%rd2];
	ld.shared.f32 	%f55, [%r46+4];
	mul.f32 	%f56, %f54, %f55;
	atom.global.add.f32 	%f57, [%rd38], %f56;
$L__BB3_39:
	add.s32 	%r147, %r147, 2;
$L__BB3_40:
	setp.eq.s32 	%p50, %r11, 0;
	@%p50 bra 	$L__BB3_43;
	add.s32 	%r50, %r5, %r147;
	or.b32  	%r136, %r50, %r19;
	setp.lt.s32 	%p51, %r136, 0;
	max.u32 	%r137, %r50, %r19;
	setp.ge.u32 	%p52, %r137, %r2;
	or.pred  	%p53, %p52, %p51;
	@%p53 bra 	$L__BB3_43;
	add.s32 	%r138, %r50, %r20;
	mul.wide.u32 	%rd39, %r138, 4;
	add.s64 	%rd40, %rd1, %rd39;
	ld.global.f32 	%f58, [%rd2];
	shl.b32 	%r139, %r147, 2;
	add.s32 	%r140, %r37, %r139;
	ld.shared.f32 	%f59, [%r140];
	mul.f32 	%f60, %f58, %f59;
	atom.global.add.f32 	%f61, [%rd40], %f60;
$L__BB3_43:
	add.s32 	%r142, %r142, 1;
	setp.ne.s32 	%p54, %r142, %r1;
	@%p54 bra 	$L__BB3_3;
	add.s32 	%r52, %r141, 1;
	setp.ne.s32 	%p55, %r141, %r12;
	mov.u32 	%r141, %r52;
	@%p55 bra 	$L__BB3_2;
$L__BB3_45:
	ret;

}
	// .globl	_Z40deconv_kernel_group_by_ofmap_share_ifmapILi16ELi128EEvPfS0_S0_9FmapShape11FilterShapeS1_
.visible .entry _Z40deconv_kernel_group_by_ofmap_share_ifmapILi16ELi128EEvPfS0_S0_9FmapShape11FilterShapeS1_(
	.param .u64 .ptr .align 1 _Z40deconv_kernel_group_by_ofmap_share_ifmapILi16ELi128EEvPfS0_S0_9FmapShape11FilterShapeS1__param_0,
	.param .u64 .ptr .align 1 _Z40deconv_kernel_group_by_ofmap_share_ifmapILi16ELi128EEvPfS0_S0_9FmapShape11FilterShapeS1__param_1,
	.param .u64 .ptr .align 1 _Z40deconv_kernel_group_by_ofmap_share_ifmapILi16ELi128EEvPfS0_S0_9FmapShape11FilterShapeS1__param_2,
	.param .align 4 .b8 _Z40deconv_kernel_group_by_ofmap_share_ifmapILi16ELi128EEvPfS0_S0_9FmapShape11FilterShapeS1__param_3[8],
	.param .align 4 .b8 _Z40deconv_kernel_group_by_ofmap_share_ifmapILi16ELi128EEvPfS0_S0_9FmapShape11FilterShapeS1__param_4[12],
	.param .align 4 .b8 _Z40deconv_kernel_group_by_ofmap_share_ifmapILi16ELi128EEvPfS0_S0_9FmapShape11FilterShapeS1__param_5[8]
)
{
	.reg .pred 	%p<380>;
	.reg .b32 	%r<526>;
	.reg .b32 	%f<523>;
	.reg .b64 	%rd<385>;
	// demoted variable
	.shared .align 4 .b8 _ZZ40deconv_kernel_group_by_ofmap_share_ifmapILi16ELi128EEvPfS0_S0_9FmapShape11FilterShapeS1_E12ifmap_shared[32768];
	ld.param.u32 	%r154, [_Z40deconv_kernel_group_by_ofmap_share_ifmapILi16ELi128EEvPfS0_S0_9FmapShape11FilterShapeS1__param_4+4];
	ld.param.u32 	%r2, [_Z40deconv_kernel_group_by_ofmap_share_ifmapILi16ELi128EEvPfS0_S0_9FmapShape11FilterShapeS1__param_3+4];
	ld.param.u32 	%r1, [_Z40deconv_kernel_group_by_ofmap_share_ifmapILi16ELi128EEvPfS0_S0_9FmapShape11FilterShapeS1__param_3];
	ld.param.u32 	%r155, [_Z40deconv_kernel_group_by_ofmap_share_ifmapILi16ELi128EEvPfS0_S0_9FmapShape11FilterShapeS1__param_4+8];
	ld.param.u32 	%r156, [_Z40deconv_kernel_group_by_ofmap_share_ifmapILi16ELi128EEvPfS0_S0_9FmapShape11FilterShapeS1__param_5+4];
	ld.param.u64 	%rd4, [_Z40deconv_kernel_group_by_ofmap_share_ifmapILi16ELi128EEvPfS0_S0_9FmapShape11FilterShapeS1__param_0];
	ld.param.u64 	%rd5, [_Z40deconv_kernel_group_by_ofmap_share_ifmapILi16ELi128EEvPfS0_S0_9FmapShape11FilterShapeS1__param_1];
	ld.param.u64 	%rd6, [_Z40deconv_kernel_group_by_ofmap_share_ifmapILi16ELi128EEvPfS0_S0_9FmapShape11FilterShapeS1__param_2];
	cvta.to.global.u64 	%rd1, %rd4;
	cvta.to.global.u64 	%rd2, %rd5;
	cvta.to.global.u64 	%rd7, %rd6;
	mov.u32 	%r4, %ctaid.x;
	mov.u32 	%r5, %tid.x;
	mov.u32 	%r6, %tid.y;
	mad.lo.s32 	%r157, %r156, %r4, %r5;
	mad.lo.s32 	%r158, %r157, %r156, %r6;
	add.s32 	%r159, %r155, -1;
	shr.u32 	%r7, %r159, 1;
	mad.lo.s32 	%r8, %r156, %r5, %r6;
	setp.gt.u32 	%p6, %r8, 31;
	shl.b32 	%r160, %r8, 10;
	mov.u32 	%r161, _ZZ40deconv_kernel_group_by_ofmap_share_ifmapILi16ELi128EEvPfS0_S0_9FmapShape11FilterShapeS1_E12ifmap_shared;
	add.s32 	%r9, %r161, %r160;
	shr.u32 	%r10, %r1, 2;
	mul.wide.u32 	%rd8, %r158, 4;
	add.s64 	%rd3, %rd7, %rd8;
	and.b32  	%r11, %r2, 7;
	and.b32  	%r12, %r2, 3;
	@%p6 bra 	$L__BB4_3;
	mul.lo.s32 	%r13, %r8, %r2;
	mov.b32 	%r498, 0;
$L__BB4_2:
	add.s32 	%r163, %r498, %r13;
	mul.lo.s32 	%r164, %r163, %r2;
	shl.b32 	%r165, %r498, 6;
	add.s32 	%r166, %r9, %r165;
	mul.wide.u32 	%rd9, %r164, 4;
	add.s64 	%rd10, %rd1, %rd9;
	ld.global.f32 	%f161, [%rd10];
	st.shared.f32 	[%r166], %f161;
	add.s32 	%r167, %r164, 1;
	mul.wide.u32 	%rd11, %r167, 4;
	add.s64 	%rd12, %rd1, %rd11;
	ld.global.f32 	%f162, [%rd12];
	st.shared.f32 	[%r166+4], %f162;
	add.s32 	%r168, %r164, 2;
	mul.wide.u32 	%rd13, %r168, 4;
	add.s64 	%rd14, %rd1, %rd13;
	ld.global.f32 	%f163, [%rd14];
	st.shared.f32 	[%r166+8], %f163;
	add.s32 	%r169, %r164, 3;
	mul.wide.u32 	%rd15, %r169, 4;
	add.s64 	%rd16, %rd1, %rd15;
	ld.global.f32 	%f164, [%rd16];
	st.shared.f32 	[%r166+12], %f164;
	add.s32 	%r170, %r164, 4;
	mul.wide.u32 	%rd17, %r170, 4;
	add.s64 	%rd18, %rd1, %rd17;
	ld.global.f32 	%f165, [%rd18];
	st.shared.f32 	[%r166+16], %f165;
	add.s32 	%r171, %r164, 5;
	mul.wide.u32 	%rd19, %r171, 4;
	add.s64 	%rd20, %rd1, %rd19;
	ld.global.f32 	%f166, [%rd20];
	st.shared.f32 	[%r166+20], %f166;
	add.s32 	%r172, %r164, 6;
	mul.wide.u32 	%rd21, %r172, 4;
	add.s64 	%rd22, %rd1, %rd21;
	ld.global.f32 	%f167, [%rd22];
	st.shared.f32 	[%r166+24], %f167;
	add.s32 	%r173, %r164, 7;
	mul.wide.u32 	%rd23, %r173, 4;
	add.s64 	%rd24, %rd1, %rd23;
	ld.global.f32 	%f168, [%rd24];
	st.shared.f32 	[%r166+28], %f168;
	add.s32 	%r174, %r164, 8;
	mul.wide.u32 	%rd25, %r174, 4;
	add.s64 	%rd26, %rd1, %rd25;
	ld.global.f32 	%f169, [%rd26];
	st.shared.f32 	[%r166+32], %f169;
	add.s32 	%r175, %r164, 9;
	mul.wide.u32 	%rd27, %r175, 4;
	add.s64 	%rd28, %rd1, %rd27;
	ld.global.f32 	%f170, [%rd28];
	st.shared.f32 	[%r166+36], %f170;
	add.s32 	%r176, %r164, 10;
	mul.wide.u32 	%rd29, %r176, 4;
	add.s64 	%rd30, %rd1, %rd29;
	ld.global.f32 	%f171, [%rd30];
	st.shared.f32 	[%r166+40], %f171;
	add.s32 	%r177, %r164, 11;
	mul.wide.u32 	%rd31, %r177, 4;
	add.s64 	%rd32, %rd1, %rd31;
	ld.global.f32 	%f172, [%rd32];
	st.shared.f32 	[%r166+44], %f172;
	add.s32 	%r178, %r164, 12;
	mul.wide.u32 	%rd33, %r178, 4;
	add.s64 	%rd34, %rd1, %rd33;
	ld.global.f32 	%f173, [%rd34];
	st.shared.f32 	[%r166+48], %f173;
	add.s32 	%r179, %r164, 13;
	mul.wide.u32 	%rd35, %r179, 4;
	add.s64 	%rd36, %rd1, %rd35;
	ld.global.f32 	%f174, [%rd36];
	st.shared.f32 	[%r166+52], %f174;
	add.s32 	%r180, %r164, 14;
	mul.wide.u32 	%rd37, %r180, 4;
	add.s64 	%rd38, %rd1, %rd37;
	ld.global.f32 	%f175, [%rd38];
	st.shared.f32 	[%r166+56], %f175;
	add.s32 	%r181, %r164, 15;
	mul.wide.u32 	%rd39, %r181, 4;
	add.s64 	%rd40, %rd1, %rd39;
	ld.global.f32 	%f176, [%rd40];
	st.shared.f32 	[%r166+60], %f176;
	add.s32 	%r182, %r164, %r2;
	mul.wide.u32 	%rd41, %r182, 4;
	add.s64 	%rd42, %rd1, %rd41;
	ld.global.f32 	%f177, [%rd42];
	st.shared.f32 	[%r166+64], %f177;
	add.s32 	%r183, %r167, %r2;
	mul.wide.u32 	%rd43, %r183, 4;
	add.s64 	%rd44, %rd1, %rd43;
	ld.global.f32 	%f178, [%rd44];
	st.shared.f32 	[%r166+68], %f178;
	add.s32 	%r184, %r183, 1;
	mul.wide.u32 	%rd45, %r184, 4;
	add.s64 	%rd46, %rd1, %rd45;
	ld.global.f32 	%f179, [%rd46];
	st.shared.f32 	[%r166+72], %f179;
	add.s32 	%r185, %r183, 2;
	mul.wide.u32 	%rd47, %r185, 4;
	add.s64 	%rd48, %rd1, %rd47;
	ld.global.f32 	%f180, [%rd48];
	st.shared.f32 	[%r166+76], %f180;
	add.s32 	%r186, %r183, 3;
	mul.wide.u32 	%rd49, %r186, 4;
	add.s64 	%rd50, %rd1, %rd49;
	ld.global.f32 	%f181, [%rd50];
	st.shared.f32 	[%r166+80], %f181;
	add.s32 	%r187, %r183, 4;
	mul.wide.u32 	%rd51, %r187, 4;
	add.s64 	%rd52, %rd1, %rd51;
	ld.global.f32 	%f182, [%rd52];
	st.shared.f32 	[%r166+84], %f182;
	add.s32 	%r188, %r183, 5;
	mul.wide.u32 	%rd53, %r188, 4;
	add.s64 	%rd54, %rd1, %rd53;
	ld.global.f32 	%f183, [%rd54];
	st.shared.f32 	[%r166+88], %f183;
	add.s32 	%r189, %r183, 6;
	mul.wide.u32 	%rd55, %r189, 4;
	add.s64 	%rd56, %rd1, %rd55;
	ld.global.f32 	%f184, [%rd56];
	st.shared.f32 	[%r166+92], %f184;
	add.s32 	%r190, %r183, 7;
	mul.wide.u32 	%rd57, %r190, 4;
	add.s64 	%rd58, %rd1, %rd57;
	ld.global.f32 	%f185, [%rd58];
	st.shared.f32 	[%r166+96], %f185;
	add.s32 	%r191, %r183, 8;
	mul.wide.u32 	%rd59, %r191, 4;
	add.s64 	%rd60, %rd1, %rd59;
	ld.global.f32 	%f186, [%rd60];
	st.shared.f32 	[%r166+100], %f186;
	add.s32 	%r192, %r183, 9;
	mul.wide.u32 	%rd61, %r192, 4;
	add.s64 	%rd62, %rd1, %rd61;
	ld.global.f32 	%f187, [%rd62];
	st.shared.f32 	[%r166+104], %f187;
	add.s32 	%r193, %r183, 10;
	mul.wide.u32 	%rd63, %r193, 4;
	add.s64 	%rd64, %rd1, %rd63;
	ld.global.f32 	%f188, [%rd64];
	st.shared.f32 	[%r166+108], %f188;
	add.s32 	%r194, %r183, 11;
	mul.wide.u32 	%rd65, %r194, 4;
	add.s64 	%rd66, %rd1, %rd65;
	ld.global.f32 	%f189, [%rd66];
	st.shared.f32 	[%r166+112], %f189;
	add.s32 	%r195, %r183, 12;
	mul.wide.u32 	%rd67, %r195, 4;
	add.s64 	%rd68, %rd1, %rd67;
	ld.global.f32 	%f190, [%rd68];
	st.shared.f32 	[%r166+116], %f190;
	add.s32 	%r196, %r183, 13;
	mul.wide.u32 	%rd69, %r196, 4;
	add.s64 	%rd70, %rd1, %rd69;
	ld.global.f32 	%f191, [%rd70];
	st.shared.f32 	[%r166+120], %f191;
	add.s32 	%r197, %r183, 14;
	mul.wide.u32 	%rd71, %r197, 4;
	add.s64 	%rd72, %rd1, %rd71;
	ld.global.f32 	%f192, [%rd72];
	st.shared.f32 	[%r166+124], %f192;
	add.s32 	%r498, %r498, 2;
	setp.ne.s32 	%p7, %r498, 16;
	@%p7 bra 	$L__BB4_2;
$L__BB4_3:
	setp.eq.s32 	%p8, %r2, 0;
	setp.lt.u32 	%p9, %r1, 4;
	bar.sync 	0;
	or.pred  	%p1, %p9, %p8;
	mov.f32 	%f451, 0f00000000;
	@%p1 bra 	$L__BB4_48;
	and.b32  	%r16, %r2, -8;
	mov.f32 	%f451, 0f00000000;
	mov.b32 	%r499, 0;
$L__BB4_5:
	mad.lo.s32 	%r200, %r499, %r154, %r4;
	mul.lo.s32 	%r18, %r200, %r155;
	mov.b32 	%r500, 0;
$L__BB4_6:
	setp.lt.u32 	%p10, %r2, 8;
	shl.b32 	%r202, %r500, 1;
	sub.s32 	%r203, %r5, %r202;
	add.s32 	%r204, %r203, %r7;
	setp.gt.s32 	%p11, %r204, -1;
	setp.lt.u32 	%p12, %r204, %r155;
	and.pred  	%p2, %p11, %p12;
	shl.b32 	%r205, %r499, 10;
	mov.u32 	%r206, _ZZ40deconv_kernel_group_by_ofmap_share_ifmapILi16ELi128EEvPfS0_S0_9FmapShape11FilterShapeS1_E12ifmap_shared;
	add.s32 	%r207, %r206, %r205;
	shl.b32 	%r208, %r500, 6;
	add.s32 	%r20, %r207, %r208;
	add.s32 	%r209, %r18, %r204;
	mul.lo.s32 	%r21, %r209, %r155;
	mov.b32 	%r503, 0;
	@%p10 bra 	$L__BB4_25;
	mov.b32 	%r501, 0;
$L__BB4_8:
	.pragma "nounroll";
	shl.b32 	%r211, %r501, 1;
	sub.s32 	%r212, %r6, %r211;
	add.s32 	%r23, %r212, %r7;
	setp.gt.s32 	%p13, %r23, -1;
	setp.lt.u32 	%p14, %r23, %r155;
	and.pred  	%p15, %p13, %p14;
	and.pred  	%p17, %p2, %p15;
	shl.b32 	%r213, %r501, 2;
	add.s32 	%r24, %r20, %r213;
	not.pred 	%p18, %p17;
	@%p18 bra 	$L__BB4_10;
	ld.shared.f32 	%f196, [%r24];
	add.s32 	%r214, %r23, %r21;
	mul.wide.u32 	%rd73, %r214, 4;
	add.s64 	%rd74, %rd2, %rd73;
	ld.global.f32 	%f197, [%rd74];
	fma.rn.f32 	%f451, %f196, %f197, %f451;
$L__BB4_10:
	add.s32 	%r25, %r23, -2;
	setp.gt.s32 	%p19, %r25, -1;
	setp.lt.u32 	%p20, %r25, %r155;
	and.pred  	%p21, %p19, %p20;
	and.pred  	%p22, %p2, %p21;
	not.pred 	%p23, %p22;
	@%p23 bra 	$L__BB4_12;
	ld.shared.f32 	%f198, [%r24+4];
	add.s32 	%r215, %r25, %r21;
	mul.wide.u32 	%rd75, %r215, 4;
	add.s64 	%rd76, %rd2, %rd75;
	ld.global.f32 	%f199, [%rd76];
	fma.rn.f32 	%f451, %f198, %f199, %f451;
$L__BB4_12:
	add.s32 	%r26, %r23, -4;
	setp.gt.s32 	%p24, %r26, -1;
	setp.lt.u32 	%p25, %r26, %r155;
	and.pred  	%p26, %p24, %p25;
	and.pred  	%p27, %p2, %p26;
	not.pred 	%p28, %p27;
	@%p28 bra 	$L__BB4_14;
	ld.shared.f32 	%f200, [%r24+8];
	add.s32 	%r216, %r26, %r21;
	mul.wide.u32 	%rd77, %r216, 4;
	add.s64 	%rd78, %rd2, %rd77;
	ld.global.f32 	%f201, [%rd78];
	fma.rn.f32 	%f451, %f200, %f201, %f451;
$L__BB4_14:
	add.s32 	%r27, %r23, -6;
	setp.gt.s32 	%p29, %r27, -1;
	setp.lt.u32 	%p30, %r27, %r155;
	and.pred  	%p31, %p29, %p30;
	and.pred  	%p32, %p2, %p31;
	not.pred 	%p33, %p32;
	@%p33 bra 	$L__BB4_16;
	ld.shared.f32 	%f202, [%r24+12];
	add.s32 	%r217, %r27, %r21;
	mul.wide.u32 	%rd79, %r217, 4;
	add.s64 	%rd80, %rd2, %rd79;
	ld.global.f32 	%f203, [%rd80];
	fma.rn.f32 	%f451, %f202, %f203, %f451;
$L__BB4_16:
	add.s32 	%r28, %r23, -8;
	setp.gt.s32 	%p34, %r28, -1;
	setp.lt.u32 	%p35, %r28, %r155;
	and.pred  	%p36, %p34, %p35;
	and.pred  	%p37, %p2, %p36;
	not.pred 	%p38, %p37;
	@%p38 bra 	$L__BB4_18;
	ld.shared.f32 	%f204, [%r24+16];
	add.s32 	%r218, %r28, %r21;
	mul.wide.u32 	%rd81, %r218, 4;
	add.s64 	%rd82, %rd2, %rd81;
	ld.global.f32 	%f205, [%rd82];
	fma.rn.f32 	%f451, %f204, %f205, %f451;
$L__BB4_18:
	add.s32 	%r29, %r23, -10;
	setp.gt.s32 	%p39, %r29, -1;
	setp.lt.u32 	%p40, %r29, %r155;
	and.pred  	%p41, %p39, %p40;
	and.pred  	%p42, %p2, %p41;
	not.pred 	%p43, %p42;
	@%p43 bra 	$L__BB4_20;
	ld.shared.f32 	%f206, [%r24+20];
	add.s32 	%r219, %r29, %r21;
	mul.wide.u32 	%rd83, %r219, 4;
	add.s64 	%rd84, %rd2, %rd83;
	ld.global.f32 	%f207, [%rd84];
	fma.rn.f32 	%f451, %f206, %f207, %f451;
$L__BB4_20:
	add.s32 	%r30, %r23, -12;
	setp.gt.s32 	%p44, %r30, -1;
	setp.lt.u32 	%p45, %r30, %r155;
	and.pred  	%p46, %p44, %p45;
	and.pred  	%p47, %p2, %p46;
	not.pred 	%p48, %p47;
	@%p48 bra 	$L__BB4_22;
	ld.shared.f32 	%f208, [%r24+24];
	add.s32 	%r220, %r30, %r21;
	mul.wide.u32 	%rd85, %r220, 4;
	add.s64 	%rd86, %rd2, %rd85;
	ld.global.f32 	%f209, [%rd86];
	fma.rn.f32 	%f451, %f208, %f209, %f451;
$L__BB4_22:
	add.s32 	%r31, %r23, -14;
	setp.gt.s32 	%p49, %r31, -1;
	setp.lt.u32 	%p50, %r31, %r155;
	and.pred  	%p51, %p49, %p50;
	and.pred  	%p52, %p2, %p51;
	not.pred 	%p53, %p52;
	@%p53 bra 	$L__BB4_24;
	ld.shared.f32 	%f210, [%r24+28];
	add.s32 	%r221, %r31, %r21;
	mul.wide.u32 	%rd87, %r221, 4;
	add.s64 	%rd88, %rd2, %rd87;
	ld.global.f32 	%f211, [%rd88];
	fma.rn.f32 	%f451, %f210, %f211, %f451;
$L__BB4_24:
	add.s32 	%r501, %r501, 8;
	setp.ne.s32 	%p54, %r501, %r16;
	mov.u32 	%r503, %r16;
	@%p54 bra 	$L__BB4_8;
$L__BB4_25:
	setp.eq.s32 	%p55, %r11, 0;
	@%p55 bra 	$L__BB4_46;
	add.s32 	%r222, %r11, -1;
	setp.lt.u32 	%p56, %r222, 3;
	@%p56 bra 	$L__BB4_36;
	shl.b32 	%r223, %r503, 1;
	sub.s32 	%r224, %r6, %r223;
	add.s32 	%r34, %r224, %r7;
	setp.gt.s32 	%p57, %r34, -1;
	setp.lt.u32 	%p58, %r34, %r155;
	and.pred  	%p59, %p57, %p58;
	and.pred  	%p61, %p2, %p59;
	shl.b32 	%r225, %r503, 2;
	add.s32 	%r35, %r20, %r225;
	not.pred 	%p62, %p61;
	@%p62 bra 	$L__BB4_29;
	ld.shared.f32 	%f213, [%r35];
	add.s32 	%r226, %r34, %r21;
	mul.wide.u32 	%rd89, %r226, 4;
	add.s64 	%rd90, %rd2, %rd89;
	ld.global.f32 	%f214, [%rd90];
	fma.rn.f32 	%f451, %f213, %f214, %f451;
$L__BB4_29:
	add.s32 	%r36, %r34, -2;
	setp.gt.s32 	%p63, %r36, -1;
	setp.lt.u32 	%p64, %r36, %r155;
	and.pred  	%p65, %p63, %p64;
	and.pred  	%p66, %p2, %p65;
	not.pred 	%p67, %p66;
	@%p67 bra 	$L__BB4_31;
	ld.shared.f32 	%f215, [%r35+4];
	add.s32 	%r227, %r36, %r21;
	mul.wide.u32 	%rd91, %r227, 4;
	add.s64 	%rd92, %rd2, %rd91;
	ld.global.f32 	%f216, [%rd92];
	fma.rn.f32 	%f451, %f215, %f216, %f451;
$L__BB4_31:
	add.s32 	%r37, %r34, -4;
	setp.gt.s32 	%p68, %r37, -1;
	setp.lt.u32 	%p69, %r37, %r155;
	and.pred  	%p70, %p68, %p69;
	and.pred  	%p71, %p2, %p70;
	not.pred 	%p72, %p71;
	@%p72 bra 	$L__BB4_33;
	ld.shared.f32 	%f217, [%r35+8];
	add.s32 	%r228, %r37, %r21;
	mul.wide.u32 	%rd93, %r228, 4;
	add.s64 	%rd94, %rd2, %rd93;
	ld.global.f32 	%f218, [%rd94];
	fma.rn.f32 	%f451, %f217, %f218, %f451;
$L__BB4_33:
	add.s32 	%r38, %r34, -6;
	setp.gt.s32 	%p73, %r38, -1;
	setp.lt.u32 	%p74, %r38, %r155;
	and.pred  	%p75, %p73, %p74;
	and.pred  	%p76, %p2, %p75;
	not.pred 	%p77, %p76;
	@%p77 bra 	$L__BB4_35;
	ld.shared.f32 	%f219, [%r35+12];
	add.s32 	%r229, %r38, %r21;
	mul.wide.u32 	%rd95, %r229, 4;
	add.s64 	%rd96, %rd2, %rd95;
	ld.global.f32 	%f220, [%rd96];
	fma.rn.f32 	%f451, %f219, %f220, %f451;
$L__BB4_35:
	add.s32 	%r503, %r503, 4;
$L__BB4_36:
	setp.eq.s32 	%p78, %r12, 0;
	@%p78 bra 	$L__BB4_46;
	setp.eq.s32 	%p79, %r12, 1;
	@%p79 bra 	$L__BB4_43;
	shl.b32 	%r230, %r503, 1;
	sub.s32 	%r231, %r6, %r230;
	add.s32 	%r41, %r231, %r7;
	setp.gt.s32 	%p80, %r41, -1;
	setp.lt.u32 	%p81, %r41, %r155;
	and.pred  	%p82, %p80, %p81;
	and.pred  	%p84, %p2, %p82;
	not.pred 	%p85, %p84;
	@%p85 bra 	$L__BB4_40;
	shl.b32 	%r232, %r503, 2;
	add.s32 	%r233, %r20, %r232;
	ld.shared.f32 	%f222, [%r233];
	add.s32 	%r234, %r41, %r21;
	mul.wide.u32 	%rd97, %r234, 4;
	add.s64 	%rd98, %rd2, %rd97;
	ld.global.f32 	%f223, [%rd98];
	fma.rn.f32 	%f451, %f222, %f223, %f451;
$L__BB4_40:
	add.s32 	%r42, %r41, -2;
	setp.gt.s32 	%p86, %r42, -1;
	setp.lt.u32 	%p87, %r42, %r155;
	and.pred  	%p88, %p86, %p87;
	and.pred  	%p89, %p2, %p88;
	not.pred 	%p90, %p89;
	@%p90 bra 	$L__BB4_42;
	shl.b32 	%r235, %r503, 2;
	add.s32 	%r236, %r20, %r235;
	ld.shared.f32 	%f224, [%r236+4];
	add.s32 	%r237, %r42, %r21;
	mul.wide.u32 	%rd99, %r237, 4;
	add.s64 	%rd100, %rd2, %rd99;
	ld.global.f32 	%f225, [%rd100];
	fma.rn.f32 	%f451, %f224, %f225, %f451;
$L__BB4_42:
	add.s32 	%r503, %r503, 2;
$L__BB4_43:
	and.b32  	%r238, %r2, 1;
	setp.eq.b32 	%p91, %r238, 1;
	not.pred 	%p92, %p91;
	@%p92 bra 	$L__BB4_46;
	shl.b32 	%r239, %r503, 1;
	sub.s32 	%r240, %r6, %r239;
	add.s32 	%r45, %r240, %r7;
	setp.gt.s32 	%p93, %r45, -1;
	setp.lt.u32 	%p94, %r45, %r155;
	and.pred  	%p95, %p93, %p94;
	and.pred  	%p97, %p2, %p95;
	not.pred 	%p98, %p97;
	@%p98 bra 	$L__BB4_46;
	shl.b32 	%r241, %r503, 2;
	add.s32 	%r242, %r20, %r241;
	ld.shared.f32 	%f226, [%r242];
	add.s32 	%r243, %r45, %r21;
	mul.wide.u32 	%rd101, %r243, 4;
	add.s64 	%rd102, %rd2, %rd101;
	ld.global.f32 	%f227, [%rd102];
	fma.rn.f32 	%f451, %f226, %f227, %f451;
$L__BB4_46:
	add.s32 	%r500, %r500, 1;
	setp.ne.s32 	%p99, %r500, %r2;
	@%p99 bra 	$L__BB4_6;
	add.s32 	%r499, %r499, 1;
	setp.ne.s32 	%p100, %r499, %r10;
	@%p100 bra 	$L__BB4_5;
$L__BB4_48:
	setp.gt.u32 	%p101, %r8, 31;
	st.global.f32 	[%rd3], %f451;
	@%p101 bra 	$L__BB4_51;
	add.s32 	%r245, %r8, 32;
	mul.lo.s32 	%r48, %r245, %r2;
	mov.b32 	%r505, 0;
$L__BB4_50:
	add.s32 	%r246, %r505, %r48;
	mul.lo.s32 	%r247, %r246, %r2;
	shl.b32 	%r248, %r505, 6;
	add.s32 	%r249, %r9, %r248;
	mul.wide.u32 	%rd103, %r247, 4;
	add.s64 	%rd104, %rd1, %rd103;
	ld.global.f32 	%f228, [%rd104];
	st.shared.f32 	[%r249], %f228;
	add.s32 	%r250, %r247, 1;
	mul.wide.u32 	%rd105, %r250, 4;
	add.s64 	%rd106, %rd1, %rd105;
	ld.global.f32 	%f229, [%rd106];
	st.shared.f32 	[%r249+4], %f229;
	add.s32 	%r251, %r247, 2;
	mul.wide.u32 	%rd107, %r251, 4;
	add.s64 	%rd108, %rd1, %rd107;
	ld.global.f32 	%f230, [%rd108];
	st.shared.f32 	[%r249+8], %f230;
	add.s32 	%r252, %r247, 3;
	mul.wide.u32 	%rd109, %r252, 4;
	add.s64 	%rd110, %rd1, %rd109;
	ld.global.f32 	%f231, [%rd110];
	st.shared.f32 	[%r249+12], %f231;
	add.s32 	%r253, %r247, 4;
	mul.wide.u32 	%rd111, %r253, 4;
	add.s64 	%rd112, %rd1, %rd111;
	ld.global.f32 	%f232, [%rd112];
	st.shared.f32 	[%r249+16], %f232;
	add.s32 	%r254, %r247, 5;
	mul.wide.u32 	%rd113, %r254, 4;
	add.s64 	%rd114, %rd1, %rd113;
	ld.global.f32 	%f233, [%rd114];
	st.shared.f32 	[%r249+20], %f233;
	add.s32 	%r255, %r247, 6;
	mul.wide.u32 	%rd115, %r255, 4;
	add.s64 	%rd116, %rd1, %rd115;
	ld.global.f32 	%f234, [%rd116];
	st.shared.f32 	[%r249+24], %f234;
	add.s32 	%r256, %r247, 7;
	mul.wide.u32 	%rd117, %r256, 4;
	add.s64 	%rd118, %rd1, %rd117;
	ld.global.f32 	%f235, [%rd118];
	st.shared.f32 	[%r249+28], %f235;
	add.s32 	%r257, %r247, 8;
	mul.wide.u32 	%rd119, %r257, 4;
	add.s64 	%rd120, %rd1, %rd119;
	ld.global.f32 	%f236, [%rd120];
	st.shared.f32 	[%r249+32], %f236;
	add.s32 	%r258, %r247, 9;
	mul.wide.u32 	%rd121, %r258, 4;
	add.s64 	%rd122, %rd1, %rd121;
	ld.global.f32 	%f237, [%rd122];
	st.shared.f32 	[%r249+36], %f237;
	add.s32 	%r259, %r247, 10;
	mul.wide.u32 	%rd123, %r259, 4;
	add.s64 	%rd124, %rd1, %rd123;
	ld.global.f32 	%f238, [%rd124];
	st.shared.f32 	[%r249+40], %f238;
	add.s32 	%r260, %r247, 11;
	mul.wide.u32 	%rd125, %r260, 4;
	add.s64 	%rd126, %rd1, %rd125;
	ld.global.f32 	%f239, [%rd126];
	st.shared.f32 	[%r249+44], %f239;
	add.s32 	%r261, %r247, 12;
	mul.wide.u32 	%rd127, %r261, 4;
	add.s64 	%rd128, %rd1, %rd127;
	ld.global.f32 	%f240, [%rd128];
	st.shared.f32 	[%r249+48], %f240;
	add.s32 	%r262, %r247, 13;
	mul.wide.u32 	%rd129, %r262, 4;
	add.s64 	%rd130, %rd1, %rd129;
	ld.global.f32 	%f241, [%rd130];
	st.shared.f32 	[%r249+52], %f241;
	add.s32 	%r263, %r247, 14;
	mul.wide.u32 	%rd131, %r263, 4;
	add.s64 	%rd132, %rd1, %rd131;
	ld.global.f32 	%f242, [%rd132];
	st.shared.f32 	[%r249+56], %f242;
	add.s32 	%r264, %r247, 15;
	mul.wide.u32 	%rd133, %r264, 4;
	add.s64 	%rd134, %rd1, %rd133;
	ld.global.f32 	%f243, [%rd134];
	st.shared.f32 	[%r249+60], %f243;
	add.s32 	%r265, %r247, %r2;
	mul.wide.u32 	%rd135, %r265, 4;
	add.s64 	%rd136, %rd1, %rd135;
	ld.global.f32 	%f244, [%rd136];
	st.shared.f32 	[%r249+64], %f244;
	add.s32 	%r266, %r250, %r2;
	mul.wide.u32 	%rd137, %r266, 4;
	add.s64 	%rd138, %rd1, %rd137;
	ld.global.f32 	%f245, [%rd138];
	st.shared.f32 	[%r249+68], %f245;
	add.s32 	%r267, %r266, 1;
	mul.wide.u32 	%rd139, %r267, 4;
	add.s64 	%rd140, %rd1, %rd139;
	ld.global.f32 	%f246, [%rd140];
	st.shared.f32 	[%r249+72], %f246;
	add.s32 	%r268, %r266, 2;
	mul.wide.u32 	%rd141, %r268, 4;
	add.s64 	%rd142, %rd1, %rd141;
	ld.global.f32 	%f247, [%rd142];
	st.shared.f32 	[%r249+76], %f247;
	add.s32 	%r269, %r266, 3;
	mul.wide.u32 	%rd143, %r269, 4;
	add.s64 	%rd144, %rd1, %rd143;
	ld.global.f32 	%f248, [%rd144];
	st.shared.f32 	[%r249+80], %f248;
	add.s32 	%r270, %r266, 4;
	mul.wide.u32 	%rd145, %r270, 4;
	add.s64 	%rd146, %rd1, %rd145;
	ld.global.f32 	%f249, [%rd146];
	st.shared.f32 	[%r249+84], %f249;
	add.s32 	%r271, %r266, 5;
	mul.wide.u32 	%rd147, %r271, 4;
	add.s64 	%rd148, %rd1, %rd147;
	ld.global.f32 	%f250, [%rd148];
	st.shared.f32 	[%r249+88], %f250;
	add.s32 	%r272, %r266, 6;
	mul.wide.u32 	%rd149, %r272, 4;
	add.s64 	%rd150, %rd1, %rd149;
	ld.global.f32 	%f251, [%rd150];
	st.shared.f32 	[%r249+92], %f251;
	add.s32 	%r273, %r266, 7;
	mul.wide.u32 	%rd151, %r273, 4;
	add.s64 	%rd152, %rd1, %rd151;
	ld.global.f32 	%f252, [%rd152];
	st.shared.f32 	[%r249+96], %f252;
	add.s32 	%r274, %r266, 8;
	mul.wide.u32 	%rd153, %r274, 4;
	add.s64 	%rd154, %rd1, %rd153;
	ld.global.f32 	%f253, [%rd154];
	st.shared.f32 	[%r249+100], %f253;
	add.s32 	%r275, %r266, 9;
	mul.wide.u32 	%rd155, %r275, 4;
	add.s64 	%rd156, %rd1, %rd155;
	ld.global.f32 	%f254, [%rd156];
	st.shared.f32 	[%r249+104], %f254;
	add.s32 	%r276, %r266, 10;
	mul.wide.u32 	%rd157, %r276, 4;
	add.s64 	%rd158, %rd1, %rd157;
	ld.global.f32 	%f255, [%rd158];
	st.shared.f32 	[%r249+108], %f255;
	add.s32 	%r277, %r266, 11;
	mul.wide.u32 	%rd159, %r277, 4;
	add.s64 	%rd160, %rd1, %rd159;
	ld.global.f32 	%f256, [%rd160];
	st.shared.f32 	[%r249+112], %f256;
	add.s32 	%r278, %r266, 12;
	mul.wide.u32 	%rd161, %r278, 4;
	add.s64 	%rd162, %rd1, %rd161;
	ld.global.f32 	%f257, [%rd162];
	st.shared.f32 	[%r249+116], %f257;
	add.s32 	%r279, %r266, 13;
	mul.wide.u32 	%rd163, %r279, 4;
	add.s64 	%rd164, %rd1, %rd163;
	ld.global.f32 	%f258, [%rd164];
	st.shared.f32 	[%r249+120], %f258;
	add.s32 	%r280, %r266, 14;
	mul.wide.u32 	%rd165, %r280, 4;
	add.s64 	%rd166, %rd1, %rd165;
	ld.global.f32 	%f259, [%rd166];
	st.shared.f32 	[%r249+124], %f259;
	add.s32 	%r505, %r505, 2;
	setp.ne.s32 	%p102, %r505, 16;
	@%p102 bra 	$L__BB4_50;
$L__BB4_51:
	bar.sync 	0;
	@%p1 bra 	$L__BB4_96;
	and.b32  	%r51, %r2, -8;
	mov.b32 	%r506, 0;
$L__BB4_53:
	add.s32 	%r283, %r506, 32;
	mad.lo.s32 	%r284, %r283, %r154, %r4;
	mul.lo.s32 	%r53, %r284, %r155;
	mov.b32 	%r507, 0;
$L__BB4_54:
	setp.lt.u32 	%p103, %r2, 8;
	shl.b32 	%r286, %r507, 1;
	sub.s32 	%r287, %r5, %r286;
	add.s32 	%r288, %r287, %r7;
	setp.gt.s32 	%p104, %r288, -1;
	setp.lt.u32 	%p105, %r288, %r155;
	and.pred  	%p3, %p104, %p105;
	shl.b32 	%r289, %r506, 10;
	mov.u32 	%r290, _ZZ40deconv_kernel_group_by_ofmap_share_ifmapILi16ELi128EEvPfS0_S0_9FmapShape11FilterShapeS1_E12ifmap_shared;
	add.s32 	%r291, %r290, %r289;
	shl.b32 	%r292, %r507, 6;
	add.s32 	%r55, %r291, %r292;
	add.s32 	%r293, %r53, %r288;
	mul.lo.s32 	%r56, %r293, %r155;
	mov.b32 	%r510, 0;
	@%p103 bra 	$L__BB4_73;
	mov.b32 	%r508, 0;
$L__BB4_56:
	.pragma "nounroll";
	shl.b32 	%r295, %r508, 1;
	sub.s32 	%r296, %r6, %r295;
	add.s32 	%r58, %r296, %r7;
	setp.gt.s32 	%p106, %r58, -1;
	setp.lt.u32 	%p107, %r58, %r155;
	and.pred  	%p108, %p106, %p107;
	and.pred  	%p110, %p3, %p108;
	shl.b32 	%r297, %r508, 2;
	add.s32 	%r59, %r55, %r297;
	not.pred 	%p111, %p110;
	@%p111 bra 	$L__BB4_58;
	ld.shared.f32 	%f261, [%r59];
	add.s32 	%r298, %r58, %r56;
	mul.wide.u32 	%rd167, %r298, 4;
	add.s64 	%rd168, %rd2, %rd167;
	ld.global.f32 	%f262, [%rd168];
	fma.rn.f32 	%f451, %f261, %f262, %f451;
$L__BB4_58:
	add.s32 	%r60, %r58, -2;
	setp.gt.s32 	%p112, %r60, -1;
	setp.lt.u32 	%p113, %r60, %r155;
	and.pred  	%p114, %p112, %p113;
	and.pred  	%p115, %p3, %p114;
	not.pred 	%p116, %p115;
	@%p116 bra 	$L__BB4_60;
	ld.shared.f32 	%f263, [%r59+4];
	add.s32 	%r299, %r60, %r56;
	mul.wide.u32 	%rd169, %r299, 4;
	add.s64 	%rd170, %rd2, %rd169;
	ld.global.f32 	%f264, [%rd170];
	fma.rn.f32 	%f451, %f263, %f264, %f451;
$L__BB4_60:
	add.s32 	%r61, %r58, -4;
	setp.gt.s32 	%p117, %r61, -1;
	setp.lt.u32 	%p118, %r61, %r155;
	and.pred  	%p119, %p117, %p118;
	and.pred  	%p120, %p3, %p119;
	not.pred 	%p121, %p120;
	@%p121 bra 	$L__BB4_62;
	ld.shared.f32 	%f265, [%r59+8];
	add.s32 	%r300, %r61, %r56;
	mul.wide.u32 	%rd171, %r300, 4;
	add.s64 	%rd172, %rd2, %rd171;
	ld.global.f32 	%f266, [%rd172];
	fma.rn.f32 	%f451, %f265, %f266, %f451;
$L__BB4_62:
	add.s32 	%r62, %r58, -6;
	setp.gt.s32 	%p122, %r62, -1;
	setp.lt.u32 	%p123, %r62, %r155;
	and.pred  	%p124, %p122, %p123;
	and.pred  	%p125, %p3, %p124;
	not.pred 	%p126, %p125;
	@%p126 bra 	$L__BB4_64;
	ld.shared.f32 	%f267, [%r59+12];
	add.s32 	%r301, %r62, %r56;
	mul.wide.u32 	%rd173, %r301, 4;
	add.s64 	%rd174, %rd2, %rd173;
	ld.global.f32 	%f268, [%rd174];
	fma.rn.f32 	%f451, %f267, %f268, %f451;
$L__BB4_64:
	add.s32 	%r63, %r58, -8;
	setp.gt.s32 	%p127, %r63, -1;
	setp.lt.u32 	%p128, %r63, %r155;
	and.pred  	%p129, %p127, %p128;
	and.pred  	%p130, %p3, %p129;
	not.pred 	%p131, %p130;
	@%p131 bra 	$L__BB4_66;
	ld.shared.f32 	%f269, [%r59+16];
	add.s32 	%r302, %r63, %r56;
	mul.wide.u32 	%rd175, %r302, 4;
	add.s64 	%rd176, %rd2, %rd175;
	ld.global.f32 	%f270, [%rd176];
	fma.rn.f32 	%f451, %f269, %f270, %f451;
$L__BB4_66:
	add.s32 	%r64, %r58, -10;
	setp.gt.s32 	%p132, %r64, -1;
	setp.lt.u32 	%p133, %r64, %r155;
	and.pred  	%p134, %p132, %p133;
	and.pred  	%p135, %p3, %p134;
	not.pred 	%p136, %p135;
	@%p136 bra 	$L__BB4_68;
	ld.shared.f32 	%f271, [%r59+20];
	add.s32 	%r303, %r64, %r56;
	mul.wide.u32 	%rd177, %r303, 4;
	add.s64 	%rd178, %rd2, %rd177;
	ld.global.f32 	%f272, [%rd178];
	fma.rn.f32 	%f451, %f271, %f272, %f451;
$L__BB4_68:
	add.s32 	%r65, %r58, -12;
	setp.gt.s32 	%p137, %r65, -1;
	setp.lt.u32 	%p138, %r65, %r155;
	and.pred  	%p139, %p137, %p138;
	and.pred  	%p140, %p3, %p139;
	not.pred 	%p141, %p140;
	@%p141 bra 	$L__BB4_70;
	ld.shared.f32 	%f273, [%r59+24];
	add.s32 	%r304, %r65, %r56;
	mul.wide.u32 	%rd179, %r304, 4;
	add.s64 	%rd180, %rd2, %rd179;
	ld.global.f32 	%f274, [%rd180];
	fma.rn.f32 	%f451, %f273, %f274, %f451;
$L__BB4_70:
	add.s32 	%r66, %r58, -14;
	setp.gt.s32 	%p142, %r66, -1;
	setp.lt.u32 	%p143, %r66, %r155;
	and.pred  	%p144, %p142, %p143;
	and.pred  	%p145, %p3, %p144;
	not.pred 	%p146, %p145;
	@%p146 bra 	$L__BB4_72;
	ld.shared.f32 	%f275, [%r59+28];
	add.s32 	%r305, %r66, %r56;
	mul.wide.u32 	%rd181, %r305, 4;
	add.s64 	%rd182, %rd2, %rd181;
	ld.global.f32 	%f276, [%rd182];
	fma.rn.f32 	%f451, %f275, %f276, %f451;
$L__BB4_72:
	add.s32 	%r508, %r508, 8;
	setp.ne.s32 	%p147, %r508, %r51;
	mov.u32 	%r510, %r51;
	@%p147 bra 	$L__BB4_56;
$L__BB4_73:
	setp.eq.s32 	%p148, %r11, 0;
	@%p148 bra 	$L__BB4_94;
	add.s32 	%r306, %r11, -1;
	setp.lt.u32 	%p149, %r306, 3;
	@%p149 bra 	$L__BB4_84;
	shl.b32 	%r307, %r510, 1;
	sub.s32 	%r308, %r6, %r307;
	add.s32 	%r69, %r308, %r7;
	setp.gt.s32 	%p150, %r69, -1;
	setp.lt.u32 	%p151, %r69, %r155;
	and.pred  	%p152, %p150, %p151;
	and.pred  	%p154, %p3, %p152;
	shl.b32 	%r309, %r510, 2;
	add.s32 	%r70, %r55, %r309;
	not.pred 	%p155, %p154;
	@%p155 bra 	$L__BB4_77;
	ld.shared.f32 	%f278, [%r70];
	add.s32 	%r310, %r69, %r56;
	mul.wide.u32 	%rd183, %r310, 4;
	add.s64 	%rd184, %rd2, %rd183;
	ld.global.f32 	%f279, [%rd184];
	fma.rn.f32 	%f451, %f278, %f279, %f451;
$L__BB4_77:
	add.s32 	%r71, %r69, -2;
	setp.gt.s32 	%p156, %r71, -1;
	setp.lt.u32 	%p157, %r71, %r155;
	and.pred  	%p158, %p156, %p157;
	and.pred  	%p159, %p3, %p158;
	not.pred 	%p160, %p159;
	@%p160 bra 	$L__BB4_79;
	ld.shared.f32 	%f280, [%r70+4];
	add.s32 	%r311, %r71, %r56;
	mul.wide.u32 	%rd185, %r311, 4;
	add.s64 	%rd186, %rd2, %rd185;
	ld.global.f32 	%f281, [%rd186];
	fma.rn.f32 	%f451, %f280, %f281, %f451;
$L__BB4_79:
	add.s32 	%r72, %r69, -4;
	setp.gt.s32 	%p161, %r72, -1;
	setp.lt.u32 	%p162, %r72, %r155;
	and.pred  	%p163, %p161, %p162;
	and.pred  	%p164, %p3, %p163;
	not.pred 	%p165, %p164;
	@%p165 bra 	$L__BB4_81;
	ld.shared.f32 	%f282, [%r70+8];
	add.s32 	%r312, %r72, %r56;
	mul.wide.u32 	%rd187, %r312, 4;
	add.s64 	%rd188, %rd2, %rd187;
	ld.global.f32 	%f283, [%rd188];
	fma.rn.f32 	%f451, %f282, %f283, %f451;
$L__BB4_81:
	add.s32 	%r73, %r69, -6;
	setp.gt.s32 	%p166, %r73, -1;
	setp.lt.u32 	%p167, %r73, %r155;
	and.pred  	%p168, %p166, %p167;
	and.pred  	%p169, %p3, %p168;
	not.pred 	%p170, %p169;
	@%p170 bra 	$L__BB4_83;
	ld.shared.f32 	%f284, [%r70+12];
	add.s32 	%r313, %r73, %r56;
	mul.wide.u32 	%rd189, %r313, 4;
	add.s64 	%rd190, %rd2, %rd189;
	ld.global.f32 	%f285, [%rd190];
	fma.rn.f32 	%f451, %f284, %f285, %f451;
$L__BB4_83:
	add.s32 	%r510, %r510, 4;
$L__BB4_84:
	setp.eq.s32 	%p171, %r12, 0;
	@%p171 bra 	$L__BB4_94;
	setp.eq.s32 	%p172, %r12, 1;
	@%p172 bra 	$L__BB4_91;
	shl.b32 	%r314, %r510, 1;
	sub.s32 	%r315, %r6, %r314;
	add.s32 	%r76, %r315, %r7;
	setp.gt.s32 	%p173, %r76, -1;
	setp.lt.u32 	%p174, %r76, %r155;
	and.pred  	%p175, %p173, %p174;
	and.pred  	%p177, %p3, %p175;
	not.pred 	%p178, %p177;
	@%p178 bra 	$L__BB4_88;
	shl.b32 	%r316, %r510, 2;
	add.s32 	%r317, %r55, %r316;
	ld.shared.f32 	%f287, [%r317];
	add.s32 	%r318, %r76, %r56;
	mul.wide.u32 	%rd191, %r318, 4;
	add.s64 	%rd192, %rd2, %rd191;
	ld.global.f32 	%f288, [%rd192];
	fma.rn.f32 	%f451, %f287, %f288, %f451;
$L__BB4_88:
	add.s32 	%r77, %r76, -2;
	setp.gt.s32 	%p179, %r77, -1;
	setp.lt.u32 	%p180, %r77, %r155;
	and.pred  	%p181, %p179, %p180;
	and.pred  	%p182, %p3, %p181;
	not.pred 	%p183, %p182;
	@%p183 bra 	$L__BB4_90;
	shl.b32 	%r319, %r510, 2;
	add.s32 	%r320, %r55, %r319;
	ld.shared.f32 	%f289, [%r320+4];
	add.s32 	%r321, %r77, %r56;
	mul.wide.u32 	%rd193, %r321, 4;
	add.s64 	%rd194, %rd2, %rd193;
	ld.global.f32 	%f290, [%rd194];
	fma.rn.f32 	%f451, %f289, %f290, %f451;
$L__BB4_90:
	add.s32 	%r510, %r510, 2;
$L__BB4_91:
	and.b32  	%r322, %r2, 1;
	setp.eq.b32 	%p184, %r322, 1;
	not.pred 	%p185, %p184;
	@%p185 bra 	$L__BB4_94;
	shl.b32 	%r323, %r510, 1;
	sub.s32 	%r324, %r6, %r323;
	add.s32 	%r80, %r324, %r7;
	setp.gt.s32 	%p186, %r80, -1;
	setp.lt.u32 	%p187, %r80, %r155;
	and.pred  	%p188, %p186, %p187;
	and.pred  	%p190, %p3, %p188;
	not.pred 	%p191, %p190;
	@%p191 bra 	$L__BB4_94;
	shl.b32 	%r325, %r510, 2;
	add.s32 	%r326, %r55, %r325;
	ld.shared.f32 	%f291, [%r326];
	add.s32 	%r327, %r80, %r56;
	mul.wide.u32 	%rd195, %r327, 4;
	add.s64 	%rd196, %rd2, %rd195;
	ld.global.f32 	%f292, [%rd196];
	fma.rn.f32 	%f451, %f291, %f292, %f451;
$L__BB4_94:
	add.s32 	%r507, %r507, 1;
	setp.ne.s32 	%p192, %r507, %r2;
	@%p192 bra 	$L__BB4_54;
	add.s32 	%r506, %r506, 1;
	setp.ne.s32 	%p193, %r506, %r10;
	@%p193 bra 	$L__BB4_53;
$L__BB4_96:
	setp.gt.u32 	%p194, %r8, 31;
	st.global.f32 	[%rd3], %f451;
	@%p194 bra 	$L__BB4_99;
	add.s32 	%r329, %r8, 64;
	mul.lo.s32 	%r83, %r329, %r2;
	mov.b32 	%r512, 0;
$L__BB4_98:
	add.s32 	%r330, %r512, %r83;
	mul.lo.s32 	%r331, %r330, %r2;
	shl.b32 	%r332, %r512, 6;
	add.s32 	%r333, %r9, %r332;
	mul.wide.u32 	%rd197, %r331, 4;
	add.s64 	%rd198, %rd1, %rd197;
	ld.global.f32 	%f293, [%rd198];
	st.shared.f32 	[%r333], %f293;
	add.s32 	%r334, %r331, 1;
	mul.wide.u32 	%rd199, %r334, 4;
	add.s64 	%rd200, %rd1, %rd199;
	ld.global.f32 	%f294, [%rd200];
	st.shared.f32 	[%r333+4], %f294;
	add.s32 	%r335, %r331, 2;
	mul.wide.u32 	%rd201, %r335, 4;
	add.s64 	%rd202, %rd1, %rd201;
	ld.global.f32 	%f295, [%rd202];
	st.shared.f32 	[%r333+8], %f295;
	add.s32 	%r336, %r331, 3;
	mul.wide.u32 	%rd203, %r336, 4;
	add.s64 	%rd204, %rd1, %rd203;
	ld.global.f32 	%f296, [%rd204];
	st.shared.f32 	[%r333+12], %f296;
	add.s32 	%r337, %r331, 4;
	mul.wide.u32 	%rd205, %r337, 4;
	add.s64 	%rd206, %rd1, %rd205;
	ld.global.f32 	%f297, [%rd206];
	st.shared.f32 	[%r333+16], %f297;
	add.s32 	%r338, %r331, 5;
	mul.wide.u32 	%rd207, %r338, 4;
	add.s64 	%rd208, %rd1, %rd207;
	ld.global.f32 	%f298, [%rd208];
	st.shared.f32 	[%r333+20], %f298;
	add.s32 	%r339, %r331, 6;
	mul.wide.u32 	%rd209, %r339, 4;
	add.s64 	%rd210, %rd1, %rd209;
	ld.global.f32 	%f299, [%rd210];
	st.shared.f32 	[%r333+24], %f299;
	add.s32 	%r340, %r331, 7;
	mul.wide.u32 	%rd211, %r340, 4;
	add.s64 	%rd212, %rd1, %rd211;
	ld.global.f32 	%f300, [%rd212];
	st.shared.f32 	[%r333+28], %f300;
	add.s32 	%r341, %r331, 8;
	mul.wide.u32 	%rd213, %r341, 4;
	add.s64 	%rd214, %rd1, %rd213;
	ld.global.f32 	%f301, [%rd214];
	st.shared.f32 	[%r333+32], %f301;
	add.s32 	%r342, %r331, 9;
	mul.wide.u32 	%rd215, %r342, 4;
	add.s64 	%rd216, %rd1, %rd215;
	ld.global.f32 	%f302, [%rd216];
	st.shared.f32 	[%r333+36], %f302;
	add.s32 	%r343, %r331, 10;
	mul.wide.u32 	%rd217, %r343, 4;
	add.s64 	%rd218, %rd1, %rd217;
	ld.global.f32 	%f303, [%rd218];
	st.shared.f32 	[%r333+40], %f303;
	add.s32 	%r344, %r331, 11;
	mul.wide.u32 	%rd219, %r344, 4;
	add.s64 	%rd220, %rd1, %rd219;
	ld.global.f32 	%f304, [%rd220];
	st.shared.f32 	[%r333+44], %f304;
	add.s32 	%r345, %r331, 12;
	mul.wide.u32 	%rd221, %r345, 4;
	add.s64 	%rd222, %rd1, %rd221;
	ld.global.f32 	%f305, [%rd222];
	st.shared.f32 	[%r333+48], %f305;
	add.s32 	%r346, %r331, 13;
	mul.wide.u32 	%rd223, %r346, 4;
	add.s64 	%rd224, %rd1, %rd223;
	ld.global.f32 	%f306, [%rd224];
	st.shared.f32 	[%r333+52], %f306;
	add.s32 	%r347, %r331, 14;
	mul.wide.u32 	%rd225, %r347, 4;
	add.s64 	%rd226, %rd1, %rd225;
	ld.global.f32 	%f307, [%rd226];
	st.shared.f32 	[%r333+56], %f307;
	add.s32 	%r348, %r331, 15;
	mul.wide.u32 	%rd227, %r348, 4;
	add.s64 	%rd228, %rd1, %rd227;
	ld.global.f32 	%f308, [%rd228];
	st.shared.f32 	[%r333+60], %f308;
	add.s32 	%r349, %r331, %r2;
	mul.wide.u32 	%rd229, %r349, 4;
	add.s64 	%rd230, %rd1, %rd229;
	ld.global.f32 	%f309, [%rd230];
	st.shared.f32 	[%r333+64], %f309;
	add.s32 	%r350, %r334, %r2;
	mul.wide.u32 	%rd231, %r350, 4;
	add.s64 	%rd232, %rd1, %rd231;
	ld.global.f32 	%f310, [%rd232];
	st.shared.f32 	[%r333+68], %f310;
	add.s32 	%r351, %r350, 1;
	mul.wide.u32 	%rd233, %r351, 4;
	add.s64 	%rd234, %rd1, %rd233;
	ld.global.f32 	%f311, [%rd234];
	st.shared.f32 	[%r333+72], %f311;
	add.s32 	%r352, %r350, 2;
	mul.wide.u32 	%rd235, %r352, 4;
	add.s64 	%rd236, %rd1, %rd235;
	ld.global.f32 	%f312, [%rd236];
	st.shared.f32 	[%r333+76], %f312;
	add.s32 	%r353, %r350, 3;
	mul.wide.u32 	%rd237, %r353, 4;
	add.s64 	%rd238, %rd1, %rd237;
	ld.global.f32 	%f313, [%rd238];
	st.shared.f32 	[%r333+80], %f313;
	add.s32 	%r354, %r350, 4;
	mul.wide.u32 	%rd239, %r354, 4;
	add.s64 	%rd240, %rd1, %rd239;
	ld.global.f32 	%f314, [%rd240];
	st.shared.f32 	[%r333+84], %f314;
	add.s32 	%r355, %r350, 5;
	mul.wide.u32 	%rd241, %r355, 4;
	add.s64 	%rd242, %rd1, %rd241;
	ld.global.f32 	%f315, [%rd242];
	st.shared.f32 	[%r333+88], %f315;
	add.s32 	%r356, %r350, 6;
	mul.wide.u32 	%rd243, %r356, 4;
	add.s64 	%rd244, %rd1, %rd243;
	ld.global.f32 	%f316, [%rd244];
	st.shared.f32 	[%r333+92], %f316;
	add.s32 	%r357, %r350, 7;
	mul.wide.u32 	%rd245, %r357, 4;
	add.s64 	%rd246, %rd1, %rd245;
	ld.global.f32 	%f317, [%rd246];
	st.shared.f32 	[%r333+96], %f317;
	add.s32 	%r358, %r350, 8;
	mul.wide.u32 	%rd247, %r358, 4;
	add.s64 	%rd248, %rd1, %rd247;
	ld.global.f32 	%f318, [%rd248];
	st.shared.f32 	[%r333+100], %f318;
	add.s32 	%r359, %r350, 9;
	mul.wide.u32 	%rd249, %r359, 4;
	add.s64 	%rd250, %rd1, %rd249;
	ld.global.f32 	%f319, [%rd250];
	st.shared.f32 	[%r333+104], %f319;
	add.s32 	%r360, %r350, 10;
	mul.wide.u32 	%rd251, %r360, 4;
	add.s64 	%rd252, %rd1, %rd251;
	ld.global.f32 	%f320, [%rd252];
	st.shared.f32 	[%r333+108], %f320;
	add.s32 	%r361, %r350, 11;
	mul.wide.u32 	%rd253, %r361, 4;
	add.s64 	%rd254, %rd1, %rd253;
	ld.global.f32 	%f321, [%rd254];
	st.shared.f32 	[%r333+112], %f321;
	add.s32 	%r362, %r350, 12;
	mul.wide.u32 	%rd255, %r362, 4;
	add.s64 	%rd256, %rd1, %rd255;
	ld.global.f32 	%f322, [%rd256];
	st.shared.f32 	[%r333+116], %f322;
	add.s32 	%r363, %r350, 13;
	mul.wide.u32 	%rd257, %r363, 4;
	add.s64 	%rd258, %rd1, %rd257;
	ld.global.f32 	%f323, [%rd258];
	st.shared.f32 	[%r333+120], %f323;
	add.s32 	%r364, %r350, 14;
	mul.wide.u32 	%rd259, %r364, 4;
	add.s64 	%rd260, %rd1, %rd259;
	ld.global.f32 	%f324, [%rd260];
	st.shared.f32 	[%r333+124], %f324;
	add.s32 	%r512, %r512, 2;
	setp.ne.s32 	%p195, %r512, 16;
	@%p195 bra 	$L__BB4_98;
$L__BB4_99:
	bar.sync 	0;
	@%p1 bra 	$L__BB4_144;
	and.b32  	%r86, %r2, -8;
	mov.b32 	%r513, 0;
$L__BB4_101:
	add.s32 	%r367, %r513, 64;
	mad.lo.s32 	%r368, %r367, %r154, %r4;
	mul.lo.s32 	%r88, %r368, %r155;
	mov.b32 	%r514, 0;
$L__BB4_102:
	add.s32 	%r370, %r2, -1;
	setp.lt.u32 	%p196, %r370, 7;
	shl.b32 	%r371, %r514, 1;
	sub.s32 	%r372, %r5, %r371;
	add.s32 	%r373, %r372, %r7;
	setp.gt.s32 	%p197, %r373, -1;
	setp.lt.u32 	%p198, %r373, %r155;
	and.pred  	%p4, %p197, %p198;
	shl.b32 	%r374, %r513, 10;
	mov.u32 	%r375, _ZZ40deconv_kernel_group_by_ofmap_share_ifmapILi16ELi128EEvPfS0_S0_9FmapShape11FilterShapeS1_E12ifmap_shared;
	add.s32 	%r376, %r375, %r374;
	shl.b32 	%r377, %r514, 6;
	add.s32 	%r90, %r376, %r377;
	add.s32 	%r378, %r88, %r373;
	mul.lo.s32 	%r91, %r378, %r155;
	mov.b32 	%r517, 0;
	@%p196 bra 	$L__BB4_121;
	mov.b32 	%r515, 0;
$L__BB4_104:
	.pragma "nounroll";
	shl.b32 	%r380, %r515, 1;
	sub.s32 	%r381, %r6, %r380;
	add.s32 	%r93, %r381, %r7;
	setp.gt.s32 	%p199, %r93, -1;
	setp.lt.u32 	%p200, %r93, %r155;
	and.pred  	%p201, %p199, %p200;
	and.pred  	%p203, %p4, %p201;
	shl.b32 	%r382, %r515, 2;
	add.s32 	%r94, %r90, %r382;
	not.pred 	%p204, %p203;
	@%p204 bra 	$L__BB4_106;
	ld.shared.f32 	%f326, [%r94];
	add.s32 	%r383, %r93, %r91;
	mul.wide.u32 	%rd261, %r383, 4;
	add.s64 	%rd262, %rd2, %rd261;
	ld.global.f32 	%f327, [%rd262];
	fma.rn.f32 	%f451, %f326, %f327, %f451;
$L__BB4_106:
	add.s32 	%r95, %r93, -2;
	setp.gt.s32 	%p205, %r95, -1;
	setp.lt.u32 	%p206, %r95, %r155;
	and.pred  	%p207, %p205, %p206;
	and.pred  	%p208, %p4, %p207;
	not.pred 	%p209, %p208;
	@%p209 bra 	$L__BB4_108;
	ld.shared.f32 	%f328, [%r94+4];
	add.s32 	%r384, %r95, %r91;
	mul.wide.u32 	%rd263, %r384, 4;
	add.s64 	%rd264, %rd2, %rd263;
	ld.global.f32 	%f329, [%rd264];
	fma.rn.f32 	%f451, %f328, %f329, %f451;
$L__BB4_108:
	add.s32 	%r96, %r93, -4;
	setp.gt.s32 	%p210, %r96, -1;
	setp.lt.u32 	%p211, %r96, %r155;
	and.pred  	%p212, %p210, %p211;
	and.pred  	%p213, %p4, %p212;
	not.pred 	%p214, %p213;
	@%p214 bra 	$L__BB4_110;
	ld.shared.f32 	%f330, [%r94+8];
	add.s32 	%r385, %r96, %r91;
	mul.wide.u32 	%rd265, %r385, 4;
	add.s64 	%rd266, %rd2, %rd265;
	ld.global.f32 	%f331, [%rd266];
	fma.rn.f32 	%f451, %f330, %f331, %f451;
$L__BB4_110:
	add.s32 	%r97, %r93, -6;
	setp.gt.s32 	%p215, %r97, -1;
	setp.lt.u32 	%p216, %r97, %r155;
	and.pred  	%p217, %p215, %p216;
	and.pred  	%p218, %p4, %p217;
	not.pred 	%p219, %p218;
	@%p219 bra 	$L__BB4_112;
	ld.shared.f32 	%f332, [%r94+12];
	add.s32 	%r386, %r97, %r91;
	mul.wide.u32 	%rd267, %r386, 4;
	add.s64 	%rd268, %rd2, %rd267;
	ld.global.f32 	%f333, [%rd268];
	fma.rn.f32 	%f451, %f332, %f333, %f451;
$L__BB4_112:
	add.s32 	%r98, %r93, -8;
	setp.gt.s32 	%p220, %r98, -1;
	setp.lt.u32 	%p221, %r98, %r155;
	and.pred  	%p222, %p220, %p221;
	and.pred  	%p223, %p4, %p222;
	not.pred 	%p224, %p223;
	@%p224 bra 	$L__BB4_114;
	ld.shared.f32 	%f334, [%r94+16];
	add.s32 	%r387, %r98, %r91;
	mul.wide.u32 	%rd269, %r387, 4;
	add.s64 	%rd270, %rd2, %rd269;
	ld.global.f32 	%f335, [%rd270];
	fma.rn.f32 	%f451, %f334, %f335, %f451;
$L__BB4_114:
	add.s32 	%r99, %r93, -10;
	setp.gt.s32 	%p225, %r99, -1;
	setp.lt.u32 	%p226, %r99, %r155;
	and.pred  	%p227, %p225, %p226;
	and.pred  	%p228, %p4, %p227;
	not.pred 	%p229, %p228;
	@%p229 bra 	$L__BB4_116;
	ld.shared.f32 	%f336, [%r94+20];
	add.s32 	%r388, %r99, %r91;
	mul.wide.u32 	%rd271, %r388, 4;
	add.s64 	%rd272, %rd2, %rd271;
	ld.global.f32 	%f337, [%rd272];
	fma.rn.f32 	%f451, %f336, %f337, %f451;
$L__BB4_116:
	add.s32 	%r100, %r93, -12;
	setp.gt.s32 	%p230, %r100, -1;
	setp.lt.u32 	%p231, %r100, %r155;
	and.pred  	%p232, %p230, %p231;
	and.pred  	%p233, %p4, %p232;
	not.pred 	%p234, %p233;
	@%p234 bra 	$L__BB4_118;
	ld.shared.f32 	%f338, [%r94+24];
	add.s32 	%r389, %r100, %r91;
	mul.wide.u32 	%rd273, %r389, 4;
	add.s64 	%rd274, %rd2, %rd273;
	ld.global.f32 	%f339, [%rd274];
	fma.rn.f32 	%f451, %f338, %f339, %f451;
$L__BB4_118:
	add.s32 	%r101, %r93, -14;
	setp.gt.s32 	%p235, %r101, -1;
	setp.lt.u32 	%p236, %r101, %r155;
	and.pred  	%p237, %p235, %p236;
	and.pred  	%p238, %p4, %p237;
	not.pred 	%p239, %p238;
	@%p239 bra 	$L__BB4_120;
	ld.shared.f32 	%f340, [%r94+28];
	add.s32 	%r390, %r101, %r91;
	mul.wide.u32 	%rd275, %r390, 4;
	add.s64 	%rd276, %rd2, %rd275;
	ld.global.f32 	%f341, [%rd276];
	fma.rn.f32 	%f451, %f340, %f341, %f451;
$L__BB4_120:
	add.s32 	%r515, %r515, 8;
	setp.ne.s32 	%p240, %r515, %r86;
	mov.u32 	%r517, %r86;
	@%p240 bra 	$L__BB4_104;
$L__BB4_121:
	setp.eq.s32 	%p241, %r11, 0;
	@%p241 bra 	$L__BB4_142;
	add.s32 	%r391, %r11, -1;
	setp.lt.u32 	%p242, %r391, 3;
	@%p242 bra 	$L__BB4_132;
	shl.b32 	%r392, %r517, 1;
	sub.s32 	%r393, %r6, %r392;
	add.s32 	%r104, %r393, %r7;
	setp.gt.s32 	%p243, %r104, -1;
	setp.lt.u32 	%p244, %r104, %r155;
	and.pred  	%p245, %p243, %p244;
	and.pred  	%p247, %p4, %p245;
	shl.b32 	%r394, %r517, 2;
	add.s32 	%r105, %r90, %r394;
	not.pred 	%p248, %p247;
	@%p248 bra 	$L__BB4_125;
	ld.shared.f32 	%f343, [%r105];
	add.s32 	%r395, %r104, %r91;
	mul.wide.u32 	%rd277, %r395, 4;
	add.s64 	%rd278, %rd2, %rd277;
	ld.global.f32 	%f344, [%rd278];
	fma.rn.f32 	%f451, %f343, %f344, %f451;
$L__BB4_125:
	add.s32 	%r106, %r104, -2;
	setp.gt.s32 	%p249, %r106, -1;
	setp.lt.u32 	%p250, %r106, %r155;
	and.pred  	%p251, %p249, %p250;
	and.pred  	%p252, %p4, %p251;
	not.pred 	%p253, %p252;
	@%p253 bra 	$L__BB4_127;
	ld.shared.f32 	%f345, [%r105+4];
	add.s32 	%r396, %r106, %r91;
	mul.wide.u32 	%rd279, %r396, 4;
	add.s64 	%rd280, %rd2, %rd279;
	ld.global.f32 	%f346, [%rd280];
	fma.rn.f32 	%f451, %f345, %f346, %f451;
$L__BB4_127:
	add.s32 	%r107, %r104, -4;
	setp.gt.s32 	%p254, %r107, -1;
	setp.lt.u32 	%p255, %r107, %r155;
	and.pred  	%p256, %p254, %p255;
	and.pred  	%p257, %p4, %p256;
	not.pred 	%p258, %p257;
	@%p258 bra 	$L__BB4_129;
	ld.shared.f32 	%f347, [%r105+8];
	add.s32 	%r397, %r107, %r91;
	mul.wide.u32 	%rd281, %r397, 4;
	add.s64 	%rd282, %rd2, %rd281;
	ld.global.f32 	%f348, [%rd282];
	fma.rn.f32 	%f451, %f347, %f348, %f451;
$L__BB4_129:
	add.s32 	%r108, %r104, -6;
	setp.gt.s32 	%p259, %r108, -1;
	setp.lt.u32 	%p260, %r108, %r155;
	and.pred  	%p261, %p259, %p260;
	and.pred  	%p262, %p4, %p261;
	not.pred 	%p263, %p262;
	@%p263 bra 	$L__BB4_131;
	ld.shared.f32 	%f349, [%r105+12];
	add.s32 	%r398, %r108, %r91;
	mul.wide.u32 	%rd283, %r398, 4;
	add.s64 	%rd284, %rd2, %rd283;
	ld.global.f32 	%f350, [%rd284];
	fma.rn.f32 	%f451, %f349, %f350, %f451;
$L__BB4_131:
	add.s32 	%r517, %r517, 4;
$L__BB4_132:
	setp.eq.s32 	%p264, %r12, 0;
	@%p264 bra 	$L__BB4_142;
	setp.eq.s32 	%p265, %r12, 1;
	@%p265 bra 	$L__BB4_139;
	shl.b32 	%r399, %r517, 1;
	sub.s32 	%r400, %r6, %r399;
	add.s32 	%r111, %r400, %r7;
	setp.gt.s32 	%p266, %r111, -1;
	setp.lt.u32 	%p267, %r111, %r155;
	and.pred  	%p268, %p266, %p267;
	and.pred  	%p270, %p4, %p268;
	not.pred 	%p271, %p270;
	@%p271 bra 	$L__BB4_136;
	shl.b32 	%r401, %r517, 2;
	add.s32 	%r402, %r90, %r401;
	ld.shared.f32 	%f352, [%r402];
	add.s32 	%r403, %r111, %r91;
	mul.wide.u32 	%rd285, %r403, 4;
	add.s64 	%rd286, %rd2, %rd285;
	ld.global.f32 	%f353, [%rd286];
	fma.rn.f32 	%f451, %f352, %f353, %f451;
$L__BB4_136:
	add.s32 	%r112, %r111, -2;
	setp.gt.s32 	%p272, %r112, -1;
	setp.lt.u32 	%p273, %r112, %r155;
	and.pred  	%p274, %p272, %p273;
	and.pred  	%p275, %p4, %p274;
	not.pred 	%p276, %p275;
	@%p276 bra 	$L__BB4_138;
	shl.b32 	%r404, %r517, 2;
	add.s32 	%r405, %r90, %r404;
	ld.shared.f32 	%f354, [%r405+4];
	add.s32 	%r406, %r112, %r91;
	mul.wide.u32 	%rd287, %r406, 4;
	add.s64 	%rd288, %rd2, %rd287;
	ld.global.f32 	%f355, [%rd288];
	fma.rn.f32 	%f451, %f354, %f355, %f451;
$L__BB4_138:
	add.s32 	%r517, %r517, 2;
$L__BB4_139:
	and.b32  	%r407, %r2, 1;
	setp.eq.b32 	%p277, %r407, 1;
	not.pred 	%p278, %p277;
	@%p278 bra 	$L__BB4_142;
	shl.b32 	%r408, %r517, 1;
	sub.s32 	%r409, %r6, %r408;
	add.s32 	%r115, %r409, %r7;
	setp.gt.s32 	%p279, %r115, -1;
	setp.lt.u32 	%p280, %r115, %r155;
	and.pred  	%p281, %p279, %p280;
	and.pred  	%p283, %p4, %p281;
	not.pred 	%p284, %p283;
	@%p284 bra 	$L__BB4_142;
	shl.b32 	%r410, %r517, 2;
	add.s32 	%r411, %r90, %r410;
	ld.shared.f32 	%f356, [%r411];
	add.s32 	%r412, %r115, %r91;
	mul.wide.u32 	%rd289, %r412, 4;
	add.s64 	%rd290, %rd2, %rd289;
	ld.global.f32 	%f357, [%rd290];
	fma.rn.f32 	%f451, %f356, %f357, %f451;
$L__BB4_142:
	add.s32 	%r514, %r514, 1;
	setp.ne.s32 	%p285, %r514, %r2;
	@%p285 bra 	$L__BB4_102;
	add.s32 	%r513, %r513, 1;
	setp.ne.s32 	%p286, %r513, %r10;
	@%p286 bra 	$L__BB4_101;
$L__BB4_144:
	setp.gt.u32 	%p287, %r8, 31;
	st.global.f32 	[%rd3], %f451;
	@%p287 bra 	$L__BB4_147;
	add.s32 	%r414, %r8, 96;
	mul.lo.s32 	%r118, %r414, %r2;
	mov.b32 	%r519, 0;
$L__BB4_146:
	add.s32 	%r415, %r519, %r118;
	mul.lo.s32 	%r416, %r415, %r2;
	shl.b32 	%r417, %r519, 6;
	add.s32 	%r418, %r9, %r417;
	mul.wide.u32 	%rd291, %r416, 4;
	add.s64 	%rd292, %rd1, %rd291;
	ld.global.f32 	%f358, [%rd292];
	st.shared.f32 	[%r418], %f358;
	add.s32 	%r419, %r416, 1;
	mul.wide.u32 	%rd293, %r419, 4;
	add.s64 	%rd294, %rd1, %rd293;
	ld.global.f32 	%f359, [%rd294];
	st.shared.f32 	[%r418+4], %f359;
	add.s32 	%r420, %r416, 2;
	mul.wide.u32 	%rd295, %r420, 4;
	add.s64 	%rd296, %rd1, %rd295;
	ld.global.f32 	%f360, [%rd296];
	st.shared.f32 	[%r418+8], %f360;
	add.s32 	%r421, %r416, 3;
	mul.wide.u32 	%rd297, %r421, 4;
	add.s64 	%rd298, %rd1, %rd297;
	ld.global.f32 	%f361, [%rd298];
	st.shared.f32 	[%r418+12], %f361;
	add.s32 	%r422, %r416, 4;
	mul.wide.u32 	%rd299, %r422, 4;
	add.s64 	%rd300, %rd1, %rd299;
	ld.global.f32 	%f362, [%rd300];
	st.shared.f32 	[%r418+16], %f362;
	add.s32 	%r423, %r416, 5;
	mul.wide.u32 	%rd301, %r423, 4;
	add.s64 	%rd302, %rd1, %rd301;
	ld.global.f32 	%f363, [%rd302];
	st.shared.f32 	[%r418+20], %f363;
	add.s32 	%r424, %r416, 6;
	mul.wide.u32 	%rd303, %r424, 4;
	add.s64 	%rd304, %rd1, %rd303;
	ld.global.f32 	%f364, [%rd304];
	st.shared.f32 	[%r418+24], %f364;
	add.s32 	%r425, %r416, 7;
	mul.wide.u32 	%rd305, %r425, 4;
	add.s64 	%rd306, %rd1, %rd305;
	ld.global.f32 	%f365, [%rd306];
	st.shared.f32 	[%r418+28], %f365;
	add.s32 	%r426, %r416, 8;
	mul.wide.u32 	%rd307, %r426, 4;
	add.s64 	%rd308, %rd1, %rd307;
	ld.global.f32 	%f366, [%rd308];
	st.shared.f32 	[%r418+32], %f366;
	add.s32 	%r427, %r416, 9;
	mul.wide.u32 	%rd309, %r427, 4;
	add.s64 	%rd310, %rd1, %rd309;
	ld.global.f32 	%f367, [%rd310];
	st.shared.f32 	[%r418+36], %f367;
	add.s32 	%r428, %r416, 10;
	mul.wide.u32 	%rd311, %r428, 4;
	add.s64 	%rd312, %rd1, %rd311;
	ld.global.f32 	%f368, [%rd312];
	st.shared.f32 	[%r418+40], %f368;
	add.s32 	%r429, %r416, 11;
	mul.wide.u32 	%rd313, %r429, 4;
	add.s64 	%rd314, %rd1, %rd313;
	ld.global.f32 	%f369, [%rd314];
	st.shared.f32 	[%r418+44], %f369;
	add.s32 	%r430, %r416, 12;
	mul.wide.u32 	%rd315, %r430, 4;
	add.s64 	%rd316, %rd1, %rd315;
	ld.global.f32 	%f370, [%rd316];
	st.shared.f32 	[%r418+48], %f370;
	add.s32 	%r431, %r416, 13;
	mul.wide.u32 	%rd317, %r431, 4;
	add.s64 	%rd318, %rd1, %rd317;
	ld.global.f32 	%f371, [%rd318];
	st.shared.f32 	[%r418+52], %f371;
	add.s32 	%r432, %r416, 14;
	mul.wide.u32 	%rd319, %r432, 4;
	add.s64 	%rd320, %rd1, %rd319;
	ld.global.f32 	%f372, [%rd320];
	st.shared.f32 	[%r418+56], %f372;
	add.s32 	%r433, %r416, 15;
	mul.wide.u32 	%rd321, %r433, 4;
	add.s64 	%rd322, %rd1, %rd321;
	ld.global.f32 	%f373, [%rd322];
	st.shared.f32 	[%r418+60], %f373;
	add.s32 	%r434, %r416, %r2;
	mul.wide.u32 	%rd323, %r434, 4;
	add.s64 	%rd324, %rd1, %rd323;
	ld.global.f32 	%f374, [%rd324];
	st.shared.f32 	[%r418+64], %f374;
	add.s32 	%r435, %r419, %r2;
	mul.wide.u32 	%rd325, %r435, 4;
	add.s64 	%rd326, %rd1, %rd325;
	ld.global.f32 	%f375, [%rd326];
	st.shared.f32 	[%r418+68], %f375;
	add.s32 	%r436, %r435, 1;
	mul.wide.u32 	%rd327, %r436, 4;
	add.s64 	%rd328, %rd1, %rd327;
	ld.global.f32 	%f376, [%rd328];
	st.shared.f32 	[%r418+72], %f376;
	add.s32 	%r437, %r435, 2;
	mul.wide.u32 	%rd329, %r437, 4;
	add.s64 	%rd330, %rd1, %rd329;
	ld.global.f32 	%f377, [%rd330];
	st.shared.f32 	[%r418+76], %f377;
	add.s32 	%r438, %r435, 3;
	mul.wide.u32 	%rd331, %r438, 4;
	add.s64 	%rd332, %rd1, %rd331;
	ld.global.f32 	%f378, [%rd332];
	st.shared.f32 	[%r418+80], %f378;
	add.s32 	%r439, %r435, 4;
	mul.wide.u32 	%rd333, %r439, 4;
	add.s64 	%rd334, %rd1, %rd333;
	ld.global.f32 	%f379, [%rd334];
	st.shared.f32 	[%r418+84], %f379;
	add.s32 	%r440, %r435, 5;
	mul.wide.u32 	%rd335, %r440, 4;
	add.s64 	%rd336, %rd1, %rd335;
	ld.global.f32 	%f380, [%rd336];
	st.shared.f32 	[%r418+88], %f380;
	add.s32 	%r441, %r435, 6;
	mul.wide.u32 	%rd337, %r441, 4;
	add.s64 	%rd338, %rd1, %rd337;
	ld.global.f32 	%f381, [%rd338];
	st.shared.f32 	[%r418+92], %f381;
	add.s32 	%r442, %r435, 7;
	mul.wide.u32 	%rd339, %r442, 4;
	add.s64 	%rd340, %rd1, %rd339;
	ld.global.f32 	%f382, [%rd340];
	st.shared.f32 	[%r418+96], %f382;
	add.s32 	%r443, %r435, 8;
	mul.wide.u32 	%rd341, %r443, 4;
	add.s64 	%rd342, %rd1, %rd341;
	ld.global.f32 	%f383, [%rd342];
	st.shared.f32 	[%r418+100], %f383;
	add.s32 	%r444, %r435, 9;
	mul.wide.u32 	%rd343, %r444, 4;
	add.s64 	%rd344, %rd1, %rd343;
	ld.global.f32 	%f384, [%rd344];
	st.shared.f32 	[%r418+104], %f384;
	add.s32 	%r445, %r435, 10;
	mul.wide.u32 	%rd345, %r445, 4;
	add.s64 	%rd346, %rd1, %rd345;
	ld.global.f32 	%f385, [%rd346];
	st.shared.f32 	[%r418+108], %f385;
	add.s32 	%r446, %r435, 11;
	mul.wide.u32 	%rd347, %r446, 4;
	add.s64 	%rd348, %rd1, %rd347;
	ld.global.f32 	%f386, [%rd348];
	st.shared.f32 	[%r418+112], %f386;
	add.s32 	%r447, %r435, 12;
	mul.wide.u32 	%rd349, %r447, 4;
	add.s64 	%rd350, %rd1, %rd349;
	ld.global.f32 	%f387, [%rd350];
	st.shared.f32 	[%r418+116], %f387;
	add.s32 	%r448, %r435, 13;
	mul.wide.u32 	%rd351, %r448, 4;
	add.s64 	%rd352, %rd1, %rd351;
	ld.global.f32 	%f388, [%rd352];
	st.shared.f32 	[%r418+120], %f388;
	add.s32 	%r449, %r435, 14;
	mul.wide.u32 	%rd353, %r449, 4;
	add.s64 	%rd354, %rd1, %rd353;
	ld.global.f32 	%f389, [%rd354];
	st.shared.f32 	[%r418+124], %f389;
	add.s32 	%r519, %r519, 2;
	setp.ne.s32 	%p288, %r519, 16;
	@%p288 bra 	$L__BB4_146;
$L__BB4_147:
	bar.sync 	0;
	@%p1 bra 	$L__BB4_192;
	and.b32  	%r121, %r2, -8;
	mov.b32 	%r520, 0;
$L__BB4_149:
	add.s32 	%r452, %r520, 96;
	mad.lo.s32 	%r453, %r452, %r154, %r4;
	mul.lo.s32 	%r123, %r453, %r155;
	mov.b32 	%r521, 0;
$L__BB4_150:
	add.s32 	%r455, %r2, -1;
	setp.lt.u32 	%p289, %r455, 7;
	shl.b32 	%r456, %r521, 1;
	sub.s32 	%r457, %r5, %r456;
	add.s32 	%r458, %r457, %r7;
	setp.gt.s32 	%p290, %r458, -1;
	setp.lt.u32 	%p291, %r458, %r155;
	and.pred  	%p5, %p290, %p291;
	shl.b32 	%r459, %r520, 10;
	mov.u32 	%r460, _ZZ40deconv_kernel_group_by_ofmap_share_ifmapILi16ELi128EEvPfS0_S0_9FmapShape11FilterShapeS1_E12ifmap_shared;
	add.s32 	%r461, %r460, %r459;
	shl.b32 	%r462, %r521, 6;
	add.s32 	%r125, %r461, %r462;
	add.s32 	%r463, %r123, %r458;
	mul.lo.s32 	%r126, %r463, %r155;
	mov.b32 	%r524, 0;
	@%p289 bra 	$L__BB4_169;
	mov.b32 	%r522, 0;
$L__BB4_152:
	.pragma "nounroll";
	shl.b32 	%r465, %r522, 1;
	sub.s32 	%r466, %r6, %r465;
	add.s32 	%r128, %r466, %r7;
	setp.gt.s32 	%p292, %r128, -1;
	setp.lt.u32 	%p293, %r128, %r155;
	and.pred  	%p294, %p292, %p293;
	and.pred  	%p296, %p5, %p294;
	shl.b32 	%r467, %r522, 2;
	add.s32 	%r129, %r125, %r467;
	not.pred 	%p297, %p296;
	@%p297 bra 	$L__BB4_154;
	ld.shared.f32 	%f391, [%r129];
	add.s32 	%r468, %r128, %r126;
	mul.wide.u32 	%rd355, %r468, 4;
	add.s64 	%rd356, %rd2, %rd355;
	ld.global.f32 	%f392, [%rd356];
	fma.rn.f32 	%f451, %f391, %f392, %f451;
$L__BB4_154:
	add.s32 	%r130, %r128, -2;
	setp.gt.s32 	%p298, %r130, -1;
	setp.lt.u32 	%p299, %r130, %r155;
	and.pred  	%p300, %p298, %p299;
	and.pred  	%p301, %p5, %p300;
	not.pred 	%p302, %p301;
	@%p302 bra 	$L__BB4_156;
	ld.shared.f32 	%f393, [%r129+4];
	add.s32 	%r469, %r130, %r126;
	mul.wide.u32 	%rd357, %r469, 4;
	add.s64 	%rd358, %rd2, %rd357;
	ld.global.f32 	%f394, [%rd358];
	fma.rn.f32 	%f451, %f393, %f394, %f451;
$L__BB4_156:
	add.s32 	%r131, %r128, -4;
	setp.gt.s32 	%p303, %r131, -1;
	setp.lt.u32 	%p304, %r131, %r155;
	and.pred  	%p305, %p303, %p304;
	and.pred  	%p306, %p5, %p305;
	not.pred 	%p307, %p306;
	@%p307 bra 	$L__BB4_158;
	ld.shared.f32 	%f395, [%r129+8];
	add.s32 	%r470, %r131, %r126;
	mul.wide.u32 	%rd359, %r470, 4;
	add.s64 	%rd360, %rd2, %rd359;
	ld.global.f32 	%f396, [%rd360];
	fma.rn.f32 	%f451, %f395, %f396, %f451;
$L__BB4_158:
	add.s32 	%r132, %r128, -6;
	setp.gt.s32 	%p308, %r132, -1;
	setp.lt.u32 	%p309, %r132, %r155;
	and.pred  	%p310, %p308, %p309;
	and.pred  	%p311, %p5, %p310;
	not.pred 	%p312, %p311;
	@%p312 bra 	$L__BB4_160;
	ld.shared.f32 	%f397, [%r129+12];
	add.s32 	%r471, %r132, %r126;
	mul.wide.u32 	%rd361, %r471, 4;
	add.s64 	%rd362, %rd2, %rd361;
	ld.global.f32 	%f398, [%rd362];
	fma.rn.f32 	%f451, %f397, %f398, %f451;
$L__BB4_160:
	add.s32 	%r133, %r128, -8;
	setp.gt.s32 	%p313, %r133, -1;
	setp.lt.u32 	%p314, %r133, %r155;
	and.pred  	%p315, %p313, %p314;
	and.pred  	%p316, %p5, %p315;
	not.pred 	%p317, %p316;
	@%p317 bra 	$L__BB4_162;
	ld.shared.f32 	%f399, [%r129+16];
	add.s32 	%r472, %r133, %r126;
	mul.wide.u32 	%rd363, %r472, 4;
	add.s64 	%rd364, %rd2, %rd363;
	ld.global.f32 	%f400, [%rd364];
	fma.rn.f32 	%f451, %f399, %f400, %f451;
$L__BB4_162:
	add.s32 	%r134, %r128, -10;
	setp.gt.s32 	%p318, %r134, -1;
	setp.lt.u32 	%p319, %r134, %r155;
	and.pred  	%p320, %p318, %p319;
	and.pred  	%p321, %p5, %p320;
	not.pred 	%p322, %p321;
	@%p322 bra 	$L__BB4_164;
	ld.shared.f32 	%f401, [%r129+20];
	add.s32 	%r473, %r134, %r126;
	mul.wide.u32 	%rd365, %r473, 4;
	add.s64 	%rd366, %rd2, %rd365;
	ld.global.f32 	%f402, [%rd366];
	fma.rn.f32 	%f451, %f401, %f402, %f451;
$L__BB4_164:
	add.s32 	%r135, %r128, -12;
	setp.gt.s32 	%p323, %r135, -1;
	setp.lt.u32 	%p324, %r135, %r155;
	and.pred  	%p325, %p323, %p324;
	and.pred  	%p326, %p5, %p325;
	not.pred 	%p327, %p326;
	@%p327 bra 	$L__BB4_166;
	ld.shared.f32 	%f403, [%r129+24];
	add.s32 	%r474, %r135, %r126;
	mul.wide.u32 	%rd367, %r474, 4;
	add.s64 	%rd368, %rd2, %rd367;
	ld.global.f32 	%f404, [%rd368];
	fma.rn.f32 	%f451, %f403, %f404, %f451;
$L__BB4_166:
	add.s32 	%r136, %r128, -14;
	setp.gt.s32 	%p328, %r136, -1;
	setp.lt.u32 	%p329, %r136, %r155;
	and.pred  	%p330, %p328, %p329;
	and.pred  	%p331, %p5, %p330;
	not.pred 	%p332, %p331;
	@%p332 bra 	$L__BB4_168;
	ld.shared.f32 	%f405, [%r129+28];
	add.s32 	%r475, %r136, %r126;
	mul.wide.u32 	%rd369, %r475, 4;
	add.s64 	%rd370, %rd2, %rd369;
	ld.global.f32 	%f406, [%rd370];
	fma.rn.f32 	%f451, %f405, %f406, %f451;
$L__BB4_168:
	add.s32 	%r522, %r522, 8;
	setp.ne.s32 	%p333, %r522, %r121;
	mov.u32 	%r524, %r121;
	@%p333 bra 	$L__BB4_152;
$L__BB4_169:
	setp.eq.s32 	%p334, %r11, 0;
	@%p334 bra 	$L__BB4_190;
	add.s32 	%r476, %r11, -1;
	setp.lt.u32 	%p335, %r476, 3;
	@%p335 bra 	$L__BB4_180;
	shl.b32 	%r477, %r524, 1;
	sub.s32 	%r478, %r6, %r477;
	add.s32 	%r139, %r478, %r7;
	setp.gt.s32 	%p336, %r139, -1;
	setp.lt.u32 	%p337, %r139, %r155;
	and.pred  	%p338, %p336, %p337;
	and.pred  	%p340, %p5, %p338;
	shl.b32 	%r479, %r524, 2;
	add.s32 	%r140, %r125, %r479;
	not.pred 	%p341, %p340;
	@%p341 bra 	$L__BB4_173;
	ld.shared.f32 	%f408, [%r140];
	add.s32 	%r480, %r139, %r126;
	mul.wide.u32 	%rd371, %r480, 4;
	add.s64 	%rd372, %rd2, %rd371;
	ld.global.f32 	%f409, [%rd372];
	fma.rn.f32 	%f451, %f408, %f409, %f451;
$L__BB4_173:
	add.s32 	%r141, %r139, -2;
	setp.gt.s32 	%p342, %r141, -1;
	setp.lt.u32 	%p343, %r141, %r155;
	and.pred  	%p344, %p342, %p343;
	and.pred  	%p345, %p5, %p344;
	not.pred 	%p346, %p345;
	@%p346 bra 	$L__BB4_175;
	ld.shared.f32 	%f410, [%r140+4];
	add.s32 	%r481, %r141, %r126;
	mul.wide.u32 	%rd373, %r481, 4;
	add.s64 	%rd374, %rd2, %rd373;
	ld.global.f32 	%f411, [%rd374];
	fma.rn.f32 	%f451, %f410, %f411, %f451;
$L__BB4_175:
	add.s32 	%r142, %r139, -4;
	setp.gt.s32 	%p347, %r142, -1;
	setp.lt.u32 	%p348, %r142, %r155;
	and.pred  	%p349, %p347, %p348;
	and.pred  	%p350, %p5, %p349;
	not.pred 	%p351, %p350;
	@%p351 bra 	$L__BB4_177;
	ld.shared.f32 	%f412, [%r140+8];
	add.s32 	%r482, %r142, %r126;
	mul.wide.u32 	%rd375, %r482, 4;
	add.s64 	%rd376, %rd2, %rd375;
	ld.global.f32 	%f413, [%rd376];
	fma.rn.f32 	%f451, %f412, %f413, %f451;
$L__BB4_177:
	add.s32 	%r143, %r139, -6;
	setp.gt.s32 	%p352, %r143, -1;
	setp.lt.u32 	%p353, %r143, %r155;
	and.pred  	%p354, %p352, %p353;
	and.pred  	%p355, %p5, %p354;
	not.pred 	%p356, %p355;
	@%p356 bra 	$L__BB4_179;
	ld.shared.f32 	%f414, [%r140+12];
	add.s32 	%r483, %r143, %r126;
	mul.wide.u32 	%rd377, %r483, 4;
	add.s64 	%rd378, %rd2, %rd377;
	ld.global.f32 	%f415, [%rd378];
	fma.rn.f32 	%f451, %f414, %f415, %f451;
$L__BB4_179:
	add.s32 	%r524, %r524, 4;
$L__BB4_180:
	setp.eq.s32 	%p357, %r12, 0;
	@%p357 bra 	$L__BB4_190;
	setp.eq.s32 	%p358, %r12, 1;
	@%p358 bra 	$L__BB4_187;
	shl.b32 	%r484, %r524, 1;
	sub.s32 	%r485, %r6, %r484;
	add.s32 	%r146, %r485, %r7;
	setp.gt.s32 	%p359, %r146, -1;
	setp.lt.u32 	%p360, %r146, %r155;
	and.pred  	%p361, %p359, %p360;
	and.pred  	%p363, %p5, %p361;
	not.pred 	%p364, %p363;
	@%p364 bra 	$L__BB4_184;
	shl.b32 	%r486, %r524, 2;
	add.s32 	%r487, %r125, %r486;
	ld.shared.f32 	%f417, [%r487];
	add.s32 	%r488, %r146, %r126;
	mul.wide.u32 	%rd379, %r488, 4;
	add.s64 	%rd380, %rd2, %rd379;
	ld.global.f32 	%f418, [%rd380];
	fma.rn.f32 	%f451, %f417, %f418, %f451;
$L__BB4_184:
	add.s32 	%r147, %r146, -2;
	setp.gt.s32 	%p365, %r147, -1;
	setp.lt.u32 	%p366, %r147, %r155;
	and.pred  	%p367, %p365, %p366;
	and.pred  	%p368, %p5, %p367;
	not.pred 	%p369, %p368;
	@%p369 bra 	$L__BB4_186;
	shl.b32 	%r489, %r524, 2;
	add.s32 	%r490, %r125, %r489;
	ld.shared.f32 	%f419, [%r490+4];
	add.s32 	%r491, %r147, %r126;
	mul.wide.u32 	%rd381, %r491, 4;
	add.s64 	%rd382, %rd2, %rd381;
	ld.global.f32 	%f420, [%rd382];
	fma.rn.f32 	%f451, %f419, %f420, %f451;
$L__BB4_186:
	add.s32 	%r524, %r524, 2;
$L__BB4_187:
	and.b32  	%r492, %r2, 1;
	setp.eq.b32 	%p370, %r492, 1;
	not.pred 	%p371, %p370;
	@%p371 bra 	$L__BB4_190;
	shl.b32 	%r493, %r524, 1;
	sub.s32 	%r494, %r6, %r493;
	add.s32 	%r150, %r494, %r7;
	setp.gt.s32 	%p372, %r150, -1;
	setp.lt.u32 	%p373, %r150, %r155;
	and.pred  	%p374, %p372, %p373;
	and.pred  	%p376, %p5, %p374;
	not.pred 	%p377, %p376;
	@%p377 bra 	$L__BB4_190;
	shl.b32 	%r495, %r524, 2;
	add.s32 	%r496, %r125, %r495;
	ld.shared.f32 	%f421, [%r496];
	add.s32 	%r497, %r150, %r126;
	mul.wide.u32 	%rd383, %r497, 4;
	add.s64 	%rd384, %rd2, %rd383;
	ld.global.f32 	%f422, [%rd384];
	fma.rn.f32 	%f451, %f421, %f422, %f451;
$L__BB4_190:
	add.s32 	%r521, %r521, 1;
	setp.ne.s32 	%p378, %r521, %r2;
	@%p378 bra 	$L__BB4_150;
	add.s32 	%r520, %r520, 1;
	setp.ne.s32 	%p379, %r520, %r10;
	@%p379 bra 	$L__BB4_149;
$L__BB4_192:
	st.global.f32 	[%rd3], %f451;
	ret;

}
	// .globl	_Z41deconv_kernel_group_by_ofmap_share_filterILi128ELi64ELi4EEvPfS0_S0_9FmapShape11FilterShapeS1_
.visible .entry _Z41deconv_kernel_group_by_ofmap_share_filterILi128ELi64ELi4EEvPfS0_S0_9FmapShape11FilterShapeS1_(
	.param .u64 .ptr .align 1 _Z41deconv_kernel_group_by_ofmap_share_filterILi128ELi64ELi4EEvPfS0_S0_9FmapShape11FilterShapeS1__param_0,
	.param .u64 .ptr .align 1 _Z41deconv_kernel_group_by_ofmap_share_filterILi128ELi64ELi4EEvPfS0_S0_9FmapShape11FilterShapeS1__param_1,
	.param .u64 .ptr .align 1 _Z41deconv_kernel_group_by_ofmap_share_filterILi128ELi64ELi4EEvPfS0_S0_9FmapShape11FilterShapeS1__param_2,
	.param .align 4 .b8 _Z41deconv_kernel_group_by_ofmap_share_filterILi128ELi64ELi4EEvPfS0_S0_9FmapShape11FilterShapeS1__param_3[8],
	.param .align 4 .b8 _Z41deconv_kernel_group_by_ofmap_share_filterILi128ELi64ELi4EEvPfS0_S0_9FmapShape11FilterShapeS1__param_4[12],
	.param .align 4 .b8 _Z41deconv_kernel_group_by_ofmap_share_filterILi128ELi64ELi4EEvPfS0_S0_9FmapShape11FilterShapeS1__param_5[8]
)
{
	.reg .pred 	%p<1139>;
	.reg .b32 	%r<2262>;
	.reg .b32 	%f<1013>;
	.reg .b64 	%rd<154>;
	// demoted variable
	.shared .align 4 .b8 _ZZ41deconv_kernel_group_by_ofmap_share_filterILi128ELi64ELi4EEvPfS0_S0_9FmapShape11FilterShapeS1_E13filter_shared[32768];
	// demoted variable
	.shared .align 4 .f32 _ZZ41deconv_kernel_group_by_ofmap_share_filterILi128ELi64ELi4EEvPfS0_S0_9FmapShape11FilterShapeS1_E10shared_sum;
	ld.param.u32 	%r532, [_Z41deconv_kernel_group_by_ofmap_share_filterILi128ELi64ELi4EEvPfS0_S0_9FmapShape11FilterShapeS1__param_5+4];
	ld.param.u32 	%r529, [_Z41deconv_kernel_group_by_ofmap_share_filterILi128ELi64ELi4EEvPfS0_S0_9FmapShape11FilterShapeS1__param_4+4];
	ld.param.u32 	%r530, [_Z41deconv_kernel_group_by_ofmap_share_filterILi128ELi64ELi4EEvPfS0_S0_9FmapShape11FilterShapeS1__param_4+8];
	ld.param.u32 	%r1, [_Z41deconv_kernel_group_by_ofmap_share_filterILi128ELi64ELi4EEvPfS0_S0_9FmapShape11FilterShapeS1__param_3+4];
	ld.param.u32 	%r533, [_Z41deconv_kernel_group_by_ofmap_share_filterILi128ELi64ELi4EEvPfS0_S0_9FmapShape11FilterShapeS1__param_3];
	ld.param.u64 	%rd53, [_Z41deconv_kernel_group_by_ofmap_share_filterILi128ELi64ELi4EEvPfS0_S0_9FmapShape11FilterShapeS1__param_0];
	ld.param.u64 	%rd51, [_Z41deconv_kernel_group_by_ofmap_share_filterILi128ELi64ELi4EEvPfS0_S0_9FmapShape11FilterShapeS1__param_1];
	cvta.to.global.u64 	%rd1, %rd53;
	mov.u32 	%r3, %ctaid.x;
	mov.u32 	%r4, %ctaid.y;
	mov.u32 	%r5, %ctaid.z;
	mov.u32 	%r6, %tid.x;
	mul.lo.s32 	%r534, %r1, %r533;
	mul.lo.s32 	%r7, %r534, %r1;
	add.s32 	%r535, %r530, -1;
	shr.u32 	%r8, %r535, 1;
	setp.ne.s32 	%p1, %r6, 0;
	@%p1 bra 	$L__BB5_2;
	mov.b32 	%r536, 0;
	st.shared.u32 	[_ZZ41deconv_kernel_group_by_ofmap_share_filterILi128ELi64ELi4EEvPfS0_S0_9FmapShape11FilterShapeS1_E10shared_sum], %r536;
$L__BB5_2:
	cvta.to.global.u64 	%rd54, %rd51;
	shr.u32 	%r537, %r7, 10;
	setp.gt.u32 	%p2, %r6, 511;
	shr.u32 	%r538, %r6, 6;
	and.b32  	%r539, %r6, 63;
	mad.lo.s32 	%r540, %r529, %r538, %r539;
	mul.lo.s32 	%r541, %r540, %r530;
	shl.b32 	%r542, %r538, 12;
	mov.u32 	%r543, _ZZ41deconv_kernel_group_by_ofmap_share_filterILi128ELi64ELi4EEvPfS0_S0_9FmapShape11FilterShapeS1_E13filter_shared;
	add.s32 	%r544, %r543, %r542;
	shl.b32 	%r545, %r6, 6;
	and.b32  	%r546, %r545, 4032;
	add.s32 	%r9, %r544, %r546;
	mul.lo.s32 	%r10, %r537, %r6;
	mul.lo.s32 	%r11, %r1, %r1;
	max.u32 	%r12, %r537, 1;
	and.b32  	%r13, %r12, 3;
	add.s32 	%r14, %r13, -1;
	mul.lo.s32 	%r547, %r541, %r530;
	mul.wide.u32 	%rd55, %r547, 4;
	add.s64 	%rd2, %rd54, %rd55;
	add.s32 	%r548, %r547, 1;
	mul.wide.u32 	%rd56, %r548, 4;
	add.s64 	%rd3, %rd54, %rd56;
	add.s32 	%r549, %r547, 2;
	mul.wide.u32 	%rd57, %r549, 4;
	add.s64 	%rd4, %rd54, %rd57;
	add.s32 	%r550, %r547, 3;
	mul.wide.u32 	%rd58, %r550, 4;
	add.s64 	%rd5, %rd54, %rd58;
	add.s32 	%r551, %r547, %r530;
	mul.wide.u32 	%rd59, %r551, 4;
	add.s64 	%rd6, %rd54, %rd59;
	add.s32 	%r552, %r548, %r530;
	mul.wide.u32 	%rd60, %r552, 4;
	add.s64 	%rd7, %rd54, %rd60;
	add.s32 	%r553, %r552, 1;
	mul.wide.u32 	%rd61, %r553, 4;
	add.s64 	%rd8, %rd54, %rd61;
	add.s32 	%r554, %r552, 2;
	mul.wide.u32 	%rd62, %r554, 4;
	add.s64 	%rd9, %rd54, %rd62;
	add.s32 	%r555, %r551, %r530;
	mul.wide.u32 	%rd63, %r555, 4;
	add.s64 	%rd10, %rd54, %rd63;
	add.s32 	%r556, %r552, %r530;
	mul.wide.u32 	%rd64, %r556, 4;
	add.s64 	%rd11, %rd54, %rd64;
	add.s32 	%r557, %r556, 1;
	mul.wide.u32 	%rd65, %r557, 4;
	add.s64 	%rd12, %rd54, %rd65;
	add.s32 	%r558, %r556, 2;
	mul.wide.u32 	%rd66, %r558, 4;
	add.s64 	%rd13, %rd54, %rd66;
	add.s32 	%r559, %r555, %r530;
	mul.wide.u32 	%rd67, %r559, 4;
	add.s64 	%rd14, %rd54, %rd67;
	add.s32 	%r560, %r556, %r530;
	mul.wide.u32 	%rd68, %r560, 4;
	add.s64 	%rd15, %rd54, %rd68;
	add.s32 	%r561, %r560, 1;
	mul.wide.u32 	%rd69, %r561, 4;
	add.s64 	%rd16, %rd54, %rd69;
	add.s32 	%r562, %r560, 2;
	mul.wide.u32 	%rd70, %r562, 4;
	add.s64 	%rd17, %rd54, %rd70;
	@%p2 bra 	$L__BB5_4;
	ld.global.f32 	%f305, [%rd2];
	st.shared.f32 	[%r9], %f305;
	ld.global.f32 	%f306, [%rd3];
	st.shared.f32 	[%r9+4], %f306;
	ld.global.f32 	%f307, [%rd4];
	st.shared.f32 	[%r9+8], %f307;
	ld.global.f32 	%f308, [%rd5];
	st.shared.f32 	[%r9+12], %f308;
	ld.global.f32 	%f309, [%rd6];
	st.shared.f32 	[%r9+16], %f309;
	ld.global.f32 	%f310, [%rd7];
	st.shared.f32 	[%r9+20], %f310;
	ld.global.f32 	%f311, [%rd8];
	st.shared.f32 	[%r9+24], %f311;
	ld.global.f32 	%f312, [%rd9];
	st.shared.f32 	[%r9+28], %f312;
	ld.global.f32 	%f313, [%rd10];
	st.shared.f32 	[%r9+32], %f313;
	ld.global.f32 	%f314, [%rd11];
	st.shared.f32 	[%r9+36], %f314;
	ld.global.f32 	%f315, [%rd12];
	st.shared.f32 	[%r9+40], %f315;
	ld.global.f32 	%f316, [%rd13];
	st.shared.f32 	[%r9+44], %f316;
	ld.global.f32 	%f317, [%rd14];
	st.shared.f32 	[%r9+48], %f317;
	ld.global.f32 	%f318, [%rd15];
	st.shared.f32 	[%r9+52], %f318;
	ld.global.f32 	%f319, [%rd16];
	st.shared.f32 	[%r9+56], %f319;
	ld.global.f32 	%f320, [%rd17];
	st.shared.f32 	[%r9+60], %f320;
$L__BB5_4:
	shl.b32 	%r563, %r3, 6;
	mov.u32 	%r564, _ZZ41deconv_kernel_group_by_ofmap_share_filterILi128ELi64ELi4EEvPfS0_S0_9FmapShape11FilterShapeS1_E13filter_shared;
	add.s32 	%r15, %r564, %r563;
	setp.lt.u32 	%p3, %r7, 1024;
	bar.sync 	0;
	mov.f32 	%f822, 0f00000000;
	@%p3 bra 	$L__BB5_26;
	setp.lt.u32 	%p4, %r7, 4096;
	mov.f32 	%f822, 0f00000000;
	mov.b32 	%r2186, 0;
	@%p4 bra 	$L__BB5_16;
	and.b32  	%r566, %r12, 4194300;
	neg.s32 	%r2184, %r566;
	add.s32 	%r2183, %r10, 3;
	mov.f32 	%f822, 0f00000000;
	mov.u32 	%r2182, %r10;
$L__BB5_7:
	.pragma "nounroll";
	mul.wide.s32 	%rd71, %r2182, 4;
	add.s64 	%rd72, %rd1, %rd71;
	add.s64 	%rd18, %rd72, 8;
	add.s32 	%r21, %r2183, -2;
	add.s32 	%r22, %r2183, -3;
	rem.u32 	%r567, %r22, %r11;
	div.u32 	%r568, %r567, %r1;
	rem.u32 	%r569, %r22, %r1;
	shl.b32 	%r570, %r568, 1;
	sub.s32 	%r571, %r4, %r570;
	add.s32 	%r23, %r571, %r8;
	shl.b32 	%r572, %r569, 1;
	sub.s32 	%r573, %r5, %r572;
	add.s32 	%r24, %r573, %r8;
	setp.gt.s32 	%p5, %r23, -1;
	setp.lt.u32 	%p6, %r23, %r530;
	and.pred  	%p7, %p5, %p6;
	setp.gt.s32 	%p8, %r24, -1;
	setp.lt.u32 	%p9, %r24, %r530;
	and.pred  	%p10, %p8, %p9;
	and.pred  	%p12, %p7, %p10;
	not.pred 	%p13, %p12;
	@%p13 bra 	$L__BB5_9;
	ld.global.f32 	%f325, [%rd18+-8];
	div.u32 	%r574, %r22, %r11;
	shl.b32 	%r575, %r574, 12;
	add.s32 	%r576, %r15, %r575;
	shl.b32 	%r577, %r23, 4;
	add.s32 	%r578, %r576, %r577;
	shl.b32 	%r579, %r24, 2;
	add.s32 	%r580, %r578, %r579;
	ld.shared.f32 	%f326, [%r580];
	fma.rn.f32 	%f822, %f325, %f326, %f822;
$L__BB5_9:
	rem.u32 	%r581, %r21, %r11;
	div.u32 	%r582, %r581, %r1;
	rem.u32 	%r583, %r21, %r1;
	shl.b32 	%r584, %r582, 1;
	sub.s32 	%r585, %r4, %r584;
	add.s32 	%r25, %r585, %r8;
	shl.b32 	%r586, %r583, 1;
	sub.s32 	%r587, %r5, %r586;
	add.s32 	%r26, %r587, %r8;
	setp.gt.s32 	%p14, %r25, -1;
	setp.lt.u32 	%p15, %r25, %r530;
	and.pred  	%p16, %p14, %p15;
	setp.gt.s32 	%p17, %r26, -1;
	setp.lt.u32 	%p18, %r26, %r530;
	and.pred  	%p19, %p17, %p18;
	and.pred  	%p21, %p16, %p19;
	not.pred 	%p22, %p21;
	@%p22 bra 	$L__BB5_11;
	ld.global.f32 	%f327, [%rd18+-4];
	div.u32 	%r588, %r21, %r11;
	shl.b32 	%r589, %r588, 12;
	add.s32 	%r590, %r15, %r589;
	shl.b32 	%r591, %r25, 4;
	add.s32 	%r592, %r590, %r591;
	shl.b32 	%r593, %r26, 2;
	add.s32 	%r594, %r592, %r593;
	ld.shared.f32 	%f328, [%r594];
	fma.rn.f32 	%f822, %f327, %f328, %f822;
$L__BB5_11:
	add.s32 	%r27, %r21, 1;
	rem.u32 	%r595, %r27, %r11;
	div.u32 	%r596, %r595, %r1;
	rem.u32 	%r597, %r27, %r1;
	shl.b32 	%r598, %r596, 1;
	sub.s32 	%r599, %r4, %r598;
	add.s32 	%r28, %r599, %r8;
	shl.b32 	%r600, %r597, 1;
	sub.s32 	%r601, %r5, %r600;
	add.s32 	%r29, %r601, %r8;
	setp.gt.s32 	%p23, %r28, -1;
	setp.lt.u32 	%p24, %r28, %r530;
	and.pred  	%p25, %p23, %p24;
	setp.gt.s32 	%p26, %r29, -1;
	setp.lt.u32 	%p27, %r29, %r530;
	and.pred  	%p28, %p26, %p27;
	and.pred  	%p30, %p25, %p28;
	not.pred 	%p31, %p30;
	@%p31 bra 	$L__BB5_13;
	ld.global.f32 	%f329, [%rd18];
	div.u32 	%r602, %r27, %r11;
	shl.b32 	%r603, %r602, 12;
	add.s32 	%r604, %r15, %r603;
	shl.b32 	%r605, %r28, 4;
	add.s32 	%r606, %r604, %r605;
	shl.b32 	%r607, %r29, 2;
	add.s32 	%r608, %r606, %r607;
	ld.shared.f32 	%f330, [%r608];
	fma.rn.f32 	%f822, %f329, %f330, %f822;
$L__BB5_13:
	rem.u32 	%r609, %r2183, %r11;
	div.u32 	%r610, %r609, %r1;
	rem.u32 	%r611, %r2183, %r1;
	shl.b32 	%r612, %r610, 1;
	sub.s32 	%r613, %r4, %r612;
	add.s32 	%r30, %r613, %r8;
	shl.b32 	%r614, %r611, 1;
	sub.s32 	%r615, %r5, %r614;
	add.s32 	%r31, %r615, %r8;
	setp.gt.s32 	%p32, %r30, -1;
	setp.lt.u32 	%p33, %r30, %r530;
	and.pred  	%p34, %p32, %p33;
	setp.gt.s32 	%p35, %r31, -1;
	setp.lt.u32 	%p36, %r31, %r530;
	and.pred  	%p37, %p35, %p36;
	and.pred  	%p39, %p34, %p37;
	not.pred 	%p40, %p39;
	@%p40 bra 	$L__BB5_15;
	ld.global.f32 	%f331, [%rd18+4];
	div.u32 	%r616, %r2183, %r11;
	shl.b32 	%r617, %r616, 12;
	add.s32 	%r618, %r15, %r617;
	shl.b32 	%r619, %r30, 4;
	add.s32 	%r620, %r618, %r619;
	shl.b32 	%r621, %r31, 2;
	add.s32 	%r622, %r620, %r621;
	ld.shared.f32 	%f332, [%r622];
	fma.rn.f32 	%f822, %f331, %f332, %f822;
$L__BB5_15:
	and.b32  	%r2186, %r12, 4194300;
	add.s32 	%r2184, %r2184, 4;
	add.s32 	%r2183, %r2183, 4;
	add.s32 	%r2182, %r2182, 4;
	setp.ne.s32 	%p41, %r2184, 0;
	@%p41 bra 	$L__BB5_7;
$L__BB5_16:
	setp.eq.s32 	%p42, %r13, 0;
	@%p42 bra 	$L__BB5_26;
	setp.eq.s32 	%p43, %r14, 0;
	@%p43 bra 	$L__BB5_23;
	add.s32 	%r37, %r2186, %r10;
	rem.u32 	%r623, %r37, %r11;
	div.u32 	%r624, %r623, %r1;
	rem.u32 	%r625, %r37, %r1;
	shl.b32 	%r626, %r624, 1;
	sub.s32 	%r627, %r4, %r626;
	add.s32 	%r38, %r627, %r8;
	shl.b32 	%r628, %r625, 1;
	sub.s32 	%r629, %r5, %r628;
	add.s32 	%r39, %r629, %r8;
	setp.gt.s32 	%p44, %r38, -1;
	setp.lt.u32 	%p45, %r38, %r530;
	and.pred  	%p46, %p44, %p45;
	setp.gt.s32 	%p47, %r39, -1;
	setp.lt.u32 	%p48, %r39, %r530;
	and.pred  	%p49, %p47, %p48;
	and.pred  	%p51, %p46, %p49;
	mul.wide.s32 	%rd73, %r37, 4;
	add.s64 	%rd19, %rd1, %rd73;
	not.pred 	%p52, %p51;
	@%p52 bra 	$L__BB5_20;
	ld.global.f32 	%f334, [%rd19];
	div.u32 	%r630, %r37, %r11;
	shl.b32 	%r631, %r630, 12;
	add.s32 	%r632, %r15, %r631;
	shl.b32 	%r633, %r38, 4;
	add.s32 	%r634, %r632, %r633;
	shl.b32 	%r635, %r39, 2;
	add.s32 	%r636, %r634, %r635;
	ld.shared.f32 	%f335, [%r636];
	fma.rn.f32 	%f822, %f334, %f335, %f822;
$L__BB5_20:
	add.s32 	%r40, %r37, 1;
	rem.u32 	%r637, %r40, %r11;
	div.u32 	%r638, %r637, %r1;
	rem.u32 	%r639, %r40, %r1;
	shl.b32 	%r640, %r638, 1;
	sub.s32 	%r641, %r4, %r640;
	add.s32 	%r41, %r641, %r8;
	shl.b32 	%r642, %r639, 1;
	sub.s32 	%r643, %r5, %r642;
	add.s32 	%r42, %r643, %r8;
	setp.gt.s32 	%p53, %r41, -1;
	setp.lt.u32 	%p54, %r41, %r530;
	and.pred  	%p55, %p53, %p54;
	setp.gt.s32 	%p56, %r42, -1;
	setp.lt.u32 	%p57, %r42, %r530;
	and.pred  	%p58, %p56, %p57;
	and.pred  	%p60, %p55, %p58;
	not.pred 	%p61, %p60;
	@%p61 bra 	$L__BB5_22;
	ld.global.f32 	%f336, [%rd19+4];
	div.u32 	%r644, %r40, %r11;
	shl.b32 	%r645, %r644, 12;
	add.s32 	%r646, %r15, %r645;
	shl.b32 	%r647, %r41, 4;
	add.s32 	%r648, %r646, %r647;
	shl.b32 	%r649, %r42, 2;
	add.s32 	%r650, %r648, %r649;
	ld.shared.f32 	%f337, [%r650];
	fma.rn.f32 	%f822, %f336, %f337, %f822;
$L__BB5_22:
	add.s32 	%r2186, %r2186, 2;
$L__BB5_23:
	and.b32  	%r651, %r12, 1;
	setp.eq.b32 	%p62, %r651, 1;
	not.pred 	%p63, %p62;
	@%p63 bra 	$L__BB5_26;
	add.s32 	%r45, %r2186, %r10;
	rem.u32 	%r652, %r45, %r11;
	div.u32 	%r653, %r652, %r1;
	rem.u32 	%r654, %r45, %r1;
	shl.b32 	%r655, %r653, 1;
	sub.s32 	%r656, %r4, %r655;
	add.s32 	%r46, %r656, %r8;
	shl.b32 	%r657, %r654, 1;
	sub.s32 	%r658, %r5, %r657;
	add.s32 	%r47, %r658, %r8;
	setp.gt.s32 	%p64, %r46, -1;
	setp.lt.u32 	%p65, %r46, %r530;
	and.pred  	%p66, %p64, %p65;
	setp.gt.s32 	%p67, %r47, -1;
	setp.lt.u32 	%p68, %r47, %r530;
	and.pred  	%p69, %p67, %p68;
	and.pred  	%p71, %p66, %p69;
	not.pred 	%p72, %p71;
	@%p72 bra 	$L__BB5_26;
	mul.wide.s32 	%rd74, %r45, 4;
	add.s64 	%rd75, %rd1, %rd74;
	ld.global.f32 	%f338, [%rd75];
	div.u32 	%r659, %r45, %r11;
	shl.b32 	%r660, %r659, 12;
	add.s32 	%r661, %r15, %r660;
	shl.b32 	%r662, %r46, 4;
	add.s32 	%r663, %r661, %r662;
	shl.b32 	%r664, %r47, 2;
	add.s32 	%r665, %r663, %r664;
	ld.shared.f32 	%f339, [%r665];
	fma.rn.f32 	%f822, %f338, %f339, %f822;
$L__BB5_26:
	@%p2 bra 	$L__BB5_28;
	ld.global.f32 	%f340, [%rd2];
	st.shared.f32 	[%r9], %f340;
	ld.global.f32 	%f341, [%rd3];
	st.shared.f32 	[%r9+4], %f341;
	ld.global.f32 	%f342, [%rd4];
	st.shared.f32 	[%r9+8], %f342;
	ld.global.f32 	%f343, [%rd5];
	st.shared.f32 	[%r9+12], %f343;
	ld.global.f32 	%f344, [%rd6];
	st.shared.f32 	[%r9+16], %f344;
	ld.global.f32 	%f345, [%rd7];
	st.shared.f32 	[%r9+20], %f345;
	ld.global.f32 	%f346, [%rd8];
	st.shared.f32 	[%r9+24], %f346;
	ld.global.f32 	%f347, [%rd9];
	st.shared.f32 	[%r9+28], %f347;
	ld.global.f32 	%f348, [%rd10];
	st.shared.f32 	[%r9+32], %f348;
	ld.global.f32 	%f349, [%rd11];
	st.shared.f32 	[%r9+36], %f349;
	ld.global.f32 	%f350, [%rd12];
	st.shared.f32 	[%r9+40], %f350;
	ld.global.f32 	%f351, [%rd13];
	st.shared.f32 	[%r9+44], %f351;
	ld.global.f32 	%f352, [%rd14];
	st.shared.f32 	[%r9+48], %f352;
	ld.global.f32 	%f353, [%rd15];
	st.shared.f32 	[%r9+52], %f353;
	ld.global.f32 	%f354, [%rd16];
	st.shared.f32 	[%r9+56], %f354;
	ld.global.f32 	%f355, [%rd17];
	st.shared.f32 	[%r9+60], %f355;
$L__BB5_28:
	bar.sync 	0;
	@%p3 bra 	$L__BB5_50;
	setp.lt.u32 	%p75, %r7, 4096;
	mov.b32 	%r2191, 0;
	@%p75 bra 	$L__BB5_40;
	and.b32  	%r667, %r12, 4194300;
	neg.s32 	%r2189, %r667;
	add.s32 	%r2188, %r10, 3;
	mov.u32 	%r2187, %r10;
$L__BB5_31:
	.pragma "nounroll";
	mul.wide.s32 	%rd76, %r2187, 4;
	add.s64 	%rd77, %rd1, %rd76;
	add.s64 	%rd20, %rd77, 8;
	add.s32 	%r53, %r2188, -2;
	add.s32 	%r54, %r2188, -3;
	rem.u32 	%r668, %r54, %r11;
	div.u32 	%r669, %r668, %r1;
	rem.u32 	%r670, %r54, %r1;
	shl.b32 	%r671, %r669, 1;
	sub.s32 	%r672, %r4, %r671;
	add.s32 	%r55, %r672, %r8;
	shl.b32 	%r673, %r670, 1;
	sub.s32 	%r674, %r5, %r673;
	add.s32 	%r56, %r674, %r8;
	setp.gt.s32 	%p76, %r55, -1;
	setp.lt.u32 	%p77, %r55, %r530;
	and.pred  	%p78, %p76, %p77;
	setp.gt.s32 	%p79, %r56, -1;
	setp.lt.u32 	%p80, %r56, %r530;
	and.pred  	%p81, %p79, %p80;
	and.pred  	%p83, %p78, %p81;
	not.pred 	%p84, %p83;
	@%p84 bra 	$L__BB5_33;
	ld.global.f32 	%f357, [%rd20+-8];
	div.u32 	%r675, %r54, %r11;
	shl.b32 	%r676, %r675, 12;
	add.s32 	%r677, %r15, %r676;
	shl.b32 	%r678, %r55, 4;
	add.s32 	%r679, %r677, %r678;
	shl.b32 	%r680, %r56, 2;
	add.s32 	%r681, %r679, %r680;
	ld.shared.f32 	%f358, [%r681];
	fma.rn.f32 	%f822, %f357, %f358, %f822;
$L__BB5_33:
	rem.u32 	%r682, %r53, %r11;
	div.u32 	%r683, %r682, %r1;
	rem.u32 	%r684, %r53, %r1;
	shl.b32 	%r685, %r683, 1;
	sub.s32 	%r686, %r4, %r685;
	add.s32 	%r57, %r686, %r8;
	shl.b32 	%r687, %r684, 1;
	sub.s32 	%r688, %r5, %r687;
	add.s32 	%r58, %r688, %r8;
	setp.gt.s32 	%p85, %r57, -1;
	setp.lt.u32 	%p86, %r57, %r530;
	and.pred  	%p87, %p85, %p86;
	setp.gt.s32 	%p88, %r58, -1;
	setp.lt.u32 	%p89, %r58, %r530;
	and.pred  	%p90, %p88, %p89;
	and.pred  	%p92, %p87, %p90;
	not.pred 	%p93, %p92;
	@%p93 bra 	$L__BB5_35;
	ld.global.f32 	%f359, [%rd20+-4];
	div.u32 	%r689, %r53, %r11;
	shl.b32 	%r690, %r689, 12;
	add.s32 	%r691, %r15, %r690;
	shl.b32 	%r692, %r57, 4;
	add.s32 	%r693, %r691, %r692;
	shl.b32 	%r694, %r58, 2;
	add.s32 	%r695, %r693, %r694;
	ld.shared.f32 	%f360, [%r695];
	fma.rn.f32 	%f822, %f359, %f360, %f822;
$L__BB5_35:
	add.s32 	%r59, %r53, 1;
	rem.u32 	%r696, %r59, %r11;
	div.u32 	%r697, %r696, %r1;
	rem.u32 	%r698, %r59, %r1;
	shl.b32 	%r699, %r697, 1;
	sub.s32 	%r700, %r4, %r699;
	add.s32 	%r60, %r700, %r8;
	shl.b32 	%r701, %r698, 1;
	sub.s32 	%r702, %r5, %r701;
	add.s32 	%r61, %r702, %r8;
	setp.gt.s32 	%p94, %r60, -1;
	setp.lt.u32 	%p95, %r60, %r530;
	and.pred  	%p96, %p94, %p95;
	setp.gt.s32 	%p97, %r61, -1;
	setp.lt.u32 	%p98, %r61, %r530;
	and.pred  	%p99, %p97, %p98;
	and.pred  	%p101, %p96, %p99;
	not.pred 	%p102, %p101;
	@%p102 bra 	$L__BB5_37;
	ld.global.f32 	%f361, [%rd20];
	div.u32 	%r703, %r59, %r11;
	shl.b32 	%r704, %r703, 12;
	add.s32 	%r705, %r15, %r704;
	shl.b32 	%r706, %r60, 4;
	add.s32 	%r707, %r705, %r706;
	shl.b32 	%r708, %r61, 2;
	add.s32 	%r709, %r707, %r708;
	ld.shared.f32 	%f362, [%r709];
	fma.rn.f32 	%f822, %f361, %f362, %f822;
$L__BB5_37:
	rem.u32 	%r710, %r2188, %r11;
	div.u32 	%r711, %r710, %r1;
	rem.u32 	%r712, %r2188, %r1;
	shl.b32 	%r713, %r711, 1;
	sub.s32 	%r714, %r4, %r713;
	add.s32 	%r62, %r714, %r8;
	shl.b32 	%r715, %r712, 1;
	sub.s32 	%r716, %r5, %r715;
	add.s32 	%r63, %r716, %r8;
	setp.gt.s32 	%p103, %r62, -1;
	setp.lt.u32 	%p104, %r62, %r530;
	and.pred  	%p105, %p103, %p104;
	setp.gt.s32 	%p106, %r63, -1;
	setp.lt.u32 	%p107, %r63, %r530;
	and.pred  	%p108, %p106, %p107;
	and.pred  	%p110, %p105, %p108;
	not.pred 	%p111, %p110;
	@%p111 bra 	$L__BB5_39;
	ld.global.f32 	%f363, [%rd20+4];
	div.u32 	%r717, %r2188, %r11;
	shl.b32 	%r718, %r717, 12;
	add.s32 	%r719, %r15, %r718;
	shl.b32 	%r720, %r62, 4;
	add.s32 	%r721, %r719, %r720;
	shl.b32 	%r722, %r63, 2;
	add.s32 	%r723, %r721, %r722;
	ld.shared.f32 	%f364, [%r723];
	fma.rn.f32 	%f822, %f363, %f364, %f822;
$L__BB5_39:
	and.b32  	%r2191, %r12, 4194300;
	add.s32 	%r2189, %r2189, 4;
	add.s32 	%r2188, %r2188, 4;
	add.s32 	%r2187, %r2187, 4;
	setp.ne.s32 	%p112, %r2189, 0;
	@%p112 bra 	$L__BB5_31;
$L__BB5_40:
	setp.eq.s32 	%p113, %r13, 0;
	@%p113 bra 	$L__BB5_50;
	setp.eq.s32 	%p114, %r14, 0;
	@%p114 bra 	$L__BB5_47;
	add.s32 	%r69, %r2191, %r10;
	rem.u32 	%r724, %r69, %r11;
	div.u32 	%r725, %r724, %r1;
	rem.u32 	%r726, %r69, %r1;
	shl.b32 	%r727, %r725, 1;
	sub.s32 	%r728, %r4, %r727;
	add.s32 	%r70, %r728, %r8;
	shl.b32 	%r729, %r726, 1;
	sub.s32 	%r730, %r5, %r729;
	add.s32 	%r71, %r730, %r8;
	setp.gt.s32 	%p115, %r70, -1;
	setp.lt.u32 	%p116, %r70, %r530;
	and.pred  	%p117, %p115, %p116;
	setp.gt.s32 	%p118, %r71, -1;
	setp.lt.u32 	%p119, %r71, %r530;
	and.pred  	%p120, %p118, %p119;
	and.pred  	%p122, %p117, %p120;
	mul.wide.s32 	%rd78, %r69, 4;
	add.s64 	%rd21, %rd1, %rd78;
	not.pred 	%p123, %p122;
	@%p123 bra 	$L__BB5_44;
	ld.global.f32 	%f366, [%rd21];
	div.u32 	%r731, %r69, %r11;
	shl.b32 	%r732, %r731, 12;
	add.s32 	%r733, %r15, %r732;
	shl.b32 	%r734, %r70, 4;
	add.s32 	%r735, %r733, %r734;
	shl.b32 	%r736, %r71, 2;
	add.s32 	%r737, %r735, %r736;
	ld.shared.f32 	%f367, [%r737];
	fma.rn.f32 	%f822, %f366, %f367, %f822;
$L__BB5_44:
	add.s32 	%r72, %r69, 1;
	rem.u32 	%r738, %r72, %r11;
	div.u32 	%r739, %r738, %r1;
	rem.u32 	%r740, %r72, %r1;
	shl.b32 	%r741, %r739, 1;
	sub.s32 	%r742, %r4, %r741;
	add.s32 	%r73, %r742, %r8;
	shl.b32 	%r743, %r740, 1;
	sub.s32 	%r744, %r5, %r743;
	add.s32 	%r74, %r744, %r8;
	setp.gt.s32 	%p124, %r73, -1;
	setp.lt.u32 	%p125, %r73, %r530;
	and.pred  	%p126, %p124, %p125;
	setp.gt.s32 	%p127, %r74, -1;
	setp.lt.u32 	%p128, %r74, %r530;
	and.pred  	%p129, %p127, %p128;
	and.pred  	%p131, %p126, %p129;
	not.pred 	%p132, %p131;
	@%p132 bra 	$L__BB5_46;
	ld.global.f32 	%f368, [%rd21+4];
	div.u32 	%r745, %r72, %r11;
	shl.b32 	%r746, %r745, 12;
	add.s32 	%r747, %r15, %r746;
	shl.b32 	%r748, %r73, 4;
	add.s32 	%r749, %r747, %r748;
	shl.b32 	%r750, %r74, 2;
	add.s32 	%r751, %r749, %r750;
	ld.shared.f32 	%f369, [%r751];
	fma.rn.f32 	%f822, %f368, %f369, %f822;
$L__BB5_46:
	add.s32 	%r2191, %r2191, 2;
$L__BB5_47:
	and.b32  	%r752, %r12, 1;
	setp.eq.b32 	%p133, %r752, 1;
	not.pred 	%p134, %p133;
	@%p134 bra 	$L__BB5_50;
	add.s32 	%r77, %r2191, %r10;
	rem.u32 	%r753, %r77, %r11;
	div.u32 	%r754, %r753, %r1;
	rem.u32 	%r755, %r77, %r1;
	shl.b32 	%r756, %r754, 1;
	sub.s32 	%r757, %r4, %r756;
	add.s32 	%r78, %r757, %r8;
	shl.b32 	%r758, %r755, 1;
	sub.s32 	%r759, %r5, %r758;
	add.s32 	%r79, %r759, %r8;
	setp.gt.s32 	%p135, %r78, -1;
	setp.lt.u32 	%p136, %r78, %r530;
	and.pred  	%p137, %p135, %p136;
	setp.gt.s32 	%p138, %r79, -1;
	setp.lt.u32 	%p139, %r79, %r530;
	and.pred  	%p140, %p138, %p139;
	and.pred  	%p142, %p137, %p140;
	not.pred 	%p143, %p142;
	@%p143 bra 	$L__BB5_50;
	mul.wide.s32 	%rd79, %r77, 4;
	add.s64 	%rd80, %rd1, %rd79;
	ld.global.f32 	%f370, [%rd80];
	div.u32 	%r760, %r77, %r11;
	shl.b32 	%r761, %r760, 12;
	add.s32 	%r762, %r15, %r761;
	shl.b32 	%r763, %r78, 4;
	add.s32 	%r764, %r762, %r763;
	shl.b32 	%r765, %r79, 2;
	add.s32 	%r766, %r764, %r765;
	ld.shared.f32 	%f371, [%r766];
	fma.rn.f32 	%f822, %f370, %f371, %f822;
$L__BB5_50:
	@%p2 bra 	$L__BB5_52;
	ld.global.f32 	%f372, [%rd2];
	st.shared.f32 	[%r9], %f372;
	ld.global.f32 	%f373, [%rd3];
	st.shared.f32 	[%r9+4], %f373;
	ld.global.f32 	%f374, [%rd4];
	st.shared.f32 	[%r9+8], %f374;
	ld.global.f32 	%f375, [%rd5];
	st.shared.f32 	[%r9+12], %f375;
	ld.global.f32 	%f376, [%rd6];
	st.shared.f32 	[%r9+16], %f376;
	ld.global.f32 	%f377, [%rd7];
	st.shared.f32 	[%r9+20], %f377;
	ld.global.f32 	%f378, [%rd8];
	st.shared.f32 	[%r9+24], %f378;
	ld.global.f32 	%f379, [%rd9];
	st.shared.f32 	[%r9+28], %f379;
	ld.global.f32 	%f380, [%rd10];
	st.shared.f32 	[%r9+32], %f380;
	ld.global.f32 	%f381, [%rd11];
	st.shared.f32 	[%r9+36], %f381;
	ld.global.f32 	%f382, [%rd12];
	st.shared.f32 	[%r9+40], %f382;
	ld.global.f32 	%f383, [%rd13];
	st.shared.f32 	[%r9+44], %f383;
	ld.global.f32 	%f384, [%rd14];
	st.shared.f32 	[%r9+48], %f384;
	ld.global.f32 	%f385, [%rd15];
	st.shared.f32 	[%r9+52], %f385;
	ld.global.f32 	%f386, [%rd16];
	st.shared.f32 	[%r9+56], %f386;
	ld.global.f32 	%f387, [%rd17];
	st.shared.f32 	[%r9+60], %f387;
$L__BB5_52:
	bar.sync 	0;
	@%p3 bra 	$L__BB5_74;
	setp.lt.u32 	%p146, %r7, 4096;
	mov.b32 	%r2196, 0;
	@%p146 bra 	$L__BB5_64;
	and.b32  	%r768, %r12, 4194300;
	neg.s32 	%r2194, %r768;
	add.s32 	%r2193, %r10, 3;
	mov.u32 	%r2192, %r10;
$L__BB5_55:
	.pragma "nounroll";
	mul.wide.s32 	%rd81, %r2192, 4;
	add.s64 	%rd82, %rd1, %rd81;
	add.s64 	%rd22, %rd82, 8;
	add.s32 	%r85, %r2193, -2;
	add.s32 	%r86, %r2193, -3;
	rem.u32 	%r769, %r86, %r11;
	div.u32 	%r770, %r769, %r1;
	rem.u32 	%r771, %r86, %r1;
	shl.b32 	%r772, %r770, 1;
	sub.s32 	%r773, %r4, %r772;
	add.s32 	%r87, %r773, %r8;
	shl.b32 	%r774, %r771, 1;
	sub.s32 	%r775, %r5, %r774;
	add.s32 	%r88, %r775, %r8;
	setp.gt.s32 	%p147, %r87, -1;
	setp.lt.u32 	%p148, %r87, %r530;
	and.pred  	%p149, %p147, %p148;
	setp.gt.s32 	%p150, %r88, -1;
	setp.lt.u32 	%p151, %r88, %r530;
	and.pred  	%p152, %p150, %p151;
	and.pred  	%p154, %p149, %p152;
	not.pred 	%p155, %p154;
	@%p155 bra 	$L__BB5_57;
	ld.global.f32 	%f389, [%rd22+-8];
	div.u32 	%r776, %r86, %r11;
	shl.b32 	%r777, %r776, 12;
	add.s32 	%r778, %r15, %r777;
	shl.b32 	%r779, %r87, 4;
	add.s32 	%r780, %r778, %r779;
	shl.b32 	%r781, %r88, 2;
	add.s32 	%r782, %r780, %r781;
	ld.shared.f32 	%f390, [%r782];
	fma.rn.f32 	%f822, %f389, %f390, %f822;
$L__BB5_57:
	rem.u32 	%r783, %r85, %r11;
	div.u32 	%r784, %r783, %r1;
	rem.u32 	%r785, %r85, %r1;
	shl.b32 	%r786, %r784, 1;
	sub.s32 	%r787, %r4, %r786;
	add.s32 	%r89, %r787, %r8;
	shl.b32 	%r788, %r785, 1;
	sub.s32 	%r789, %r5, %r788;
	add.s32 	%r90, %r789, %r8;
	setp.gt.s32 	%p156, %r89, -1;
	setp.lt.u32 	%p157, %r89, %r530;
	and.pred  	%p158, %p156, %p157;
	setp.gt.s32 	%p159, %r90, -1;
	setp.lt.u32 	%p160, %r90, %r530;
	and.pred  	%p161, %p159, %p160;
	and.pred  	%p163, %p158, %p161;
	not.pred 	%p164, %p163;
	@%p164 bra 	$L__BB5_59;
	ld.global.f32 	%f391, [%rd22+-4];
	div.u32 	%r790, %r85, %r11;
	shl.b32 	%r791, %r790, 12;
	add.s32 	%r792, %r15, %r791;
	shl.b32 	%r793, %r89, 4;
	add.s32 	%r794, %r792, %r793;
	shl.b32 	%r795, %r90, 2;
	add.s32 	%r796, %r794, %r795;
	ld.shared.f32 	%f392, [%r796];
	fma.rn.f32 	%f822, %f391, %f392, %f822;
$L__BB5_59:
	add.s32 	%r91, %r85, 1;
	rem.u32 	%r797, %r91, %r11;
	div.u32 	%r798, %r797, %r1;
	rem.u32 	%r799, %r91, %r1;
	shl.b32 	%r800, %r798, 1;
	sub.s32 	%r801, %r4, %r800;
	add.s32 	%r92, %r801, %r8;
	shl.b32 	%r802, %r799, 1;
	sub.s32 	%r803, %r5, %r802;
	add.s32 	%r93, %r803, %r8;
	setp.gt.s32 	%p165, %r92, -1;
	setp.lt.u32 	%p166, %r92, %r530;
	and.pred  	%p167, %p165, %p166;
	setp.gt.s32 	%p168, %r93, -1;
	setp.lt.u32 	%p169, %r93, %r530;
	and.pred  	%p170, %p168, %p169;
	and.pred  	%p172, %p167, %p170;
	not.pred 	%p173, %p172;
	@%p173 bra 	$L__BB5_61;
	ld.global.f32 	%f393, [%rd22];
	div.u32 	%r804, %r91, %r11;
	shl.b32 	%r805, %r804, 12;
	add.s32 	%r806, %r15, %r805;
	shl.b32 	%r807, %r92, 4;
	add.s32 	%r808, %r806, %r807;
	shl.b32 	%r809, %r93, 2;
	add.s32 	%r810, %r808, %r809;
	ld.shared.f32 	%f394, [%r810];
	fma.rn.f32 	%f822, %f393, %f394, %f822;
$L__BB5_61:
	rem.u32 	%r811, %r2193, %r11;
	div.u32 	%r812, %r811, %r1;
	rem.u32 	%r813, %r2193, %r1;
	shl.b32 	%r814, %r812, 1;
	sub.s32 	%r815, %r4, %r814;
	add.s32 	%r94, %r815, %r8;
	shl.b32 	%r816, %r813, 1;
	sub.s32 	%r817, %r5, %r816;
	add.s32 	%r95, %r817, %r8;
	setp.gt.s32 	%p174, %r94, -1;
	setp.lt.u32 	%p175, %r94, %r530;
	and.pred  	%p176, %p174, %p175;
	setp.gt.s32 	%p177, %r95, -1;
	setp.lt.u32 	%p178, %r95, %r530;
	and.pred  	%p179, %p177, %p178;
	and.pred  	%p181, %p176, %p179;
	not.pred 	%p182, %p181;
	@%p182 bra 	$L__BB5_63;
	ld.global.f32 	%f395, [%rd22+4];
	div.u32 	%r818, %r2193, %r11;
	shl.b32 	%r819, %r818, 12;
	add.s32 	%r820, %r15, %r819;
	shl.b32 	%r821, %r94, 4;
	add.s32 	%r822, %r820, %r821;
	shl.b32 	%r823, %r95, 2;
	add.s32 	%r824, %r822, %r823;
	ld.shared.f32 	%f396, [%r824];
	fma.rn.f32 	%f822, %f395, %f396, %f822;
$L__BB5_63:
	and.b32  	%r2196, %r12, 4194300;
	add.s32 	%r2194, %r2194, 4;
	add.s32 	%r2193, %r2193, 4;
	add.s32 	%r2192, %r2192, 4;
	setp.ne.s32 	%p183, %r2194, 0;
	@%p183 bra 	$L__BB5_55;
$L__BB5_64:
	setp.eq.s32 	%p184, %r13, 0;
	@%p184 bra 	$L__BB5_74;
	setp.eq.s32 	%p185, %r14, 0;
	@%p185 bra 	$L__BB5_71;
	add.s32 	%r101, %r2196, %r10;
	rem.u32 	%r825, %r101, %r11;
	div.u32 	%r826, %r825, %r1;
	rem.u32 	%r827, %r101, %r1;
	shl.b32 	%r828, %r826, 1;
	sub.s32 	%r829, %r4, %r828;
	add.s32 	%r102, %r829, %r8;
	shl.b32 	%r830, %r827, 1;
	sub.s32 	%r831, %r5, %r830;
	add.s32 	%r103, %r831, %r8;
	setp.gt.s32 	%p186, %r102, -1;
	setp.lt.u32 	%p187, %r102, %r530;
	and.pred  	%p188, %p186, %p187;
	setp.gt.s32 	%p189, %r103, -1;
	setp.lt.u32 	%p190, %r103, %r530;
	and.pred  	%p191, %p189, %p190;
	and.pred  	%p193, %p188, %p191;
	mul.wide.s32 	%rd83, %r101, 4;
	add.s64 	%rd23, %rd1, %rd83;
	not.pred 	%p194, %p193;
	@%p194 bra 	$L__BB5_68;
	ld.global.f32 	%f398, [%rd23];
	div.u32 	%r832, %r101, %r11;
	shl.b32 	%r833, %r832, 12;
	add.s32 	%r834, %r15, %r833;
	shl.b32 	%r835, %r102, 4;
	add.s32 	%r836, %r834, %r835;
	shl.b32 	%r837, %r103, 2;
	add.s32 	%r838, %r836, %r837;
	ld.shared.f32 	%f399, [%r838];
	fma.rn.f32 	%f822, %f398, %f399, %f822;
$L__BB5_68:
	add.s32 	%r104, %r101, 1;
	rem.u32 	%r839, %r104, %r11;
	div.u32 	%r840, %r839, %r1;
	rem.u32 	%r841, %r104, %r1;
	shl.b32 	%r842, %r840, 1;
	sub.s32 	%r843, %r4, %r842;
	add.s32 	%r105, %r843, %r8;
	shl.b32 	%r844, %r841, 1;
	sub.s32 	%r845, %r5, %r844;
	add.s32 	%r106, %r845, %r8;
	setp.gt.s32 	%p195, %r105, -1;
	setp.lt.u32 	%p196, %r105, %r530;
	and.pred  	%p197, %p195, %p196;
	setp.gt.s32 	%p198, %r106, -1;
	setp.lt.u32 	%p199, %r106, %r530;
	and.pred  	%p200, %p198, %p199;
	and.pred  	%p202, %p197, %p200;
	not.pred 	%p203, %p202;
	@%p203 bra 	$L__BB5_70;
	ld.global.f32 	%f400, [%rd23+4];
	div.u32 	%r846, %r104, %r11;
	shl.b32 	%r847, %r846, 12;
	add.s32 	%r848, %r15, %r847;
	shl.b32 	%r849, %r105, 4;
	add.s32 	%r850, %r848, %r849;
	shl.b32 	%r851, %r106, 2;
	add.s32 	%r852, %r850, %r851;
	ld.shared.f32 	%f401, [%r852];
	fma.rn.f32 	%f822, %f400, %f401, %f822;
$L__BB5_70:
	add.s32 	%r2196, %r2196, 2;
$L__BB5_71:
	and.b32  	%r853, %r12, 1;
	setp.eq.b32 	%p204, %r853, 1;
	not.pred 	%p205, %p204;
	@%p205 bra 	$L__BB5_74;
	add.s32 	%r109, %r2196, %r10;
	rem.u32 	%r854, %r109, %r11;
	div.u32 	%r855, %r854, %r1;
	rem.u32 	%r856, %r109, %r1;
	shl.b32 	%r857, %r855, 1;
	sub.s32 	%r858, %r4, %r857;
	add.s32 	%r110, %r858, %r8;
	shl.b32 	%r859, %r856, 1;
	sub.s32 	%r860, %r5, %r859;
	add.s32 	%r111, %r860, %r8;
	setp.gt.s32 	%p206, %r110, -1;
	setp.lt.u32 	%p207, %r110, %r530;
	and.pred  	%p208, %p206, %p207;
	setp.gt.s32 	%p209, %r111, -1;
	setp.lt.u32 	%p210, %r111, %r530;
	and.pred  	%p211, %p209, %p210;
	and.pred  	%p213, %p208, %p211;
	not.pred 	%p214, %p213;
	@%p214 bra 	$L__BB5_74;
	mul.wide.s32 	%rd84, %r109, 4;
	add.s64 	%rd85, %rd1, %rd84;
	ld.global.f32 	%f402, [%rd85];
	div.u32 	%r861, %r109, %r11;
	shl.b32 	%r862, %r861, 12;
	add.s32 	%r863, %r15, %r862;
	shl.b32 	%r864, %r110, 4;
	add.s32 	%r865, %r863, %r864;
	shl.b32 	%r866, %r111, 2;
	add.s32 	%r867, %r865, %r866;
	ld.shared.f32 	%f403, [%r867];
	fma.rn.f32 	%f822, %f402, %f403, %f822;
$L__BB5_74:
	@%p2 bra 	$L__BB5_76;
	ld.global.f32 	%f404, [%rd2];
	st.shared.f32 	[%r9], %f404;
	ld.global.f32 	%f405, [%rd3];
	st.shared.f32 	[%r9+4], %f405;
	ld.global.f32 	%f406, [%rd4];
	st.shared.f32 	[%r9+8], %f406;
	ld.global.f32 	%f407, [%rd5];
	st.shared.f32 	[%r9+12], %f407;
	ld.global.f32 	%f408, [%rd6];
	st.shared.f32 	[%r9+16], %f408;
	ld.global.f32 	%f409, [%rd7];
	st.shared.f32 	[%r9+20], %f409;
	ld.global.f32 	%f410, [%rd8];
	st.shared.f32 	[%r9+24], %f410;
	ld.global.f32 	%f411, [%rd9];
	st.shared.f32 	[%r9+28], %f411;
	ld.global.f32 	%f412, [%rd10];
	st.shared.f32 	[%r9+32], %f412;
	ld.global.f32 	%f413, [%rd11];
	st.shared.f32 	[%r9+36], %f413;
	ld.global.f32 	%f414, [%rd12];
	st.shared.f32 	[%r9+40], %f414;
	ld.global.f32 	%f415, [%rd13];
	st.shared.f32 	[%r9+44], %f415;
	ld.global.f32 	%f416, [%rd14];
	st.shared.f32 	[%r9+48], %f416;
	ld.global.f32 	%f417, [%rd15];
	st.shared.f32 	[%r9+52], %f417;
	ld.global.f32 	%f418, [%rd16];
	st.shared.f32 	[%r9+56], %f418;
	ld.global.f32 	%f419, [%rd17];
	st.shared.f32 	[%r9+60], %f419;
$L__BB5_76:
	bar.sync 	0;
	@%p3 bra 	$L__BB5_98;
	setp.lt.u32 	%p217, %r7, 4096;
	mov.b32 	%r2201, 0;
	@%p217 bra 	$L__BB5_88;
	and.b32  	%r869, %r12, 4194300;
	neg.s32 	%r2199, %r869;
	add.s32 	%r2198, %r10, 3;
	mov.u32 	%r2197, %r10;
$L__BB5_79:
	.pragma "nounroll";
	mul.wide.s32 	%rd86, %r2197, 4;
	add.s64 	%rd87, %rd1, %rd86;
	add.s64 	%rd24, %rd87, 8;
	add.s32 	%r117, %r2198, -2;
	add.s32 	%r118, %r2198, -3;
	rem.u32 	%r870, %r118, %r11;
	div.u32 	%r871, %r870, %r1;
	rem.u32 	%r872, %r118, %r1;
	shl.b32 	%r873, %r871, 1;
	sub.s32 	%r874, %r4, %r873;
	add.s32 	%r119, %r874, %r8;
	shl.b32 	%r875, %r872, 1;
	sub.s32 	%r876, %r5, %r875;
	add.s32 	%r120, %r876, %r8;
	setp.gt.s32 	%p218, %r119, -1;
	setp.lt.u32 	%p219, %r119, %r530;
	and.pred  	%p220, %p218, %p219;
	setp.gt.s32 	%p221, %r120, -1;
	setp.lt.u32 	%p222, %r120, %r530;
	and.pred  	%p223, %p221, %p222;
	and.pred  	%p225, %p220, %p223;
	not.pred 	%p226, %p225;
	@%p226 bra 	$L__BB5_81;
	ld.global.f32 	%f421, [%rd24+-8];
	div.u32 	%r877, %r118, %r11;
	shl.b32 	%r878, %r877, 12;
	add.s32 	%r879, %r15, %r878;
	shl.b32 	%r880, %r119, 4;
	add.s32 	%r881, %r879, %r880;
	shl.b32 	%r882, %r120, 2;
	add.s32 	%r883, %r881, %r882;
	ld.shared.f32 	%f422, [%r883];
	fma.rn.f32 	%f822, %f421, %f422, %f822;
$L__BB5_81:
	rem.u32 	%r884, %r117, %r11;
	div.u32 	%r885, %r884, %r1;
	rem.u32 	%r886, %r117, %r1;
	shl.b32 	%r887, %r885, 1;
	sub.s32 	%r888, %r4, %r887;
	add.s32 	%r121, %r888, %r8;
	shl.b32 	%r889, %r886, 1;
	sub.s32 	%r890, %r5, %r889;
	add.s32 	%r122, %r890, %r8;
	setp.gt.s32 	%p227, %r121, -1;
	setp.lt.u32 	%p228, %r121, %r530;
	and.pred  	%p229, %p227, %p228;
	setp.gt.s32 	%p230, %r122, -1;
	setp.lt.u32 	%p231, %r122, %r530;
	and.pred  	%p232, %p230, %p231;
	and.pred  	%p234, %p229, %p232;
	not.pred 	%p235, %p234;
	@%p235 bra 	$L__BB5_83;
	ld.global.f32 	%f423, [%rd24+-4];
	div.u32 	%r891, %r117, %r11;
	shl.b32 	%r892, %r891, 12;
	add.s32 	%r893, %r15, %r892;
	shl.b32 	%r894, %r121, 4;
	add.s32 	%r895, %r893, %r894;
	shl.b32 	%r896, %r122, 2;
	add.s32 	%r897, %r895, %r896;
	ld.shared.f32 	%f424, [%r897];
	fma.rn.f32 	%f822, %f423, %f424, %f822;
$L__BB5_83:
	add.s32 	%r123, %r117, 1;
	rem.u32 	%r898, %r123, %r11;
	div.u32 	%r899, %r898, %r1;
	rem.u32 	%r900, %r123, %r1;
	shl.b32 	%r901, %r899, 1;
	sub.s32 	%r902, %r4, %r901;
	add.s32 	%r124, %r902, %r8;
	shl.b32 	%r903, %r900, 1;
	sub.s32 	%r904, %r5, %r903;
	add.s32 	%r125, %r904, %r8;
	setp.gt.s32 	%p236, %r124, -1;
	setp.lt.u32 	%p237, %r124, %r530;
	and.pred  	%p238, %p236, %p237;
	setp.gt.s32 	%p239, %r125, -1;
	setp.lt.u32 	%p240, %r125, %r530;
	and.pred  	%p241, %p239, %p240;
	and.pred  	%p243, %p238, %p241;
	not.pred 	%p244, %p243;
	@%p244 bra 	$L__BB5_85;
	ld.global.f32 	%f425, [%rd24];
	div.u32 	%r905, %r123, %r11;
	shl.b32 	%r906, %r905, 12;
	add.s32 	%r907, %r15, %r906;
	shl.b32 	%r908, %r124, 4;
	add.s32 	%r909, %r907, %r908;
	shl.b32 	%r910, %r125, 2;
	add.s32 	%r911, %r909, %r910;
	ld.shared.f32 	%f426, [%r911];
	fma.rn.f32 	%f822, %f425, %f426, %f822;
$L__BB5_85:
	rem.u32 	%r912, %r2198, %r11;
	div.u32 	%r913, %r912, %r1;
	rem.u32 	%r914, %r2198, %r1;
	shl.b32 	%r915, %r913, 1;
	sub.s32 	%r916, %r4, %r915;
	add.s32 	%r126, %r916, %r8;
	shl.b32 	%r917, %r914, 1;
	sub.s32 	%r918, %r5, %r917;
	add.s32 	%r127, %r918, %r8;
	setp.gt.s32 	%p245, %r126, -1;
	setp.lt.u32 	%p246, %r126, %r530;
	and.pred  	%p247, %p245, %p246;
	setp.gt.s32 	%p248, %r127, -1;
	setp.lt.u32 	%p249, %r127, %r530;
	and.pred  	%p250, %p248, %p249;
	and.pred  	%p252, %p247, %p250;
	not.pred 	%p253, %p252;
	@%p253 bra 	$L__BB5_87;
	ld.global.f32 	%f427, [%rd24+4];
	div.u32 	%r919, %r2198, %r11;
	shl.b32 	%r920, %r919, 12;
	add.s32 	%r921, %r15, %r920;
	shl.b32 	%r922, %r126, 4;
	add.s32 	%r923, %r921, %r922;
	shl.b32 	%r924, %r127, 2;
	add.s32 	%r925, %r923, %r924;
	ld.shared.f32 	%f428, [%r925];
	fma.rn.f32 	%f822, %f427, %f428, %f822;
$L__BB5_87:
	and.b32  	%r2201, %r12, 4194300;
	add.s32 	%r2199, %r2199, 4;
	add.s32 	%r2198, %r2198, 4;
	add.s32 	%r2197, %r2197, 4;
	setp.ne.s32 	%p254, %r2199, 0;
	@%p254 bra 	$L__BB5_79;
$L__BB5_88:
	setp.eq.s32 	%p255, %r13, 0;
	@%p255 bra 	$L__BB5_98;
	setp.eq.s32 	%p256, %r14, 0;
	@%p256 bra 	$L__BB5_95;
	add.s32 	%r133, %r2201, %r10;
	rem.u32 	%r926, %r133, %r11;
	div.u32 	%r927, %r926, %r1;
	rem.u32 	%r928, %r133, %r1;
	shl.b32 	%r929, %r927, 1;
	sub.s32 	%r930, %r4, %r929;
	add.s32 	%r134, %r930, %r8;
	shl.b32 	%r931, %r928, 1;
	sub.s32 	%r932, %r5, %r931;
	add.s32 	%r135, %r932, %r8;
	setp.gt.s32 	%p257, %r134, -1;
	setp.lt.u32 	%p258, %r134, %r530;
	and.pred  	%p259, %p257, %p258;
	setp.gt.s32 	%p260, %r135, -1;
	setp.lt.u32 	%p261, %r135, %r530;
	and.pred  	%p262, %p260, %p261;
	and.pred  	%p264, %p259, %p262;
	mul.wide.s32 	%rd88, %r133, 4;
	add.s64 	%rd25, %rd1, %rd88;
	not.pred 	%p265, %p264;
	@%p265 bra 	$L__BB5_92;
	ld.global.f32 	%f430, [%rd25];
	div.u32 	%r933, %r133, %r11;
	shl.b32 	%r934, %r933, 12;
	add.s32 	%r935, %r15, %r934;
	shl.b32 	%r936, %r134, 4;
	add.s32 	%r937, %r935, %r936;
	shl.b32 	%r938, %r135, 2;
	add.s32 	%r939, %r937, %r938;
	ld.shared.f32 	%f431, [%r939];
	fma.rn.f32 	%f822, %f430, %f431, %f822;
$L__BB5_92:
	add.s32 	%r136, %r133, 1;
	rem.u32 	%r940, %r136, %r11;
	div.u32 	%r941, %r940, %r1;
	rem.u32 	%r942, %r136, %r1;
	shl.b32 	%r943, %r941, 1;
	sub.s32 	%r944, %r4, %r943;
	add.s32 	%r137, %r944, %r8;
	shl.b32 	%r945, %r942, 1;
	sub.s32 	%r946, %r5, %r945;
	add.s32 	%r138, %r946, %r8;
	setp.gt.s32 	%p266, %r137, -1;
	setp.lt.u32 	%p267, %r137, %r530;
	and.pred  	%p268, %p266, %p267;
	setp.gt.s32 	%p269, %r138, -1;
	setp.lt.u32 	%p270, %r138, %r530;
	and.pred  	%p271, %p269, %p270;
	and.pred  	%p273, %p268, %p271;
	not.pred 	%p274, %p273;
	@%p274 bra 	$L__BB5_94;
	ld.global.f32 	%f432, [%rd25+4];
	div.u32 	%r947, %r136, %r11;
	shl.b32 	%r948, %r947, 12;
	add.s32 	%r949, %r15, %r948;
	shl.b32 	%r950, %r137, 4;
	add.s32 	%r951, %r949, %r950;
	shl.b32 	%r952, %r138, 2;
	add.s32 	%r953, %r951, %r952;
	ld.shared.f32 	%f433, [%r953];
	fma.rn.f32 	%f822, %f432, %f433, %f822;
$L__BB5_94:
	add.s32 	%r2201, %r2201, 2;
$L__BB5_95:
	and.b32  	%r954, %r12, 1;
	setp.eq.b32 	%p275, %r954, 1;
	not.pred 	%p276, %p275;
	@%p276 bra 	$L__BB5_98;
	add.s32 	%r141, %r2201, %r10;
	rem.u32 	%r955, %r141, %r11;
	div.u32 	%r956, %r955, %r1;
	rem.u32 	%r957, %r141, %r1;
	shl.b32 	%r958, %r956, 1;
	sub.s32 	%r959, %r4, %r958;
	add.s32 	%r142, %r959, %r8;
	shl.b32 	%r960, %r957, 1;
	sub.s32 	%r961, %r5, %r960;
	add.s32 	%r143, %r961, %r8;
	setp.gt.s32 	%p277, %r142, -1;
	setp.lt.u32 	%p278, %r142, %r530;
	and.pred  	%p279, %p277, %p278;
	setp.gt.s32 	%p280, %r143, -1;
	setp.lt.u32 	%p281, %r143, %r530;
	and.pred  	%p282, %p280, %p281;
	and.pred  	%p284, %p279, %p282;
	not.pred 	%p285, %p284;
	@%p285 bra 	$L__BB5_98;
	mul.wide.s32 	%rd89, %r141, 4;
	add.s64 	%rd90, %rd1, %rd89;
	ld.global.f32 	%f434, [%rd90];
	div.u32 	%r962, %r141, %r11;
	shl.b32 	%r963, %r962, 12;
	add.s32 	%r964, %r15, %r963;
	shl.b32 	%r965, %r142, 4;
	add.s32 	%r966, %r964, %r965;
	shl.b32 	%r967, %r143, 2;
	add.s32 	%r968, %r966, %r967;
	ld.shared.f32 	%f435, [%r968];
	fma.rn.f32 	%f822, %f434, %f435, %f822;
$L__BB5_98:
	@%p2 bra 	$L__BB5_100;
	ld.global.f32 	%f436, [%rd2];
	st.shared.f32 	[%r9], %f436;
	ld.global.f32 	%f437, [%rd3];
	st.shared.f32 	[%r9+4], %f437;
	ld.global.f32 	%f438, [%rd4];
	st.shared.f32 	[%r9+8], %f438;
	ld.global.f32 	%f439, [%rd5];
	st.shared.f32 	[%r9+12], %f439;
	ld.global.f32 	%f440, [%rd6];
	st.shared.f32 	[%r9+16], %f440;
	ld.global.f32 	%f441, [%rd7];
	st.shared.f32 	[%r9+20], %f441;
	ld.global.f32 	%f442, [%rd8];
	st.shared.f32 	[%r9+24], %f442;
	ld.global.f32 	%f443, [%rd9];
	st.shared.f32 	[%r9+28], %f443;
	ld.global.f32 	%f444, [%rd10];
	st.shared.f32 	[%r9+32], %f444;
	ld.global.f32 	%f445, [%rd11];
	st.shared.f32 	[%r9+36], %f445;
	ld.global.f32 	%f446, [%rd12];
	st.shared.f32 	[%r9+40], %f446;
	ld.global.f32 	%f447, [%rd13];
	st.shared.f32 	[%r9+44], %f447;
	ld.global.f32 	%f448, [%rd14];
	st.shared.f32 	[%r9+48], %f448;
	ld.global.f32 	%f449, [%rd15];
	st.shared.f32 	[%r9+52], %f449;
	ld.global.f32 	%f450, [%rd16];
	st.shared.f32 	[%r9+56], %f450;
	ld.global.f32 	%f451, [%rd17];
	st.shared.f32 	[%r9+60], %f451;
$L__BB5_100:
	bar.sync 	0;
	@%p3 bra 	$L__BB5_122;
	setp.lt.u32 	%p288, %r7, 4096;
	mov.b32 	%r2206, 0;
	@%p288 bra 	$L__BB5_112;
	and.b32  	%r970, %r12, 4194300;
	neg.s32 	%r2204, %r970;
	add.s32 	%r2203, %r10, 3;
	mov.u32 	%r2202, %r10;
$L__BB5_103:
	.pragma "nounroll";
	mul.wide.s32 	%rd91, %r2202, 4;
	add.s64 	%rd92, %rd1, %rd91;
	add.s64 	%rd26, %rd92, 8;
	add.s32 	%r149, %r2203, -2;
	add.s32 	%r150, %r2203, -3;
	rem.u32 	%r971, %r150, %r11;
	div.u32 	%r972, %r971, %r1;
	rem.u32 	%r973, %r150, %r1;
	shl.b32 	%r974, %r972, 1;
	sub.s32 	%r975, %r4, %r974;
	add.s32 	%r151, %r975, %r8;
	shl.b32 	%r976, %r973, 1;
	sub.s32 	%r977, %r5, %r976;
	add.s32 	%r152, %r977, %r8;
	setp.gt.s32 	%p289, %r151, -1;
	setp.lt.u32 	%p290, %r151, %r530;
	and.pred  	%p291, %p289, %p290;
	setp.gt.s32 	%p292, %r152, -1;
	setp.lt.u32 	%p293, %r152, %r530;
	and.pred  	%p294, %p292, %p293;
	and.pred  	%p296, %p291, %p294;
	not.pred 	%p297, %p296;
	@%p297 bra 	$L__BB5_105;
	ld.global.f32 	%f453, [%rd26+-8];
	div.u32 	%r978, %r150, %r11;
	shl.b32 	%r979, %r978, 12;
	add.s32 	%r980, %r15, %r979;
	shl.b32 	%r981, %r151, 4;
	add.s32 	%r982, %r980, %r981;
	shl.b32 	%r983, %r152, 2;
	add.s32 	%r984, %r982, %r983;
	ld.shared.f32 	%f454, [%r984];
	fma.rn.f32 	%f822, %f453, %f454, %f822;
$L__BB5_105:
	rem.u32 	%r985, %r149, %r11;
	div.u32 	%r986, %r985, %r1;
	rem.u32 	%r987, %r149, %r1;
	shl.b32 	%r988, %r986, 1;
	sub.s32 	%r989, %r4, %r988;
	add.s32 	%r153, %r989, %r8;
	shl.b32 	%r990, %r987, 1;
	sub.s32 	%r991, %r5, %r990;
	add.s32 	%r154, %r991, %r8;
	setp.gt.s32 	%p298, %r153, -1;
	setp.lt.u32 	%p299, %r153, %r530;
	and.pred  	%p300, %p298, %p299;
	setp.gt.s32 	%p301, %r154, -1;
	setp.lt.u32 	%p302, %r154, %r530;
	and.pred  	%p303, %p301, %p302;
	and.pred  	%p305, %p300, %p303;
	not.pred 	%p306, %p305;
	@%p306 bra 	$L__BB5_107;
	ld.global.f32 	%f455, [%rd26+-4];
	div.u32 	%r992, %r149, %r11;
	shl.b32 	%r993, %r992, 12;
	add.s32 	%r994, %r15, %r993;
	shl.b32 	%r995, %r153, 4;
	add.s32 	%r996, %r994, %r995;
	shl.b32 	%r997, %r154, 2;
	add.s32 	%r998, %r996, %r997;
	ld.shared.f32 	%f456, [%r998];
	fma.rn.f32 	%f822, %f455, %f456, %f822;
$L__BB5_107:
	add.s32 	%r155, %r149, 1;
	rem.u32 	%r999, %r155, %r11;
	div.u32 	%r1000, %r999, %r1;
	rem.u32 	%r1001, %r155, %r1;
	shl.b32 	%r1002, %r1000, 1;
	sub.s32 	%r1003, %r4, %r1002;
	add.s32 	%r156, %r1003, %r8;
	shl.b32 	%r1004, %r1001, 1;
	sub.s32 	%r1005, %r5, %r1004;
	add.s32 	%r157, %r1005, %r8;
	setp.gt.s32 	%p307, %r156, -1;
	setp.lt.u32 	%p308, %r156, %r530;
	and.pred  	%p309, %p307, %p308;
	setp.gt.s32 	%p310, %r157, -1;
	setp.lt.u32 	%p311, %r157, %r530;
	and.pred  	%p312, %p310, %p311;
	and.pred  	%p314, %p309, %p312;
	not.pred 	%p315, %p314;
	@%p315 bra 	$L__BB5_109;
	ld.global.f32 	%f457, [%rd26];
	div.u32 	%r1006, %r155, %r11;
	shl.b32 	%r1007, %r1006, 12;
	add.s32 	%r1008, %r15, %r1007;
	shl.b32 	%r1009, %r156, 4;
	add.s32 	%r1010, %r1008, %r1009;
	shl.b32 	%r1011, %r157, 2;
	add.s32 	%r1012, %r1010, %r1011;
	ld.shared.f32 	%f458, [%r1012];
	fma.rn.f32 	%f822, %f457, %f458, %f822;
$L__BB5_109:
	rem.u32 	%r1013, %r2203, %r11;
	div.u32 	%r1014, %r1013, %r1;
	rem.u32 	%r1015, %r2203, %r1;
	shl.b32 	%r1016, %r1014, 1;
	sub.s32 	%r1017, %r4, %r1016;
	add.s32 	%r158, %r1017, %r8;
	shl.b32 	%r1018, %r1015, 1;
	sub.s32 	%r1019, %r5, %r1018;
	add.s32 	%r159, %r1019, %r8;
	setp.gt.s32 	%p316, %r158, -1;
	setp.lt.u32 	%p317, %r158, %r530;
	and.pred  	%p318, %p316, %p317;
	setp.gt.s32 	%p319, %r159, -1;
	setp.lt.u32 	%p320, %r159, %r530;
	and.pred  	%p321, %p319, %p320;
	and.pred  	%p323, %p318, %p321;
	not.pred 	%p324, %p323;
	@%p324 bra 	$L__BB5_111;
	ld.global.f32 	%f459, [%rd26+4];
	div.u32 	%r1020, %r2203, %r11;
	shl.b32 	%r1021, %r1020, 12;
	add.s32 	%r1022, %r15, %r1021;
	shl.b32 	%r1023, %r158, 4;
	add.s32 	%r1024, %r1022, %r1023;
	shl.b32 	%r1025, %r159, 2;
	add.s32 	%r1026, %r1024, %r1025;
	ld.shared.f32 	%f460, [%r1026];
	fma.rn.f32 	%f822, %f459, %f460, %f822;
$L__BB5_111:
	and.b32  	%r2206, %r12, 4194300;
	add.s32 	%r2204, %r2204, 4;
	add.s32 	%r2203, %r2203, 4;
	add.s32 	%r2202, %r2202, 4;
	setp.ne.s32 	%p325, %r2204, 0;
	@%p325 bra 	$L__BB5_103;
$L__BB5_112:
	setp.eq.s32 	%p326, %r13, 0;
	@%p326 bra 	$L__BB5_122;
	setp.eq.s32 	%p327, %r14, 0;
	@%p327 bra 	$L__BB5_119;
	add.s32 	%r165, %r2206, %r10;
	rem.u32 	%r1027, %r165, %r11;
	div.u32 	%r1028, %r1027, %r1;
	rem.u32 	%r1029, %r165, %r1;
	shl.b32 	%r1030, %r1028, 1;
	sub.s32 	%r1031, %r4, %r1030;
	add.s32 	%r166, %r1031, %r8;
	shl.b32 	%r1032, %r1029, 1;
	sub.s32 	%r1033, %r5, %r1032;
	add.s32 	%r167, %r1033, %r8;
	setp.gt.s32 	%p328, %r166, -1;
	setp.lt.u32 	%p329, %r166, %r530;
	and.pred  	%p330, %p328, %p329;
	setp.gt.s32 	%p331, %r167, -1;
	setp.lt.u32 	%p332, %r167, %r530;
	and.pred  	%p333, %p331, %p332;
	and.pred  	%p335, %p330, %p333;
	mul.wide.s32 	%rd93, %r165, 4;
	add.s64 	%rd27, %rd1, %rd93;
	not.pred 	%p336, %p335;
	@%p336 bra 	$L__BB5_116;
	ld.global.f32 	%f462, [%rd27];
	div.u32 	%r1034, %r165, %r11;
	shl.b32 	%r1035, %r1034, 12;
	add.s32 	%r1036, %r15, %r1035;
	shl.b32 	%r1037, %r166, 4;
	add.s32 	%r1038, %r1036, %r1037;
	shl.b32 	%r1039, %r167, 2;
	add.s32 	%r1040, %r1038, %r1039;
	ld.shared.f32 	%f463, [%r1040];
	fma.rn.f32 	%f822, %f462, %f463, %f822;
$L__BB5_116:
	add.s32 	%r168, %r165, 1;
	rem.u32 	%r1041, %r168, %r11;
	div.u32 	%r1042, %r1041, %r1;
	rem.u32 	%r1043, %r168, %r1;
	shl.b32 	%r1044, %r1042, 1;
	sub.s32 	%r1045, %r4, %r1044;
	add.s32 	%r169, %r1045, %r8;
	shl.b32 	%r1046, %r1043, 1;
	sub.s32 	%r1047, %r5, %r1046;
	add.s32 	%r170, %r1047, %r8;
	setp.gt.s32 	%p337, %r169, -1;
	setp.lt.u32 	%p338, %r169, %r530;
	and.pred  	%p339, %p337, %p338;
	setp.gt.s32 	%p340, %r170, -1;
	setp.lt.u32 	%p341, %r170, %r530;
	and.pred  	%p342, %p340, %p341;
	and.pred  	%p344, %p339, %p342;
	not.pred 	%p345, %p344;
	@%p345 bra 	$L__BB5_118;
	ld.global.f32 	%f464, [%rd27+4];
	div.u32 	%r1048, %r168, %r11;
	shl.b32 	%r1049, %r1048, 12;
	add.s32 	%r1050, %r15, %r1049;
	shl.b32 	%r1051, %r169, 4;
	add.s32 	%r1052, %r1050, %r1051;
	shl.b32 	%r1053, %r170, 2;
	add.s32 	%r1054, %r1052, %r1053;
	ld.shared.f32 	%f465, [%r1054];
	fma.rn.f32 	%f822, %f464, %f465, %f822;
$L__BB5_118:
	add.s32 	%r2206, %r2206, 2;
$L__BB5_119:
	and.b32  	%r1055, %r12, 1;
	setp.eq.b32 	%p346, %r1055, 1;
	not.pred 	%p347, %p346;
	@%p347 bra 	$L__BB5_122;
	add.s32 	%r173, %r2206, %r10;
	rem.u32 	%r1056, %r173, %r11;
	div.u32 	%r1057, %r1056, %r1;
	rem.u32 	%r1058, %r173, %r1;
	shl.b32 	%r1059, %r1057, 1;
	sub.s32 	%r1060, %r4, %r1059;
	add.s32 	%r174, %r1060, %r8;
	shl.b32 	%r1061, %r1058, 1;
	sub.s32 	%r1062, %r5, %r1061;
	add.s32 	%r175, %r1062, %r8;
	setp.gt.s32 	%p348, %r174, -1;
	setp.lt.u32 	%p349, %r174, %r530;
	and.pred  	%p350, %p348, %p349;
	setp.gt.s32 	%p351, %r175, -1;
	setp.lt.u32 	%p352, %r175, %r530;
	and.pred  	%p353, %p351, %p352;
	and.pred  	%p355, %p350, %p353;
	not.pred 	%p356, %p355;
	@%p356 bra 	$L__BB5_122;
	mul.wide.s32 	%rd94, %r173, 4;
	add.s64 	%rd95, %rd1, %rd94;
	ld.global.f32 	%f466, [%rd95];
	div.u32 	%r1063, %r173, %r11;
	shl.b32 	%r1064, %r1063, 12;
	add.s32 	%r1065, %r15, %r1064;
	shl.b32 	%r1066, %r174, 4;
	add.s32 	%r1067, %r1065, %r1066;
	shl.b32 	%r1068, %r175, 2;
	add.s32 	%r1069, %r1067, %r1068;
	ld.shared.f32 	%f467, [%r1069];
	fma.rn.f32 	%f822, %f466, %f467, %f822;
$L__BB5_122:
	@%p2 bra 	$L__BB5_124;
	ld.global.f32 	%f468, [%rd2];
	st.shared.f32 	[%r9], %f468;
	ld.global.f32 	%f469, [%rd3];
	st.shared.f32 	[%r9+4], %f469;
	ld.global.f32 	%f470, [%rd4];
	st.shared.f32 	[%r9+8], %f470;
	ld.global.f32 	%f471, [%rd5];
	st.shared.f32 	[%r9+12], %f471;
	ld.global.f32 	%f472, [%rd6];
	st.shared.f32 	[%r9+16], %f472;
	ld.global.f32 	%f473, [%rd7];
	st.shared.f32 	[%r9+20], %f473;
	ld.global.f32 	%f474, [%rd8];
	st.shared.f32 	[%r9+24], %f474;
	ld.global.f32 	%f475, [%rd9];
	st.shared.f32 	[%r9+28], %f475;
	ld.global.f32 	%f476, [%rd10];
	st.shared.f32 	[%r9+32], %f476;
	ld.global.f32 	%f477, [%rd11];
	st.shared.f32 	[%r9+36], %f477;
	ld.global.f32 	%f478, [%rd12];
	st.shared.f32 	[%r9+40], %f478;
	ld.global.f32 	%f479, [%rd13];
	st.shared.f32 	[%r9+44], %f479;
	ld.global.f32 	%f480, [%rd14];
	st.shared.f32 	[%r9+48], %f480;
	ld.global.f32 	%f481, [%rd15];
	st.shared.f32 	[%r9+52], %f481;
	ld.global.f32 	%f482, [%rd16];
	st.shared.f32 	[%r9+56], %f482;
	ld.global.f32 	%f483, [%rd17];
	st.shared.f32 	[%r9+60], %f483;
$L__BB5_124:
	bar.sync 	0;
	@%p3 bra 	$L__BB5_146;
	setp.lt.u32 	%p359, %r7, 4096;
	mov.b32 	%r2211, 0;
	@%p359 bra 	$L__BB5_136;
	and.b32  	%r1071, %r12, 4194300;
	neg.s32 	%r2209, %r1071;
	add.s32 	%r2208, %r10, 3;
	mov.u32 	%r2207, %r10;
$L__BB5_127:
	.pragma "nounroll";
	mul.wide.s32 	%rd96, %r2207, 4;
	add.s64 	%rd97, %rd1, %rd96;
	add.s64 	%rd28, %rd97, 8;
	add.s32 	%r181, %r2208, -2;
	add.s32 	%r182, %r2208, -3;
	rem.u32 	%r1072, %r182, %r11;
	div.u32 	%r1073, %r1072, %r1;
	rem.u32 	%r1074, %r182, %r1;
	shl.b32 	%r1075, %r1073, 1;
	sub.s32 	%r1076, %r4, %r1075;
	add.s32 	%r183, %r1076, %r8;
	shl.b32 	%r1077, %r1074, 1;
	sub.s32 	%r1078, %r5, %r1077;
	add.s32 	%r184, %r1078, %r8;
	setp.gt.s32 	%p360, %r183, -1;
	setp.lt.u32 	%p361, %r183, %r530;
	and.pred  	%p362, %p360, %p361;
	setp.gt.s32 	%p363, %r184, -1;
	setp.lt.u32 	%p364, %r184, %r530;
	and.pred  	%p365, %p363, %p364;
	and.pred  	%p367, %p362, %p365;
	not.pred 	%p368, %p367;
	@%p368 bra 	$L__BB5_129;
	ld.global.f32 	%f485, [%rd28+-8];
	div.u32 	%r1079, %r182, %r11;
	shl.b32 	%r1080, %r1079, 12;
	add.s32 	%r1081, %r15, %r1080;
	shl.b32 	%r1082, %r183, 4;
	add.s32 	%r1083, %r1081, %r1082;
	shl.b32 	%r1084, %r184, 2;
	add.s32 	%r1085, %r1083, %r1084;
	ld.shared.f32 	%f486, [%r1085];
	fma.rn.f32 	%f822, %f485, %f486, %f822;
$L__BB5_129:
	rem.u32 	%r1086, %r181, %r11;
	div.u32 	%r1087, %r1086, %r1;
	rem.u32 	%r1088, %r181, %r1;
	shl.b32 	%r1089, %r1087, 1;
	sub.s32 	%r1090, %r4, %r1089;
	add.s32 	%r185, %r1090, %r8;
	shl.b32 	%r1091, %r1088, 1;
	sub.s32 	%r1092, %r5, %r1091;
	add.s32 	%r186, %r1092, %r8;
	setp.gt.s32 	%p369, %r185, -1;
	setp.lt.u32 	%p370, %r185, %r530;
	and.pred  	%p371, %p369, %p370;
	setp.gt.s32 	%p372, %r186, -1;
	setp.lt.u32 	%p373, %r186, %r530;
	and.pred  	%p374, %p372, %p373;
	and.pred  	%p376, %p371, %p374;
	not.pred 	%p377, %p376;
	@%p377 bra 	$L__BB5_131;
	ld.global.f32 	%f487, [%rd28+-4];
	div.u32 	%r1093, %r181, %r11;
	shl.b32 	%r1094, %r1093, 12;
	add.s32 	%r1095, %r15, %r1094;
	shl.b32 	%r1096, %r185, 4;
	add.s32 	%r1097, %r1095, %r1096;
	shl.b32 	%r1098, %r186, 2;
	add.s32 	%r1099, %r1097, %r1098;
	ld.shared.f32 	%f488, [%r1099];
	fma.rn.f32 	%f822, %f487, %f488, %f822;
$L__BB5_131:
	add.s32 	%r187, %r181, 1;
	rem.u32 	%r1100, %r187, %r11;
	div.u32 	%r1101, %r1100, %r1;
	rem.u32 	%r1102, %r187, %r1;
	shl.b32 	%r1103, %r1101, 1;
	sub.s32 	%r1104, %r4, %r1103;
	add.s32 	%r188, %r1104, %r8;
	shl.b32 	%r1105, %r1102, 1;
	sub.s32 	%r1106, %r5, %r1105;
	add.s32 	%r189, %r1106, %r8;
	setp.gt.s32 	%p378, %r188, -1;
	setp.lt.u32 	%p379, %r188, %r530;
	and.pred  	%p380, %p378, %p379;
	setp.gt.s32 	%p381, %r189, -1;
	setp.lt.u32 	%p382, %r189, %r530;
	and.pred  	%p383, %p381, %p382;
	and.pred  	%p385, %p380, %p383;
	not.pred 	%p386, %p385;
	@%p386 bra 	$L__BB5_133;
	ld.global.f32 	%f489, [%rd28];
	div.u32 	%r1107, %r187, %r11;
	shl.b32 	%r1108, %r1107, 12;
	add.s32 	%r1109, %r15, %r1108;
	shl.b32 	%r1110, %r188, 4;
	add.s32 	%r1111, %r1109, %r1110;
	shl.b32 	%r1112, %r189, 2;
	add.s32 	%r1113, %r1111, %r1112;
	ld.shared.f32 	%f490, [%r1113];
	fma.rn.f32 	%f822, %f489, %f490, %f822;
$L__BB5_133:
	rem.u32 	%r1114, %r2208, %r11;
	div.u32 	%r1115, %r1114, %r1;
	rem.u32 	%r1116, %r2208, %r1;
	shl.b32 	%r1117, %r1115, 1;
	sub.s32 	%r1118, %r4, %r1117;
	add.s32 	%r190, %r1118, %r8;
	shl.b32 	%r1119, %r1116, 1;
	sub.s32 	%r1120, %r5, %r1119;
	add.s32 	%r191, %r1120, %r8;
	setp.gt.s32 	%p387, %r190, -1;
	setp.lt.u32 	%p388, %r190, %r530;
	and.pred  	%p389, %p387, %p388;
	setp.gt.s32 	%p390, %r191, -1;
	setp.lt.u32 	%p391, %r191, %r530;
	and.pred  	%p392, %p390, %p391;
	and.pred  	%p394, %p389, %p392;
	not.pred 	%p395, %p394;
	@%p395 bra 	$L__BB5_135;
	ld.global.f32 	%f491, [%rd28+4];
	div.u32 	%r1121, %r2208, %r11;
	shl.b32 	%r1122, %r1121, 12;
	add.s32 	%r1123, %r15, %r1122;
	shl.b32 	%r1124, %r190, 4;
	add.s32 	%r1125, %r1123, %r1124;
	shl.b32 	%r1126, %r191, 2;
	add.s32 	%r1127, %r1125, %r1126;
	ld.shared.f32 	%f492, [%r1127];
	fma.rn.f32 	%f822, %f491, %f492, %f822;
$L__BB5_135:
	and.b32  	%r2211, %r12, 4194300;
	add.s32 	%r2209, %r2209, 4;
	add.s32 	%r2208, %r2208, 4;
	add.s32 	%r2207, %r2207, 4;
	setp.ne.s32 	%p396, %r2209, 0;
	@%p396 bra 	$L__BB5_127;
$L__BB5_136:
	setp.eq.s32 	%p397, %r13, 0;
	@%p397 bra 	$L__BB5_146;
	setp.eq.s32 	%p398, %r14, 0;
	@%p398 bra 	$L__BB5_143;
	add.s32 	%r197, %r2211, %r10;
	rem.u32 	%r1128, %r197, %r11;
	div.u32 	%r1129, %r1128, %r1;
	rem.u32 	%r1130, %r197, %r1;
	shl.b32 	%r1131, %r1129, 1;
	sub.s32 	%r1132, %r4, %r1131;
	add.s32 	%r198, %r1132, %r8;
	shl.b32 	%r1133, %r1130, 1;
	sub.s32 	%r1134, %r5, %r1133;
	add.s32 	%r199, %r1134, %r8;
	setp.gt.s32 	%p399, %r198, -1;
	setp.lt.u32 	%p400, %r198, %r530;
	and.pred  	%p401, %p399, %p400;
	setp.gt.s32 	%p402, %r199, -1;
	setp.lt.u32 	%p403, %r199, %r530;
	and.pred  	%p404, %p402, %p403;
	and.pred  	%p406, %p401, %p404;
	mul.wide.s32 	%rd98, %r197, 4;
	add.s64 	%rd29, %rd1, %rd98;
	not.pred 	%p407, %p406;
	@%p407 bra 	$L__BB5_140;
	ld.global.f32 	%f494, [%rd29];
	div.u32 	%r1135, %r197, %r11;
	shl.b32 	%r1136, %r1135, 12;
	add.s32 	%r1137, %r15, %r1136;
	shl.b32 	%r1138, %r198, 4;
	add.s32 	%r1139, %r1137, %r1138;
	shl.b32 	%r1140, %r199, 2;
	add.s32 	%r1141, %r1139, %r1140;
	ld.shared.f32 	%f495, [%r1141];
	fma.rn.f32 	%f822, %f494, %f495, %f822;
$L__BB5_140:
	add.s32 	%r200, %r197, 1;
	rem.u32 	%r1142, %r200, %r11;
	div.u32 	%r1143, %r1142, %r1;
	rem.u32 	%r1144, %r200, %r1;
	shl.b32 	%r1145, %r1143, 1;
	sub.s32 	%r1146, %r4, %r1145;
	add.s32 	%r201, %r1146, %r8;
	shl.b32 	%r1147, %r1144, 1;
	sub.s32 	%r1148, %r5, %r1147;
	add.s32 	%r202, %r1148, %r8;
	setp.gt.s32 	%p408, %r201, -1;
	setp.lt.u32 	%p409, %r201, %r530;
	and.pred  	%p410, %p408, %p409;
	setp.gt.s32 	%p411, %r202, -1;
	setp.lt.u32 	%p412, %r202, %r530;
	and.pred  	%p413, %p411, %p412;
	and.pred  	%p415, %p410, %p413;
	not.pred 	%p416, %p415;
	@%p416 bra 	$L__BB5_142;
	ld.global.f32 	%f496, [%rd29+4];
	div.u32 	%r1149, %r200, %r11;
	shl.b32 	%r1150, %r1149, 12;
	add.s32 	%r1151, %r15, %r1150;
	shl.b32 	%r1152, %r201, 4;
	add.s32 	%r1153, %r1151, %r1152;
	shl.b32 	%r1154, %r202, 2;
	add.s32 	%r1155, %r1153, %r1154;
	ld.shared.f32 	%f497, [%r1155];
	fma.rn.f32 	%f822, %f496, %f497, %f822;
$L__BB5_142:
	add.s32 	%r2211, %r2211, 2;
$L__BB5_143:
	and.b32  	%r1156, %r12, 1;
	setp.eq.b32 	%p417, %r1156, 1;
	not.pred 	%p418, %p417;
	@%p418 bra 	$L__BB5_146;
	add.s32 	%r205, %r2211, %r10;
	rem.u32 	%r1157, %r205, %r11;
	div.u32 	%r1158, %r1157, %r1;
	rem.u32 	%r1159, %r205, %r1;
	shl.b32 	%r1160, %r1158, 1;
	sub.s32 	%r1161, %r4, %r1160;
	add.s32 	%r206, %r1161, %r8;
	shl.b32 	%r1162, %r1159, 1;
	sub.s32 	%r1163, %r5, %r1162;
	add.s32 	%r207, %r1163, %r8;
	setp.gt.s32 	%p419, %r206, -1;
	setp.lt.u32 	%p420, %r206, %r530;
	and.pred  	%p421, %p419, %p420;
	setp.gt.s32 	%p422, %r207, -1;
	setp.lt.u32 	%p423, %r207, %r530;
	and.pred  	%p424, %p422, %p423;
	and.pred  	%p426, %p421, %p424;
	not.pred 	%p427, %p426;
	@%p427 bra 	$L__BB5_146;
	mul.wide.s32 	%rd99, %r205, 4;
	add.s64 	%rd100, %rd1, %rd99;
	ld.global.f32 	%f498, [%rd100];
	div.u32 	%r1164, %r205, %r11;
	shl.b32 	%r1165, %r1164, 12;
	add.s32 	%r1166, %r15, %r1165;
	shl.b32 	%r1167, %r206, 4;
	add.s32 	%r1168, %r1166, %r1167;
	shl.b32 	%r1169, %r207, 2;
	add.s32 	%r1170, %r1168, %r1169;
	ld.shared.f32 	%f499, [%r1170];
	fma.rn.f32 	%f822, %f498, %f499, %f822;
$L__BB5_146:
	@%p2 bra 	$L__BB5_148;
	ld.global.f32 	%f500, [%rd2];
	st.shared.f32 	[%r9], %f500;
	ld.global.f32 	%f501, [%rd3];
	st.shared.f32 	[%r9+4], %f501;
	ld.global.f32 	%f502, [%rd4];
	st.shared.f32 	[%r9+8], %f502;
	ld.global.f32 	%f503, [%rd5];
	st.shared.f32 	[%r9+12], %f503;
	ld.global.f32 	%f504, [%rd6];
	st.shared.f32 	[%r9+16], %f504;
	ld.global.f32 	%f505, [%rd7];
	st.shared.f32 	[%r9+20], %f505;
	ld.global.f32 	%f506, [%rd8];
	st.shared.f32 	[%r9+24], %f506;
	ld.global.f32 	%f507, [%rd9];
	st.shared.f32 	[%r9+28], %f507;
	ld.global.f32 	%f508, [%rd10];
	st.shared.f32 	[%r9+32], %f508;
	ld.global.f32 	%f509, [%rd11];
	st.shared.f32 	[%r9+36], %f509;
	ld.global.f32 	%f510, [%rd12];
	st.shared.f32 	[%r9+40], %f510;
	ld.global.f32 	%f511, [%rd13];
	st.shared.f32 	[%r9+44], %f511;
	ld.global.f32 	%f512, [%rd14];
	st.shared.f32 	[%r9+48], %f512;
	ld.global.f32 	%f513, [%rd15];
	st.shared.f32 	[%r9+52], %f513;
	ld.global.f32 	%f514, [%rd16];
	st.shared.f32 	[%r9+56], %f514;
	ld.global.f32 	%f515, [%rd17];
	st.shared.f32 	[%r9+60], %f515;
$L__BB5_148:
	bar.sync 	0;
	@%p3 bra 	$L__BB5_170;
	setp.lt.u32 	%p430, %r7, 4096;
	mov.b32 	%r2216, 0;
	@%p430 bra 	$L__BB5_160;
	and.b32  	%r1172, %r12, 4194300;
	neg.s32 	%r2214, %r1172;
	add.s32 	%r2213, %r10, 3;
	mov.u32 	%r2212, %r10;
$L__BB5_151:
	.pragma "nounroll";
	mul.wide.s32 	%rd101, %r2212, 4;
	add.s64 	%rd102, %rd1, %rd101;
	add.s64 	%rd30, %rd102, 8;
	add.s32 	%r213, %r2213, -2;
	add.s32 	%r214, %r2213, -3;
	rem.u32 	%r1173, %r214, %r11;
	div.u32 	%r1174, %r1173, %r1;
	rem.u32 	%r1175, %r214, %r1;
	shl.b32 	%r1176, %r1174, 1;
	sub.s32 	%r1177, %r4, %r1176;
	add.s32 	%r215, %r1177, %r8;
	shl.b32 	%r1178, %r1175, 1;
	sub.s32 	%r1179, %r5, %r1178;
	add.s32 	%r216, %r1179, %r8;
	setp.gt.s32 	%p431, %r215, -1;
	setp.lt.u32 	%p432, %r215, %r530;
	and.pred  	%p433, %p431, %p432;
	setp.gt.s32 	%p434, %r216, -1;
	setp.lt.u32 	%p435, %r216, %r530;
	and.pred  	%p436, %p434, %p435;
	and.pred  	%p438, %p433, %p436;
	not.pred 	%p439, %p438;
	@%p439 bra 	$L__BB5_153;
	ld.global.f32 	%f517, [%rd30+-8];
	div.u32 	%r1180, %r214, %r11;
	shl.b32 	%r1181, %r1180, 12;
	add.s32 	%r1182, %r15, %r1181;
	shl.b32 	%r1183, %r215, 4;
	add.s32 	%r1184, %r1182, %r1183;
	shl.b32 	%r1185, %r216, 2;
	add.s32 	%r1186, %r1184, %r1185;
	ld.shared.f32 	%f518, [%r1186];
	fma.rn.f32 	%f822, %f517, %f518, %f822;
$L__BB5_153:
	rem.u32 	%r1187, %r213, %r11;
	div.u32 	%r1188, %r1187, %r1;
	rem.u32 	%r1189, %r213, %r1;
	shl.b32 	%r1190, %r1188, 1;
	sub.s32 	%r1191, %r4, %r1190;
	add.s32 	%r217, %r1191, %r8;
	shl.b32 	%r1192, %r1189, 1;
	sub.s32 	%r1193, %r5, %r1192;
	add.s32 	%r218, %r1193, %r8;
	setp.gt.s32 	%p440, %r217, -1;
	setp.lt.u32 	%p441, %r217, %r530;
	and.pred  	%p442, %p440, %p441;
	setp.gt.s32 	%p443, %r218, -1;
	setp.lt.u32 	%p444, %r218, %r530;
	and.pred  	%p445, %p443, %p444;
	and.pred  	%p447, %p442, %p445;
	not.pred 	%p448, %p447;
	@%p448 bra 	$L__BB5_155;
	ld.global.f32 	%f519, [%rd30+-4];
	div.u32 	%r1194, %r213, %r11;
	shl.b32 	%r1195, %r1194, 12;
	add.s32 	%r1196, %r15, %r1195;
	shl.b32 	%r1197, %r217, 4;
	add.s32 	%r1198, %r1196, %r1197;
	shl.b32 	%r1199, %r218, 2;
	add.s32 	%r1200, %r1198, %r1199;
	ld.shared.f32 	%f520, [%r1200];
	fma.rn.f32 	%f822, %f519, %f520, %f822;
$L__BB5_155:
	add.s32 	%r219, %r213, 1;
	rem.u32 	%r1201, %r219, %r11;
	div.u32 	%r1202, %r1201, %r1;
	rem.u32 	%r1203, %r219, %r1;
	shl.b32 	%r1204, %r1202, 1;
	sub.s32 	%r1205, %r4, %r1204;
	add.s32 	%r220, %r1205, %r8;
	shl.b32 	%r1206, %r1203, 1;
	sub.s32 	%r1207, %r5, %r1206;
	add.s32 	%r221, %r1207, %r8;
	setp.gt.s32 	%p449, %r220, -1;
	setp.lt.u32 	%p450, %r220, %r530;
	and.pred  	%p451, %p449, %p450;
	setp.gt.s32 	%p452, %r221, -1;
	setp.lt.u32 	%p453, %r221, %r530;
	and.pred  	%p454, %p452, %p453;
	and.pred  	%p456, %p451, %p454;
	not.pred 	%p457, %p456;
	@%p457 bra 	$L__BB5_157;
	ld.global.f32 	%f521, [%rd30];
	div.u32 	%r1208, %r219, %r11;
	shl.b32 	%r1209, %r1208, 12;
	add.s32 	%r1210, %r15, %r1209;
	shl.b32 	%r1211, %r220, 4;
	add.s32 	%r1212, %r1210, %r1211;
	shl.b32 	%r1213, %r221, 2;
	add.s32 	%r1214, %r1212, %r1213;
	ld.shared.f32 	%f522, [%r1214];
	fma.rn.f32 	%f822, %f521, %f522, %f822;
$L__BB5_157:
	rem.u32 	%r1215, %r2213, %r11;
	div.u32 	%r1216, %r1215, %r1;
	rem.u32 	%r1217, %r2213, %r1;
	shl.b32 	%r1218, %r1216, 1;
	sub.s32 	%r1219, %r4, %r1218;
	add.s32 	%r222, %r1219, %r8;
	shl.b32 	%r1220, %r1217, 1;
	sub.s32 	%r1221, %r5, %r1220;
	add.s32 	%r223, %r1221, %r8;
	setp.gt.s32 	%p458, %r222, -1;
	setp.lt.u32 	%p459, %r222, %r530;
	and.pred  	%p460, %p458, %p459;
	setp.gt.s32 	%p461, %r223, -1;
	setp.lt.u32 	%p462, %r223, %r530;
	and.pred  	%p463, %p461, %p462;
	and.pred  	%p465, %p460, %p463;
	not.pred 	%p466, %p465;
	@%p466 bra 	$L__BB5_159;
	ld.global.f32 	%f523, [%rd30+4];
	div.u32 	%r1222, %r2213, %r11;
	shl.b32 	%r1223, %r1222, 12;
	add.s32 	%r1224, %r15, %r1223;
	shl.b32 	%r1225, %r222, 4;
	add.s32 	%r1226, %r1224, %r1225;
	shl.b32 	%r1227, %r223, 2;
	add.s32 	%r1228, %r1226, %r1227;
	ld.shared.f32 	%f524, [%r1228];
	fma.rn.f32 	%f822, %f523, %f524, %f822;
$L__BB5_159:
	and.b32  	%r2216, %r12, 4194300;
	add.s32 	%r2214, %r2214, 4;
	add.s32 	%r2213, %r2213, 4;
	add.s32 	%r2212, %r2212, 4;
	setp.ne.s32 	%p467, %r2214, 0;
	@%p467 bra 	$L__BB5_151;
$L__BB5_160:
	setp.eq.s32 	%p468, %r13, 0;
	@%p468 bra 	$L__BB5_170;
	setp.eq.s32 	%p469, %r14, 0;
	@%p469 bra 	$L__BB5_167;
	add.s32 	%r229, %r2216, %r10;
	rem.u32 	%r1229, %r229, %r11;
	div.u32 	%r1230, %r1229, %r1;
	rem.u32 	%r1231, %r229, %r1;
	shl.b32 	%r1232, %r1230, 1;
	sub.s32 	%r1233, %r4, %r1232;
	add.s32 	%r230, %r1233, %r8;
	shl.b32 	%r1234, %r1231, 1;
	sub.s32 	%r1235, %r5, %r1234;
	add.s32 	%r231, %r1235, %r8;
	setp.gt.s32 	%p470, %r230, -1;
	setp.lt.u32 	%p471, %r230, %r530;
	and.pred  	%p472, %p470, %p471;
	setp.gt.s32 	%p473, %r231, -1;
	setp.lt.u32 	%p474, %r231, %r530;
	and.pred  	%p475, %p473, %p474;
	and.pred  	%p477, %p472, %p475;
	mul.wide.s32 	%rd103, %r229, 4;
	add.s64 	%rd31, %rd1, %rd103;
	not.pred 	%p478, %p477;
	@%p478 bra 	$L__BB5_164;
	ld.global.f32 	%f526, [%rd31];
	div.u32 	%r1236, %r229, %r11;
	shl.b32 	%r1237, %r1236, 12;
	add.s32 	%r1238, %r15, %r1237;
	shl.b32 	%r1239, %r230, 4;
	add.s32 	%r1240, %r1238, %r1239;
	shl.b32 	%r1241, %r231, 2;
	add.s32 	%r1242, %r1240, %r1241;
	ld.shared.f32 	%f527, [%r1242];
	fma.rn.f32 	%f822, %f526, %f527, %f822;
$L__BB5_164:
	add.s32 	%r232, %r229, 1;
	rem.u32 	%r1243, %r232, %r11;
	div.u32 	%r1244, %r1243, %r1;
	rem.u32 	%r1245, %r232, %r1;
	shl.b32 	%r1246, %r1244, 1;
	sub.s32 	%r1247, %r4, %r1246;
	add.s32 	%r233, %r1247, %r8;
	shl.b32 	%r1248, %r1245, 1;
	sub.s32 	%r1249, %r5, %r1248;
	add.s32 	%r234, %r1249, %r8;
	setp.gt.s32 	%p479, %r233, -1;
	setp.lt.u32 	%p480, %r233, %r530;
	and.pred  	%p481, %p479, %p480;
	setp.gt.s32 	%p482, %r234, -1;
	setp.lt.u32 	%p483, %r234, %r530;
	and.pred  	%p484, %p482, %p483;
	and.pred  	%p486, %p481, %p484;
	not.pred 	%p487, %p486;
	@%p487 bra 	$L__BB5_166;
	ld.global.f32 	%f528, [%rd31+4];
	div.u32 	%r1250, %r232, %r11;
	shl.b32 	%r1251, %r1250, 12;
	add.s32 	%r1252, %r15, %r1251;
	shl.b32 	%r1253, %r233, 4;
	add.s32 	%r1254, %r1252, %r1253;
	shl.b32 	%r1255, %r234, 2;
	add.s32 	%r1256, %r1254, %r1255;
	ld.shared.f32 	%f529, [%r1256];
	fma.rn.f32 	%f822, %f528, %f529, %f822;
$L__BB5_166:
	add.s32 	%r2216, %r2216, 2;
$L__BB5_167:
	and.b32  	%r1257, %r12, 1;
	setp.eq.b32 	%p488, %r1257, 1;
	not.pred 	%p489, %p488;
	@%p489 bra 	$L__BB5_170;
	add.s32 	%r237, %r2216, %r10;
	rem.u32 	%r1258, %r237, %r11;
	div.u32 	%r1259, %r1258, %r1;
	rem.u32 	%r1260, %r237, %r1;
	shl.b32 	%r1261, %r1259, 1;
	sub.s32 	%r1262, %r4, %r1261;
	add.s32 	%r238, %r1262, %r8;
	shl.b32 	%r1263, %r1260, 1;
	sub.s32 	%r1264, %r5, %r1263;
	add.s32 	%r239, %r1264, %r8;
	setp.gt.s32 	%p490, %r238, -1;
	setp.lt.u32 	%p491, %r238, %r530;
	and.pred  	%p492, %p490, %p491;
	setp.gt.s32 	%p493, %r239, -1;
	setp.lt.u32 	%p494, %r239, %r530;
	and.pred  	%p495, %p493, %p494;
	and.pred  	%p497, %p492, %p495;
	not.pred 	%p498, %p497;
	@%p498 bra 	$L__BB5_170;
	mul.wide.s32 	%rd104, %r237, 4;
	add.s64 	%rd105, %rd1, %rd104;
	ld.global.f32 	%f530, [%rd105];
	div.u32 	%r1265, %r237, %r11;
	shl.b32 	%r1266, %r1265, 12;
	add.s32 	%r1267, %r15, %r1266;
	shl.b32 	%r1268, %r238, 4;
	add.s32 	%r1269, %r1267, %r1268;
	shl.b32 	%r1270, %r239, 2;
	add.s32 	%r1271, %r1269, %r1270;
	ld.shared.f32 	%f531, [%r1271];
	fma.rn.f32 	%f822, %f530, %f531, %f822;
$L__BB5_170:
	@%p2 bra 	$L__BB5_172;
	ld.global.f32 	%f532, [%rd2];
	st.shared.f32 	[%r9], %f532;
	ld.global.f32 	%f533, [%rd3];
	st.shared.f32 	[%r9+4], %f533;
	ld.global.f32 	%f534, [%rd4];
	st.shared.f32 	[%r9+8], %f534;
	ld.global.f32 	%f535, [%rd5];
	st.shared.f32 	[%r9+12], %f535;
	ld.global.f32 	%f536, [%rd6];
	st.shared.f32 	[%r9+16], %f536;
	ld.global.f32 	%f537, [%rd7];
	st.shared.f32 	[%r9+20], %f537;
	ld.global.f32 	%f538, [%rd8];
	st.shared.f32 	[%r9+24], %f538;
	ld.global.f32 	%f539, [%rd9];
	st.shared.f32 	[%r9+28], %f539;
	ld.global.f32 	%f540, [%rd10];
	st.shared.f32 	[%r9+32], %f540;
	ld.global.f32 	%f541, [%rd11];
	st.shared.f32 	[%r9+36], %f541;
	ld.global.f32 	%f542, [%rd12];
	st.shared.f32 	[%r9+40], %f542;
	ld.global.f32 	%f543, [%rd13];
	st.shared.f32 	[%r9+44], %f543;
	ld.global.f32 	%f544, [%rd14];
	st.shared.f32 	[%r9+48], %f544;
	ld.global.f32 	%f545, [%rd15];
	st.shared.f32 	[%r9+52], %f545;
	ld.global.f32 	%f546, [%rd16];
	st.shared.f32 	[%r9+56], %f546;
	ld.global.f32 	%f547, [%rd17];
	st.shared.f32 	[%r9+60], %f547;
$L__BB5_172:
	bar.sync 	0;
	@%p3 bra 	$L__BB5_194;
	setp.lt.u32 	%p501, %r7, 4096;
	mov.b32 	%r2221, 0;
	@%p501 bra 	$L__BB5_184;
	and.b32  	%r1273, %r12, 4194300;
	neg.s32 	%r2219, %r1273;
	add.s32 	%r2218, %r10, 3;
	mov.u32 	%r2217, %r10;
$L__BB5_175:
	.pragma "nounroll";
	mul.wide.s32 	%rd106, %r2217, 4;
	add.s64 	%rd107, %rd1, %rd106;
	add.s64 	%rd32, %rd107, 8;
	add.s32 	%r245, %r2218, -2;
	add.s32 	%r246, %r2218, -3;
	rem.u32 	%r1274, %r246, %r11;
	div.u32 	%r1275, %r1274, %r1;
	rem.u32 	%r1276, %r246, %r1;
	shl.b32 	%r1277, %r1275, 1;
	sub.s32 	%r1278, %r4, %r1277;
	add.s32 	%r247, %r1278, %r8;
	shl.b32 	%r1279, %r1276, 1;
	sub.s32 	%r1280, %r5, %r1279;
	add.s32 	%r248, %r1280, %r8;
	setp.gt.s32 	%p502, %r247, -1;
	setp.lt.u32 	%p503, %r247, %r530;
	and.pred  	%p504, %p502, %p503;
	setp.gt.s32 	%p505, %r248, -1;
	setp.lt.u32 	%p506, %r248, %r530;
	and.pred  	%p507, %p505, %p506;
	and.pred  	%p509, %p504, %p507;
	not.pred 	%p510, %p509;
	@%p510 bra 	$L__BB5_177;
	ld.global.f32 	%f549, [%rd32+-8];
	div.u32 	%r1281, %r246, %r11;
	shl.b32 	%r1282, %r1281, 12;
	add.s32 	%r1283, %r15, %r1282;
	shl.b32 	%r1284, %r247, 4;
	add.s32 	%r1285, %r1283, %r1284;
	shl.b32 	%r1286, %r248, 2;
	add.s32 	%r1287, %r1285, %r1286;
	ld.shared.f32 	%f550, [%r1287];
	fma.rn.f32 	%f822, %f549, %f550, %f822;
$L__BB5_177:
	rem.u32 	%r1288, %r245, %r11;
	div.u32 	%r1289, %r1288, %r1;
	rem.u32 	%r1290, %r245, %r1;
	shl.b32 	%r1291, %r1289, 1;
	sub.s32 	%r1292, %r4, %r1291;
	add.s32 	%r249, %r1292, %r8;
	shl.b32 	%r1293, %r1290, 1;
	sub.s32 	%r1294, %r5, %r1293;
	add.s32 	%r250, %r1294, %r8;
	setp.gt.s32 	%p511, %r249, -1;
	setp.lt.u32 	%p512, %r249, %r530;
	and.pred  	%p513, %p511, %p512;
	setp.gt.s32 	%p514, %r250, -1;
	setp.lt.u32 	%p515, %r250, %r530;
	and.pred  	%p516, %p514, %p515;
	and.pred  	%p518, %p513, %p516;
	not.pred 	%p519, %p518;
	@%p519 bra 	$L__BB5_179;
	ld.global.f32 	%f551, [%rd32+-4];
	div.u32 	%r1295, %r245, %r11;
	shl.b32 	%r1296, %r1295, 12;
	add.s32 	%r1297, %r15, %r1296;
	shl.b32 	%r1298, %r249, 4;
	add.s32 	%r1299, %r1297, %r1298;
	shl.b32 	%r1300, %r250, 2;
	add.s32 	%r1301, %r1299, %r1300;
	ld.shared.f32 	%f552, [%r1301];
	fma.rn.f32 	%f822, %f551, %f552, %f822;
$L__BB5_179:
	add.s32 	%r251, %r245, 1;
	rem.u32 	%r1302, %r251, %r11;
	div.u32 	%r1303, %r1302, %r1;
	rem.u32 	%r1304, %r251, %r1;
	shl.b32 	%r1305, %r1303, 1;
	sub.s32 	%r1306, %r4, %r1305;
	add.s32 	%r252, %r1306, %r8;
	shl.b32 	%r1307, %r1304, 1;
	sub.s32 	%r1308, %r5, %r1307;
	add.s32 	%r253, %r1308, %r8;
	setp.gt.s32 	%p520, %r252, -1;
	setp.lt.u32 	%p521, %r252, %r530;
	and.pred  	%p522, %p520, %p521;
	setp.gt.s32 	%p523, %r253, -1;
	setp.lt.u32 	%p524, %r253, %r530;
	and.pred  	%p525, %p523, %p524;
	and.pred  	%p527, %p522, %p525;
	not.pred 	%p528, %p527;
	@%p528 bra 	$L__BB5_181;
	ld.global.f32 	%f553, [%rd32];
	div.u32 	%r1309, %r251, %r11;
	shl.b32 	%r1310, %r1309, 12;
	add.s32 	%r1311, %r15, %r1310;
	shl.b32 	%r1312, %r252, 4;
	add.s32 	%r1313, %r1311, %r1312;
	shl.b32 	%r1314, %r253, 2;
	add.s32 	%r1315, %r1313, %r1314;
	ld.shared.f32 	%f554, [%r1315];
	fma.rn.f32 	%f822, %f553, %f554, %f822;
$L__BB5_181:
	rem.u32 	%r1316, %r2218, %r11;
	div.u32 	%r1317, %r1316, %r1;
	rem.u32 	%r1318, %r2218, %r1;
	shl.b32 	%r1319, %r1317, 1;
	sub.s32 	%r1320, %r4, %r1319;
	add.s32 	%r254, %r1320, %r8;
	shl.b32 	%r1321, %r1318, 1;
	sub.s32 	%r1322, %r5, %r1321;
	add.s32 	%r255, %r1322, %r8;
	setp.gt.s32 	%p529, %r254, -1;
	setp.lt.u32 	%p530, %r254, %r530;
	and.pred  	%p531, %p529, %p530;
	setp.gt.s32 	%p532, %r255, -1;
	setp.lt.u32 	%p533, %r255, %r530;
	and.pred  	%p534, %p532, %p533;
	and.pred  	%p536, %p531, %p534;
	not.pred 	%p537, %p536;
	@%p537 bra 	$L__BB5_183;
	ld.global.f32 	%f555, [%rd32+4];
	div.u32 	%r1323, %r2218, %r11;
	shl.b32 	%r1324, %r1323, 12;
	add.s32 	%r1325, %r15, %r1324;
	shl.b32 	%r1326, %r254, 4;
	add.s32 	%r1327, %r1325, %r1326;
	shl.b32 	%r1328, %r255, 2;
	add.s32 	%r1329, %r1327, %r1328;
	ld.shared.f32 	%f556, [%r1329];
	fma.rn.f32 	%f822, %f555, %f556, %f822;
$L__BB5_183:
	and.b32  	%r2221, %r12, 4194300;
	add.s32 	%r2219, %r2219, 4;
	add.s32 	%r2218, %r2218, 4;
	add.s32 	%r2217, %r2217, 4;
	setp.ne.s32 	%p538, %r2219, 0;
	@%p538 bra 	$L__BB5_175;
$L__BB5_184:
	setp.eq.s32 	%p539, %r13, 0;
	@%p539 bra 	$L__BB5_194;
	setp.eq.s32 	%p540, %r14, 0;
	@%p540 bra 	$L__BB5_191;
	add.s32 	%r261, %r2221, %r10;
	rem.u32 	%r1330, %r261, %r11;
	div.u32 	%r1331, %r1330, %r1;
	rem.u32 	%r1332, %r261, %r1;
	shl.b32 	%r1333, %r1331, 1;
	sub.s32 	%r1334, %r4, %r1333;
	add.s32 	%r262, %r1334, %r8;
	shl.b32 	%r1335, %r1332, 1;
	sub.s32 	%r1336, %r5, %r1335;
	add.s32 	%r263, %r1336, %r8;
	setp.gt.s32 	%p541, %r262, -1;
	setp.lt.u32 	%p542, %r262, %r530;
	and.pred  	%p543, %p541, %p542;
	setp.gt.s32 	%p544, %r263, -1;
	setp.lt.u32 	%p545, %r263, %r530;
	and.pred  	%p546, %p544, %p545;
	and.pred  	%p548, %p543, %p546;
	mul.wide.s32 	%rd108, %r261, 4;
	add.s64 	%rd33, %rd1, %rd108;
	not.pred 	%p549, %p548;
	@%p549 bra 	$L__BB5_188;
	ld.global.f32 	%f558, [%rd33];
	div.u32 	%r1337, %r261, %r11;
	shl.b32 	%r1338, %r1337, 12;
	add.s32 	%r1339, %r15, %r1338;
	shl.b32 	%r1340, %r262, 4;
	add.s32 	%r1341, %r1339, %r1340;
	shl.b32 	%r1342, %r263, 2;
	add.s32 	%r1343, %r1341, %r1342;
	ld.shared.f32 	%f559, [%r1343];
	fma.rn.f32 	%f822, %f558, %f559, %f822;
$L__BB5_188:
	add.s32 	%r264, %r261, 1;
	rem.u32 	%r1344, %r264, %r11;
	div.u32 	%r1345, %r1344, %r1;
	rem.u32 	%r1346, %r264, %r1;
	shl.b32 	%r1347, %r1345, 1;
	sub.s32 	%r1348, %r4, %r1347;
	add.s32 	%r265, %r1348, %r8;
	shl.b32 	%r1349, %r1346, 1;
	sub.s32 	%r1350, %r5, %r1349;
	add.s32 	%r266, %r1350, %r8;
	setp.gt.s32 	%p550, %r265, -1;
	setp.lt.u32 	%p551, %r265, %r530;
	and.pred  	%p552, %p550, %p551;
	setp.gt.s32 	%p553, %r266, -1;
	setp.lt.u32 	%p554, %r266, %r530;
	and.pred  	%p555, %p553, %p554;
	and.pred  	%p557, %p552, %p555;
	not.pred 	%p558, %p557;
	@%p558 bra 	$L__BB5_190;
	ld.global.f32 	%f560, [%rd33+4];
	div.u32 	%r1351, %r264, %r11;
	shl.b32 	%r1352, %r1351, 12;
	add.s32 	%r1353, %r15, %r1352;
	shl.b32 	%r1354, %r265, 4;
	add.s32 	%r1355, %r1353, %r1354;
	shl.b32 	%r1356, %r266, 2;
	add.s32 	%r1357, %r1355, %r1356;
	ld.shared.f32 	%f561, [%r1357];
	fma.rn.f32 	%f822, %f560, %f561, %f822;
$L__BB5_190:
	add.s32 	%r2221, %r2221, 2;
$L__BB5_191:
	and.b32  	%r1358, %r12, 1;
	setp.eq.b32 	%p559, %r1358, 1;
	not.pred 	%p560, %p559;
	@%p560 bra 	$L__BB5_194;
	add.s32 	%r269, %r2221, %r10;
	rem.u32 	%r1359, %r269, %r11;
	div.u32 	%r1360, %r1359, %r1;
	rem.u32 	%r1361, %r269, %r1;
	shl.b32 	%r1362, %r1360, 1;
	sub.s32 	%r1363, %r4, %r1362;
	add.s32 	%r270, %r1363, %r8;
	shl.b32 	%r1364, %r1361, 1;
	sub.s32 	%r1365, %r5, %r1364;
	add.s32 	%r271, %r1365, %r8;
	setp.gt.s32 	%p561, %r270, -1;
	setp.lt.u32 	%p562, %r270, %r530;
	and.pred  	%p563, %p561, %p562;
	setp.gt.s32 	%p564, %r271, -1;
	setp.lt.u32 	%p565, %r271, %r530;
	and.pred  	%p566, %p564, %p565;
	and.pred  	%p568, %p563, %p566;
	not.pred 	%p569, %p568;
	@%p569 bra 	$L__BB5_194;
	mul.wide.s32 	%rd109, %r269, 4;
	add.s64 	%rd110, %rd1, %rd109;
	ld.global.f32 	%f562, [%rd110];
	div.u32 	%r1366, %r269, %r11;
	shl.b32 	%r1367, %r1366, 12;
	add.s32 	%r1368, %r15, %r1367;
	shl.b32 	%r1369, %r270, 4;
	add.s32 	%r1370, %r1368, %r1369;
	shl.b32 	%r1371, %r271, 2;
	add.s32 	%r1372, %r1370, %r1371;
	ld.shared.f32 	%f563, [%r1372];
	fma.rn.f32 	%f822, %f562, %f563, %f822;
$L__BB5_194:
	@%p2 bra 	$L__BB5_196;
	ld.global.f32 	%f564, [%rd2];
	st.shared.f32 	[%r9], %f564;
	ld.global.f32 	%f565, [%rd3];
	st.shared.f32 	[%r9+4], %f565;
	ld.global.f32 	%f566, [%rd4];
	st.shared.f32 	[%r9+8], %f566;
	ld.global.f32 	%f567, [%rd5];
	st.shared.f32 	[%r9+12], %f567;
	ld.global.f32 	%f568, [%rd6];
	st.shared.f32 	[%r9+16], %f568;
	ld.global.f32 	%f569, [%rd7];
	st.shared.f32 	[%r9+20], %f569;
	ld.global.f32 	%f570, [%rd8];
	st.shared.f32 	[%r9+24], %f570;
	ld.global.f32 	%f571, [%rd9];
	st.shared.f32 	[%r9+28], %f571;
	ld.global.f32 	%f572, [%rd10];
	st.shared.f32 	[%r9+32], %f572;
	ld.global.f32 	%f573, [%rd11];
	st.shared.f32 	[%r9+36], %f573;
	ld.global.f32 	%f574, [%rd12];
	st.shared.f32 	[%r9+40], %f574;
	ld.global.f32 	%f575, [%rd13];
	st.shared.f32 	[%r9+44], %f575;
	ld.global.f32 	%f576, [%rd14];
	st.shared.f32 	[%r9+48], %f576;
	ld.global.f32 	%f577, [%rd15];
	st.shared.f32 	[%r9+52], %f577;
	ld.global.f32 	%f578, [%rd16];
	st.shared.f32 	[%r9+56], %f578;
	ld.global.f32 	%f579, [%rd17];
	st.shared.f32 	[%r9+60], %f579;
$L__BB5_196:
	bar.sync 	0;
	@%p3 bra 	$L__BB5_218;
	setp.lt.u32 	%p572, %r7, 4096;
	mov.b32 	%r2226, 0;
	@%p572 bra 	$L__BB5_208;
	and.b32  	%r1374, %r12, 4194300;
	neg.s32 	%r2224, %r1374;
	add.s32 	%r2223, %r10, 3;
	mov.u32 	%r2222, %r10;
$L__BB5_199:
	.pragma "nounroll";
	mul.wide.s32 	%rd111, %r2222, 4;
	add.s64 	%rd112, %rd1, %rd111;
	add.s64 	%rd34, %rd112, 8;
	add.s32 	%r277, %r2223, -2;
	add.s32 	%r278, %r2223, -3;
	rem.u32 	%r1375, %r278, %r11;
	div.u32 	%r1376, %r1375, %r1;
	rem.u32 	%r1377, %r278, %r1;
	shl.b32 	%r1378, %r1376, 1;
	sub.s32 	%r1379, %r4, %r1378;
	add.s32 	%r279, %r1379, %r8;
	shl.b32 	%r1380, %r1377, 1;
	sub.s32 	%r1381, %r5, %r1380;
	add.s32 	%r280, %r1381, %r8;
	setp.gt.s32 	%p573, %r279, -1;
	setp.lt.u32 	%p574, %r279, %r530;
	and.pred  	%p575, %p573, %p574;
	setp.gt.s32 	%p576, %r280, -1;
	setp.lt.u32 	%p577, %r280, %r530;
	and.pred  	%p578, %p576, %p577;
	and.pred  	%p580, %p575, %p578;
	not.pred 	%p581, %p580;
	@%p581 bra 	$L__BB5_201;
	ld.global.f32 	%f581, [%rd34+-8];
	div.u32 	%r1382, %r278, %r11;
	shl.b32 	%r1383, %r1382, 12;
	add.s32 	%r1384, %r15, %r1383;
	shl.b32 	%r1385, %r279, 4;
	add.s32 	%r1386, %r1384, %r1385;
	shl.b32 	%r1387, %r280, 2;
	add.s32 	%r1388, %r1386, %r1387;
	ld.shared.f32 	%f582, [%r1388];
	fma.rn.f32 	%f822, %f581, %f582, %f822;
$L__BB5_201:
	rem.u32 	%r1389, %r277, %r11;
	div.u32 	%r1390, %r1389, %r1;
	rem.u32 	%r1391, %r277, %r1;
	shl.b32 	%r1392, %r1390, 1;
	sub.s32 	%r1393, %r4, %r1392;
	add.s32 	%r281, %r1393, %r8;
	shl.b32 	%r1394, %r1391, 1;
	sub.s32 	%r1395, %r5, %r1394;
	add.s32 	%r282, %r1395, %r8;
	setp.gt.s32 	%p582, %r281, -1;
	setp.lt.u32 	%p583, %r281, %r530;
	and.pred  	%p584, %p582, %p583;
	setp.gt.s32 	%p585, %r282, -1;
	setp.lt.u32 	%p586, %r282, %r530;
	and.pred  	%p587, %p585, %p586;
	and.pred  	%p589, %p584, %p587;
	not.pred 	%p590, %p589;
	@%p590 bra 	$L__BB5_203;
	ld.global.f32 	%f583, [%rd34+-4];
	div.u32 	%r1396, %r277, %r11;
	shl.b32 	%r1397, %r1396, 12;
	add.s32 	%r1398, %r15, %r1397;
	shl.b32 	%r1399, %r281, 4;
	add.s32 	%r1400, %r1398, %r1399;
	shl.b32 	%r1401, %r282, 2;
	add.s32 	%r1402, %r1400, %r1401;
	ld.shared.f32 	%f584, [%r1402];
	fma.rn.f32 	%f822, %f583, %f584, %f822;
$L__BB5_203:
	add.s32 	%r283, %r277, 1;
	rem.u32 	%r1403, %r283, %r11;
	div.u32 	%r1404, %r1403, %r1;
	rem.u32 	%r1405, %r283, %r1;
	shl.b32 	%r1406, %r1404, 1;
	sub.s32 	%r1407, %r4, %r1406;
	add.s32 	%r284, %r1407, %r8;
	shl.b32 	%r1408, %r1405, 1;
	sub.s32 	%r1409, %r5, %r1408;
	add.s32 	%r285, %r1409, %r8;
	setp.gt.s32 	%p591, %r284, -1;
	setp.lt.u32 	%p592, %r284, %r530;
	and.pred  	%p593, %p591, %p592;
	setp.gt.s32 	%p594, %r285, -1;
	setp.lt.u32 	%p595, %r285, %r530;
	and.pred  	%p596, %p594, %p595;
	and.pred  	%p598, %p593, %p596;
	not.pred 	%p599, %p598;
	@%p599 bra 	$L__BB5_205;
	ld.global.f32 	%f585, [%rd34];
	div.u32 	%r1410, %r283, %r11;
	shl.b32 	%r1411, %r1410, 12;
	add.s32 	%r1412, %r15, %r1411;
	shl.b32 	%r1413, %r284, 4;
	add.s32 	%r1414, %r1412, %r1413;
	shl.b32 	%r1415, %r285, 2;
	add.s32 	%r1416, %r1414, %r1415;
	ld.shared.f32 	%f586, [%r1416];
	fma.rn.f32 	%f822, %f585, %f586, %f822;
$L__BB5_205:
	rem.u32 	%r1417, %r2223, %r11;
	div.u32 	%r1418, %r1417, %r1;
	rem.u32 	%r1419, %r2223, %r1;
	shl.b32 	%r1420, %r1418, 1;
	sub.s32 	%r1421, %r4, %r1420;
	add.s32 	%r286, %r1421, %r8;
	shl.b32 	%r1422, %r1419, 1;
	sub.s32 	%r1423, %r5, %r1422;
	add.s32 	%r287, %r1423, %r8;
	setp.gt.s32 	%p600, %r286, -1;
	setp.lt.u32 	%p601, %r286, %r530;
	and.pred  	%p602, %p600, %p601;
	setp.gt.s32 	%p603, %r287, -1;
	setp.lt.u32 	%p604, %r287, %r530;
	and.pred  	%p605, %p603, %p604;
	and.pred  	%p607, %p602, %p605;
	not.pred 	%p608, %p607;
	@%p608 bra 	$L__BB5_207;
	ld.global.f32 	%f587, [%rd34+4];
	div.u32 	%r1424, %r2223, %r11;
	shl.b32 	%r1425, %r1424, 12;
	add.s32 	%r1426, %r15, %r1425;
	shl.b32 	%r1427, %r286, 4;
	add.s32 	%r1428, %r1426, %r1427;
	shl.b32 	%r1429, %r287, 2;
	add.s32 	%r1430, %r1428, %r1429;
	ld.shared.f32 	%f588, [%r1430];
	fma.rn.f32 	%f822, %f587, %f588, %f822;
$L__BB5_207:
	and.b32  	%r2226, %r12, 4194300;
	add.s32 	%r2224, %r2224, 4;
	add.s32 	%r2223, %r2223, 4;
	add.s32 	%r2222, %r2222, 4;
	setp.ne.s32 	%p609, %r2224, 0;
	@%p609 bra 	$L__BB5_199;
$L__BB5_208:
	setp.eq.s32 	%p610, %r13, 0;
	@%p610 bra 	$L__BB5_218;
	setp.eq.s32 	%p611, %r14, 0;
	@%p611 bra 	$L__BB5_215;
	add.s32 	%r293, %r2226, %r10;
	rem.u32 	%r1431, %r293, %r11;
	div.u32 	%r1432, %r1431, %r1;
	rem.u32 	%r1433, %r293, %r1;
	shl.b32 	%r1434, %r1432, 1;
	sub.s32 	%r1435, %r4, %r1434;
	add.s32 	%r294, %r1435, %r8;
	shl.b32 	%r1436, %r1433, 1;
	sub.s32 	%r1437, %r5, %r1436;
	add.s32 	%r295, %r1437, %r8;
	setp.gt.s32 	%p612, %r294, -1;
	setp.lt.u32 	%p613, %r294, %r530;
	and.pred  	%p614, %p612, %p613;
	setp.gt.s32 	%p615, %r295, -1;
	setp.lt.u32 	%p616, %r295, %r530;
	and.pred  	%p617, %p615, %p616;
	and.pred  	%p619, %p614, %p617;
	mul.wide.s32 	%rd113, %r293, 4;
	add.s64 	%rd35, %rd1, %rd113;
	not.pred 	%p620, %p619;
	@%p620 bra 	$L__BB5_212;
	ld.global.f32 	%f590, [%rd35];
	div.u32 	%r1438, %r293, %r11;
	shl.b32 	%r1439, %r1438, 12;
	add.s32 	%r1440, %r15, %r1439;
	shl.b32 	%r1441, %r294, 4;
	add.s32 	%r1442, %r1440, %r1441;
	shl.b32 	%r1443, %r295, 2;
	add.s32 	%r1444, %r1442, %r1443;
	ld.shared.f32 	%f591, [%r1444];
	fma.rn.f32 	%f822, %f590, %f591, %f822;
$L__BB5_212:
	add.s32 	%r296, %r293, 1;
	rem.u32 	%r1445, %r296, %r11;
	div.u32 	%r1446, %r1445, %r1;
	rem.u32 	%r1447, %r296, %r1;
	shl.b32 	%r1448, %r1446, 1;
	sub.s32 	%r1449, %r4, %r1448;
	add.s32 	%r297, %r1449, %r8;
	shl.b32 	%r1450, %r1447, 1;
	sub.s32 	%r1451, %r5, %r1450;
	add.s32 	%r298, %r1451, %r8;
	setp.gt.s32 	%p621, %r297, -1;
	setp.lt.u32 	%p622, %r297, %r530;
	and.pred  	%p623, %p621, %p622;
	setp.gt.s32 	%p624, %r298, -1;
	setp.lt.u32 	%p625, %r298, %r530;
	and.pred  	%p626, %p624, %p625;
	and.pred  	%p628, %p623, %p626;
	not.pred 	%p629, %p628;
	@%p629 bra 	$L__BB5_214;
	ld.global.f32 	%f592, [%rd35+4];
	div.u32 	%r1452, %r296, %r11;
	shl.b32 	%r1453, %r1452, 12;
	add.s32 	%r1454, %r15, %r1453;
	shl.b32 	%r1455, %r297, 4;
	add.s32 	%r1456, %r1454, %r1455;
	shl.b32 	%r1457, %r298, 2;
	add.s32 	%r1458, %r1456, %r1457;
	ld.shared.f32 	%f593, [%r1458];
	fma.rn.f32 	%f822, %f592, %f593, %f822;
$L__BB5_214:
	add.s32 	%r2226, %r2226, 2;
$L__BB5_215:
	and.b32  	%r1459, %r12, 1;
	setp.eq.b32 	%p630, %r1459, 1;
	not.pred 	%p631, %p630;
	@%p631 bra 	$L__BB5_218;
	add.s32 	%r301, %r2226, %r10;
	rem.u32 	%r1460, %r301, %r11;
	div.u32 	%r1461, %r1460, %r1;
	rem.u32 	%r1462, %r301, %r1;
	shl.b32 	%r1463, %r1461, 1;
	sub.s32 	%r1464, %r4, %r1463;
	add.s32 	%r302, %r1464, %r8;
	shl.b32 	%r1465, %r1462, 1;
	sub.s32 	%r1466, %r5, %r1465;
	add.s32 	%r303, %r1466, %r8;
	setp.gt.s32 	%p632, %r302, -1;
	setp.lt.u32 	%p633, %r302, %r530;
	and.pred  	%p634, %p632, %p633;
	setp.gt.s32 	%p635, %r303, -1;
	setp.lt.u32 	%p636, %r303, %r530;
	and.pred  	%p637, %p635, %p636;
	and.pred  	%p639, %p634, %p637;
	not.pred 	%p640, %p639;
	@%p640 bra 	$L__BB5_218;
	mul.wide.s32 	%rd114, %r301, 4;
	add.s64 	%rd115, %rd1, %rd114;
	ld.global.f32 	%f594, [%rd115];
	div.u32 	%r1467, %r301, %r11;
	shl.b32 	%r1468, %r1467, 12;
	add.s32 	%r1469, %r15, %r1468;
	shl.b32 	%r1470, %r302, 4;
	add.s32 	%r1471, %r1469, %r1470;
	shl.b32 	%r1472, %r303, 2;
	add.s32 	%r1473, %r1471, %r1472;
	ld.shared.f32 	%f595, [%r1473];
	fma.rn.f32 	%f822, %f594, %f595, %f822;
$L__BB5_218:
	@%p2 bra 	$L__BB5_220;
	ld.global.f32 	%f596, [%rd2];
	st.shared.f32 	[%r9], %f596;
	ld.global.f32 	%f597, [%rd3];
	st.shared.f32 	[%r9+4], %f597;
	ld.global.f32 	%f598, [%rd4];
	st.shared.f32 	[%r9+8], %f598;
	ld.global.f32 	%f599, [%rd5];
	st.shared.f32 	[%r9+12], %f599;
	ld.global.f32 	%f600, [%rd6];
	st.shared.f32 	[%r9+16], %f600;
	ld.global.f32 	%f601, [%rd7];
	st.shared.f32 	[%r9+20], %f601;
	ld.global.f32 	%f602, [%rd8];
	st.shared.f32 	[%r9+24], %f602;
	ld.global.f32 	%f603, [%rd9];
	st.shared.f32 	[%r9+28], %f603;
	ld.global.f32 	%f604, [%rd10];
	st.shared.f32 	[%r9+32], %f604;
	ld.global.f32 	%f605, [%rd11];
	st.shared.f32 	[%r9+36], %f605;
	ld.global.f32 	%f606, [%rd12];
	st.shared.f32 	[%r9+40], %f606;
	ld.global.f32 	%f607, [%rd13];
	st.shared.f32 	[%r9+44], %f607;
	ld.global.f32 	%f608, [%rd14];
	st.shared.f32 	[%r9+48], %f608;
	ld.global.f32 	%f609, [%rd15];
	st.shared.f32 	[%r9+52], %f609;
	ld.global.f32 	%f610, [%rd16];
	st.shared.f32 	[%r9+56], %f610;
	ld.global.f32 	%f611, [%rd17];
	st.shared.f32 	[%r9+60], %f611;
$L__BB5_220:
	bar.sync 	0;
	@%p3 bra 	$L__BB5_242;
	setp.lt.u32 	%p643, %r7, 4096;
	mov.b32 	%r2231, 0;
	@%p643 bra 	$L__BB5_232;
	and.b32  	%r1475, %r12, 4194300;
	neg.s32 	%r2229, %r1475;
	add.s32 	%r2228, %r10, 3;
	mov.u32 	%r2227, %r10;
$L__BB5_223:
	.pragma "nounroll";
	mul.wide.s32 	%rd116, %r2227, 4;
	add.s64 	%rd117, %rd1, %rd116;
	add.s64 	%rd36, %rd117, 8;
	add.s32 	%r309, %r2228, -2;
	add.s32 	%r310, %r2228, -3;
	rem.u32 	%r1476, %r310, %r11;
	div.u32 	%r1477, %r1476, %r1;
	rem.u32 	%r1478, %r310, %r1;
	shl.b32 	%r1479, %r1477, 1;
	sub.s32 	%r1480, %r4, %r1479;
	add.s32 	%r311, %r1480, %r8;
	shl.b32 	%r1481, %r1478, 1;
	sub.s32 	%r1482, %r5, %r1481;
	add.s32 	%r312, %r1482, %r8;
	setp.gt.s32 	%p644, %r311, -1;
	setp.lt.u32 	%p645, %r311, %r530;
	and.pred  	%p646, %p644, %p645;
	setp.gt.s32 	%p647, %r312, -1;
	setp.lt.u32 	%p648, %r312, %r530;
	and.pred  	%p649, %p647, %p648;
	and.pred  	%p651, %p646, %p649;
	not.pred 	%p652, %p651;
	@%p652 bra 	$L__BB5_225;
	ld.global.f32 	%f613, [%rd36+-8];
	div.u32 	%r1483, %r310, %r11;
	shl.b32 	%r1484, %r1483, 12;
	add.s32 	%r1485, %r15, %r1484;
	shl.b32 	%r1486, %r311, 4;
	add.s32 	%r1487, %r1485, %r1486;
	shl.b32 	%r1488, %r312, 2;
	add.s32 	%r1489, %r1487, %r1488;
	ld.shared.f32 	%f614, [%r1489];
	fma.rn.f32 	%f822, %f613, %f614, %f822;
$L__BB5_225:
	rem.u32 	%r1490, %r309, %r11;
	div.u32 	%r1491, %r1490, %r1;
	rem.u32 	%r1492, %r309, %r1;
	shl.b32 	%r1493, %r1491, 1;
	sub.s32 	%r1494, %r4, %r1493;
	add.s32 	%r313, %r1494, %r8;
	shl.b32 	%r1495, %r1492, 1;
	sub.s32 	%r1496, %r5, %r1495;
	add.s32 	%r314, %r1496, %r8;
	setp.gt.s32 	%p653, %r313, -1;
	setp.lt.u32 	%p654, %r313, %r530;
	and.pred  	%p655, %p653, %p654;
	setp.gt.s32 	%p656, %r314, -1;
	setp.lt.u32 	%p657, %r314, %r530;
	and.pred  	%p658, %p656, %p657;
	and.pred  	%p660, %p655, %p658;
	not.pred 	%p661, %p660;
	@%p661 bra 	$L__BB5_227;
	ld.global.f32 	%f615, [%rd36+-4];
	div.u32 	%r1497, %r309, %r11;
	shl.b32 	%r1498, %r1497, 12;
	add.s32 	%r1499, %r15, %r1498;
	shl.b32 	%r1500, %r313, 4;
	add.s32 	%r1501, %r1499, %r1500;
	shl.b32 	%r1502, %r314, 2;
	add.s32 	%r1503, %r1501, %r1502;
	ld.shared.f32 	%f616, [%r1503];
	fma.rn.f32 	%f822, %f615, %f616, %f822;
$L__BB5_227:
	add.s32 	%r315, %r309, 1;
	rem.u32 	%r1504, %r315, %r11;
	div.u32 	%r1505, %r1504, %r1;
	rem.u32 	%r1506, %r315, %r1;
	shl.b32 	%r1507, %r1505, 1;
	sub.s32 	%r1508, %r4, %r1507;
	add.s32 	%r316, %r1508, %r8;
	shl.b32 	%r1509, %r1506, 1;
	sub.s32 	%r1510, %r5, %r1509;
	add.s32 	%r317, %r1510, %r8;
	setp.gt.s32 	%p662, %r316, -1;
	setp.lt.u32 	%p663, %r316, %r530;
	and.pred  	%p664, %p662, %p663;
	setp.gt.s32 	%p665, %r317, -1;
	setp.lt.u32 	%p666, %r317, %r530;
	and.pred  	%p667, %p665, %p666;
	and.pred  	%p669, %p664, %p667;
	not.pred 	%p670, %p669;
	@%p670 bra 	$L__BB5_229;
	ld.global.f32 	%f617, [%rd36];
	div.u32 	%r1511, %r315, %r11;
	shl.b32 	%r1512, %r1511, 12;
	add.s32 	%r1513, %r15, %r1512;
	shl.b32 	%r1514, %r316, 4;
	add.s32 	%r1515, %r1513, %r1514;
	shl.b32 	%r1516, %r317, 2;
	add.s32 	%r1517, %r1515, %r1516;
	ld.shared.f32 	%f618, [%r1517];
	fma.rn.f32 	%f822, %f617, %f618, %f822;
$L__BB5_229:
	rem.u32 	%r1518, %r2228, %r11;
	div.u32 	%r1519, %r1518, %r1;
	rem.u32 	%r1520, %r2228, %r1;
	shl.b32 	%r1521, %r1519, 1;
	sub.s32 	%r1522, %r4, %r1521;
	add.s32 	%r318, %r1522, %r8;
	shl.b32 	%r1523, %r1520, 1;
	sub.s32 	%r1524, %r5, %r1523;
	add.s32 	%r319, %r1524, %r8;
	setp.gt.s32 	%p671, %r318, -1;
	setp.lt.u32 	%p672, %r318, %r530;
	and.pred  	%p673, %p671, %p672;
	setp.gt.s32 	%p674, %r319, -1;
	setp.lt.u32 	%p675, %r319, %r530;
	and.pred  	%p676, %p674, %p675;
	and.pred  	%p678, %p673, %p676;
	not.pred 	%p679, %p678;
	@%p679 bra 	$L__BB5_231;
	ld.global.f32 	%f619, [%rd36+4];
	div.u32 	%r1525, %r2228, %r11;
	shl.b32 	%r1526, %r1525, 12;
	add.s32 	%r1527, %r15, %r1526;
	shl.b32 	%r1528, %r318, 4;
	add.s32 	%r1529, %r1527, %r1528;
	shl.b32 	%r1530, %r319, 2;
	add.s32 	%r1531, %r1529, %r1530;
	ld.shared.f32 	%f620, [%r1531];
	fma.rn.f32 	%f822, %f619, %f620, %f822;
$L__BB5_231:
	and.b32  	%r2231, %r12, 4194300;
	add.s32 	%r2229, %r2229, 4;
	add.s32 	%r2228, %r2228, 4;
	add.s32 	%r2227, %r2227, 4;
	setp.ne.s32 	%p680, %r2229, 0;
	@%p680 bra 	$L__BB5_223;
$L__BB5_232:
	setp.eq.s32 	%p681, %r13, 0;
	@%p681 bra 	$L__BB5_242;
	setp.eq.s32 	%p682, %r14, 0;
	@%p682 bra 	$L__BB5_239;
	add.s32 	%r325, %r2231, %r10;
	rem.u32 	%r1532, %r325, %r11;
	div.u32 	%r1533, %r1532, %r1;
	rem.u32 	%r1534, %r325, %r1;
	shl.b32 	%r1535, %r1533, 1;
	sub.s32 	%r1536, %r4, %r1535;
	add.s32 	%r326, %r1536, %r8;
	shl.b32 	%r1537, %r1534, 1;
	sub.s32 	%r1538, %r5, %r1537;
	add.s32 	%r327, %r1538, %r8;
	setp.gt.s32 	%p683, %r326, -1;
	setp.lt.u32 	%p684, %r326, %r530;
	and.pred  	%p685, %p683, %p684;
	setp.gt.s32 	%p686, %r327, -1;
	setp.lt.u32 	%p687, %r327, %r530;
	and.pred  	%p688, %p686, %p687;
	and.pred  	%p690, %p685, %p688;
	mul.wide.s32 	%rd118, %r325, 4;
	add.s64 	%rd37, %rd1, %rd118;
	not.pred 	%p691, %p690;
	@%p691 bra 	$L__BB5_236;
	ld.global.f32 	%f622, [%rd37];
	div.u32 	%r1539, %r325, %r11;
	shl.b32 	%r1540, %r1539, 12;
	add.s32 	%r1541, %r15, %r1540;
	shl.b32 	%r1542, %r326, 4;
	add.s32 	%r1543, %r1541, %r1542;
	shl.b32 	%r1544, %r327, 2;
	add.s32 	%r1545, %r1543, %r1544;
	ld.shared.f32 	%f623, [%r1545];
	fma.rn.f32 	%f822, %f622, %f623, %f822;
$L__BB5_236:
	add.s32 	%r328, %r325, 1;
	rem.u32 	%r1546, %r328, %r11;
	div.u32 	%r1547, %r1546, %r1;
	rem.u32 	%r1548, %r328, %r1;
	shl.b32 	%r1549, %r1547, 1;
	sub.s32 	%r1550, %r4, %r1549;
	add.s32 	%r329, %r1550, %r8;
	shl.b32 	%r1551, %r1548, 1;
	sub.s32 	%r1552, %r5, %r1551;
	add.s32 	%r330, %r1552, %r8;
	setp.gt.s32 	%p692, %r329, -1;
	setp.lt.u32 	%p693, %r329, %r530;
	and.pred  	%p694, %p692, %p693;
	setp.gt.s32 	%p695, %r330, -1;
	setp.lt.u32 	%p696, %r330, %r530;
	and.pred  	%p697, %p695, %p696;
	and.pred  	%p699, %p694, %p697;
	not.pred 	%p700, %p699;
	@%p700 bra 	$L__BB5_238;
	ld.global.f32 	%f624, [%rd37+4];
	div.u32 	%r1553, %r328, %r11;
	shl.b32 	%r1554, %r1553, 12;
	add.s32 	%r1555, %r15, %r1554;
	shl.b32 	%r1556, %r329, 4;
	add.s32 	%r1557, %r1555, %r1556;
	shl.b32 	%r1558, %r330, 2;
	add.s32 	%r1559, %r1557, %r1558;
	ld.shared.f32 	%f625, [%r1559];
	fma.rn.f32 	%f822, %f624, %f625, %f822;
$L__BB5_238:
	add.s32 	%r2231, %r2231, 2;
$L__BB5_239:
	and.b32  	%r1560, %r12, 1;
	setp.eq.b32 	%p701, %r1560, 1;
	not.pred 	%p702, %p701;
	@%p702 bra 	$L__BB5_242;
	add.s32 	%r333, %r2231, %r10;
	rem.u32 	%r1561, %r333, %r11;
	div.u32 	%r1562, %r1561, %r1;
	rem.u32 	%r1563, %r333, %r1;
	shl.b32 	%r1564, %r1562, 1;
	sub.s32 	%r1565, %r4, %r1564;
	add.s32 	%r334, %r1565, %r8;
	shl.b32 	%r1566, %r1563, 1;
	sub.s32 	%r1567, %r5, %r1566;
	add.s32 	%r335, %r1567, %r8;
	setp.gt.s32 	%p703, %r334, -1;
	setp.lt.u32 	%p704, %r334, %r530;
	and.pred  	%p705, %p703, %p704;
	setp.gt.s32 	%p706, %r335, -1;
	setp.lt.u32 	%p707, %r335, %r530;
	and.pred  	%p708, %p706, %p707;
	and.pred  	%p710, %p705, %p708;
	not.pred 	%p711, %p710;
	@%p711 bra 	$L__BB5_242;
	mul.wide.s32 	%rd119, %r333, 4;
	add.s64 	%rd120, %rd1, %rd119;
	ld.global.f32 	%f626, [%rd120];
	div.u32 	%r1568, %r333, %r11;
	shl.b32 	%r1569, %r1568, 12;
	add.s32 	%r1570, %r15, %r1569;
	shl.b32 	%r1571, %r334, 4;
	add.s32 	%r1572, %r1570, %r1571;
	shl.b32 	%r1573, %r335, 2;
	add.s32 	%r1574, %r1572, %r1573;
	ld.shared.f32 	%f627, [%r1574];
	fma.rn.f32 	%f822, %f626, %f627, %f822;
$L__BB5_242:
	@%p2 bra 	$L__BB5_244;
	ld.global.f32 	%f628, [%rd2];
	st.shared.f32 	[%r9], %f628;
	ld.global.f32 	%f629, [%rd3];
	st.shared.f32 	[%r9+4], %f629;
	ld.global.f32 	%f630, [%rd4];
	st.shared.f32 	[%r9+8], %f630;
	ld.global.f32 	%f631, [%rd5];
	st.shared.f32 	[%r9+12], %f631;
	ld.global.f32 	%f632, [%rd6];
	st.shared.f32 	[%r9+16], %f632;
	ld.global.f32 	%f633, [%rd7];
	st.shared.f32 	[%r9+20], %f633;
	ld.global.f32 	%f634, [%rd8];
	st.shared.f32 	[%r9+24], %f634;
	ld.global.f32 	%f635, [%rd9];
	st.shared.f32 	[%r9+28], %f635;
	ld.global.f32 	%f636, [%rd10];
	st.shared.f32 	[%r9+32], %f636;
	ld.global.f32 	%f637, [%rd11];
	st.shared.f32 	[%r9+36], %f637;
	ld.global.f32 	%f638, [%rd12];
	st.shared.f32 	[%r9+40], %f638;
	ld.global.f32 	%f639, [%rd13];
	st.shared.f32 	[%r9+44], %f639;
	ld.global.f32 	%f640, [%rd14];
	st.shared.f32 	[%r9+48], %f640;
	ld.global.f32 	%f641, [%rd15];
	st.shared.f32 	[%r9+52], %f641;
	ld.global.f32 	%f642, [%rd16];
	st.shared.f32 	[%r9+56], %f642;
	ld.global.f32 	%f643, [%rd17];
	st.shared.f32 	[%r9+60], %f643;
$L__BB5_244:
	bar.sync 	0;
	@%p3 bra 	$L__BB5_266;
	setp.lt.u32 	%p714, %r7, 4096;
	mov.b32 	%r2236, 0;
	@%p714 bra 	$L__BB5_256;
	and.b32  	%r1576, %r12, 4194300;
	neg.s32 	%r2234, %r1576;
	add.s32 	%r2233, %r10, 3;
	mov.u32 	%r2232, %r10;
$L__BB5_247:
	.pragma "nounroll";
	mul.wide.s32 	%rd121, %r2232, 4;
	add.s64 	%rd122, %rd1, %rd121;
	add.s64 	%rd38, %rd122, 8;
	add.s32 	%r341, %r2233, -2;
	add.s32 	%r342, %r2233, -3;
	rem.u32 	%r1577, %r342, %r11;
	div.u32 	%r1578, %r1577, %r1;
	rem.u32 	%r1579, %r342, %r1;
	shl.b32 	%r1580, %r1578, 1;
	sub.s32 	%r1581, %r4, %r1580;
	add.s32 	%r343, %r1581, %r8;
	shl.b32 	%r1582, %r1579, 1;
	sub.s32 	%r1583, %r5, %r1582;
	add.s32 	%r344, %r1583, %r8;
	setp.gt.s32 	%p715, %r343, -1;
	setp.lt.u32 	%p716, %r343, %r530;
	and.pred  	%p717, %p715, %p716;
	setp.gt.s32 	%p718, %r344, -1;
	setp.lt.u32 	%p719, %r344, %r530;
	and.pred  	%p720, %p718, %p719;
	and.pred  	%p722, %p717, %p720;
	not.pred 	%p723, %p722;
	@%p723 bra 	$L__BB5_249;
	ld.global.f32 	%f645, [%rd38+-8];
	div.u32 	%r1584, %r342, %r11;
	shl.b32 	%r1585, %r1584, 12;
	add.s32 	%r1586, %r15, %r1585;
	shl.b32 	%r1587, %r343, 4;
	add.s32 	%r1588, %r1586, %r1587;
	shl.b32 	%r1589, %r344, 2;
	add.s32 	%r1590, %r1588, %r1589;
	ld.shared.f32 	%f646, [%r1590];
	fma.rn.f32 	%f822, %f645, %f646, %f822;
$L__BB5_249:
	rem.u32 	%r1591, %r341, %r11;
	div.u32 	%r1592, %r1591, %r1;
	rem.u32 	%r1593, %r341, %r1;
	shl.b32 	%r1594, %r1592, 1;
	sub.s32 	%r1595, %r4, %r1594;
	add.s32 	%r345, %r1595, %r8;
	shl.b32 	%r1596, %r1593, 1;
	sub.s32 	%r1597, %r5, %r1596;
	add.s32 	%r346, %r1597, %r8;
	setp.gt.s32 	%p724, %r345, -1;
	setp.lt.u32 	%p725, %r345, %r530;
	and.pred  	%p726, %p724, %p725;
	setp.gt.s32 	%p727, %r346, -1;
	setp.lt.u32 	%p728, %r346, %r530;
	and.pred  	%p729, %p727, %p728;
	and.pred  	%p731, %p726, %p729;
	not.pred 	%p732, %p731;
	@%p732 bra 	$L__BB5_251;
	ld.global.f32 	%f647, [%rd38+-4];
	div.u32 	%r1598, %r341, %r11;
	shl.b32 	%r1599, %r1598, 12;
	add.s32 	%r1600, %r15, %r1599;
	shl.b32 	%r1601, %r345, 4;
	add.s32 	%r1602, %r1600, %r1601;
	shl.b32 	%r1603, %r346, 2;
	add.s32 	%r1604, %r1602, %r1603;
	ld.shared.f32 	%f648, [%r1604];
	fma.rn.f32 	%f822, %f647, %f648, %f822;
$L__BB5_251:
	add.s32 	%r347, %r341, 1;
	rem.u32 	%r1605, %r347, %r11;
	div.u32 	%r1606, %r1605, %r1;
	rem.u32 	%r1607, %r347, %r1;
	shl.b32 	%r1608, %r1606, 1;
	sub.s32 	%r1609, %r4, %r1608;
	add.s32 	%r348, %r1609, %r8;
	shl.b32 	%r1610, %r1607, 1;
	sub.s32 	%r1611, %r5, %r1610;
	add.s32 	%r349, %r1611, %r8;
	setp.gt.s32 	%p733, %r348, -1;
	setp.lt.u32 	%p734, %r348, %r530;
	and.pred  	%p735, %p733, %p734;
	setp.gt.s32 	%p736, %r349, -1;
	setp.lt.u32 	%p737, %r349, %r530;
	and.pred  	%p738, %p736, %p737;
	and.pred  	%p740, %p735, %p738;
	not.pred 	%p741, %p740;
	@%p741 bra 	$L__BB5_253;
	ld.global.f32 	%f649, [%rd38];
	div.u32 	%r1612, %r347, %r11;
	shl.b32 	%r1613, %r1612, 12;
	add.s32 	%r1614, %r15, %r1613;
	shl.b32 	%r1615, %r348, 4;
	add.s32 	%r1616, %r1614, %r1615;
	shl.b32 	%r1617, %r349, 2;
	add.s32 	%r1618, %r1616, %r1617;
	ld.shared.f32 	%f650, [%r1618];
	fma.rn.f32 	%f822, %f649, %f650, %f822;
$L__BB5_253:
	rem.u32 	%r1619, %r2233, %r11;
	div.u32 	%r1620, %r1619, %r1;
	rem.u32 	%r1621, %r2233, %r1;
	shl.b32 	%r1622, %r1620, 1;
	sub.s32 	%r1623, %r4, %r1622;
	add.s32 	%r350, %r1623, %r8;
	shl.b32 	%r1624, %r1621, 1;
	sub.s32 	%r1625, %r5, %r1624;
	add.s32 	%r351, %r1625, %r8;
	setp.gt.s32 	%p742, %r350, -1;
	setp.lt.u32 	%p743, %r350, %r530;
	and.pred  	%p744, %p742, %p743;
	setp.gt.s32 	%p745, %r351, -1;
	setp.lt.u32 	%p746, %r351, %r530;
	and.pred  	%p747, %p745, %p746;
	and.pred  	%p749, %p744, %p747;
	not.pred 	%p750, %p749;
	@%p750 bra 	$L__BB5_255;
	ld.global.f32 	%f651, [%rd38+4];
	div.u32 	%r1626, %r2233, %r11;
	shl.b32 	%r1627, %r1626, 12;
	add.s32 	%r1628, %r15, %r1627;
	shl.b32 	%r1629, %r350, 4;
	add.s32 	%r1630, %r1628, %r1629;
	shl.b32 	%r1631, %r351, 2;
	add.s32 	%r1632, %r1630, %r1631;
	ld.shared.f32 	%f652, [%r1632];
	fma.rn.f32 	%f822, %f651, %f652, %f822;
$L__BB5_255:
	and.b32  	%r2236, %r12, 4194300;
	add.s32 	%r2234, %r2234, 4;
	add.s32 	%r2233, %r2233, 4;
	add.s32 	%r2232, %r2232, 4;
	setp.ne.s32 	%p751, %r2234, 0;
	@%p751 bra 	$L__BB5_247;
$L__BB5_256:
	setp.eq.s32 	%p752, %r13, 0;
	@%p752 bra 	$L__BB5_266;
	setp.eq.s32 	%p753, %r14, 0;
	@%p753 bra 	$L__BB5_263;
	add.s32 	%r357, %r2236, %r10;
	rem.u32 	%r1633, %r357, %r11;
	div.u32 	%r1634, %r1633, %r1;
	rem.u32 	%r1635, %r357, %r1;
	shl.b32 	%r1636, %r1634, 1;
	sub.s32 	%r1637, %r4, %r1636;
	add.s32 	%r358, %r1637, %r8;
	shl.b32 	%r1638, %r1635, 1;
	sub.s32 	%r1639, %r5, %r1638;
	add.s32 	%r359, %r1639, %r8;
	setp.gt.s32 	%p754, %r358, -1;
	setp.lt.u32 	%p755, %r358, %r530;
	and.pred  	%p756, %p754, %p755;
	setp.gt.s32 	%p757, %r359, -1;
	setp.lt.u32 	%p758, %r359, %r530;
	and.pred  	%p759, %p757, %p758;
	and.pred  	%p761, %p756, %p759;
	mul.wide.s32 	%rd123, %r357, 4;
	add.s64 	%rd39, %rd1, %rd123;
	not.pred 	%p762, %p761;
	@%p762 bra 	$L__BB5_260;
	ld.global.f32 	%f654, [%rd39];
	div.u32 	%r1640, %r357, %r11;
	shl.b32 	%r1641, %r1640, 12;
	add.s32 	%r1642, %r15, %r1641;
	shl.b32 	%r1643, %r358, 4;
	add.s32 	%r1644, %r1642, %r1643;
	shl.b32 	%r1645, %r359, 2;
	add.s32 	%r1646, %r1644, %r1645;
	ld.shared.f32 	%f655, [%r1646];
	fma.rn.f32 	%f822, %f654, %f655, %f822;
$L__BB5_260:
	add.s32 	%r360, %r357, 1;
	rem.u32 	%r1647, %r360, %r11;
	div.u32 	%r1648, %r1647, %r1;
	rem.u32 	%r1649, %r360, %r1;
	shl.b32 	%r1650, %r1648, 1;
	sub.s32 	%r1651, %r4, %r1650;
	add.s32 	%r361, %r1651, %r8;
	shl.b32 	%r1652, %r1649, 1;
	sub.s32 	%r1653, %r5, %r1652;
	add.s32 	%r362, %r1653, %r8;
	setp.gt.s32 	%p763, %r361, -1;
	setp.lt.u32 	%p764, %r361, %r530;
	and.pred  	%p765, %p763, %p764;
	setp.gt.s32 	%p766, %r362, -1;
	setp.lt.u32 	%p767, %r362, %r530;
	and.pred  	%p768, %p766, %p767;
	and.pred  	%p770, %p765, %p768;
	not.pred 	%p771, %p770;
	@%p771 bra 	$L__BB5_262;
	ld.global.f32 	%f656, [%rd39+4];
	div.u32 	%r1654, %r360, %r11;
	shl.b32 	%r1655, %r1654, 12;
	add.s32 	%r1656, %r15, %r1655;
	shl.b32 	%r1657, %r361, 4;
	add.s32 	%r1658, %r1656, %r1657;
	shl.b32 	%r1659, %r362, 2;
	add.s32 	%r1660, %r1658, %r1659;
	ld.shared.f32 	%f657, [%r1660];
	fma.rn.f32 	%f822, %f656, %f657, %f822;
$L__BB5_262:
	add.s32 	%r2236, %r2236, 2;
$L__BB5_263:
	and.b32  	%r1661, %r12, 1;
	setp.eq.b32 	%p772, %r1661, 1;
	not.pred 	%p773, %p772;
	@%p773 bra 	$L__BB5_266;
	add.s32 	%r365, %r2236, %r10;
	rem.u32 	%r1662, %r365, %r11;
	div.u32 	%r1663, %r1662, %r1;
	rem.u32 	%r1664, %r365, %r1;
	shl.b32 	%r1665, %r1663, 1;
	sub.s32 	%r1666, %r4, %r1665;
	add.s32 	%r366, %r1666, %r8;
	shl.b32 	%r1667, %r1664, 1;
	sub.s32 	%r1668, %r5, %r1667;
	add.s32 	%r367, %r1668, %r8;
	setp.gt.s32 	%p774, %r366, -1;
	setp.lt.u32 	%p775, %r366, %r530;
	and.pred  	%p776, %p774, %p775;
	setp.gt.s32 	%p777, %r367, -1;
	setp.lt.u32 	%p778, %r367, %r530;
	and.pred  	%p779, %p777, %p778;
	and.pred  	%p781, %p776, %p779;
	not.pred 	%p782, %p781;
	@%p782 bra 	$L__BB5_266;
	mul.wide.s32 	%rd124, %r365, 4;
	add.s64 	%rd125, %rd1, %rd124;
	ld.global.f32 	%f658, [%rd125];
	div.u32 	%r1669, %r365, %r11;
	shl.b32 	%r1670, %r1669, 12;
	add.s32 	%r1671, %r15, %r1670;
	shl.b32 	%r1672, %r366, 4;
	add.s32 	%r1673, %r1671, %r1672;
	shl.b32 	%r1674, %r367, 2;
	add.s32 	%r1675, %r1673, %r1674;
	ld.shared.f32 	%f659, [%r1675];
	fma.rn.f32 	%f822, %f658, %f659, %f822;
$L__BB5_266:
	@%p2 bra 	$L__BB5_268;
	ld.global.f32 	%f660, [%rd2];
	st.shared.f32 	[%r9], %f660;
	ld.global.f32 	%f661, [%rd3];
	st.shared.f32 	[%r9+4], %f661;
	ld.global.f32 	%f662, [%rd4];
	st.shared.f32 	[%r9+8], %f662;
	ld.global.f32 	%f663, [%rd5];
	st.shared.f32 	[%r9+12], %f663;
	ld.global.f32 	%f664, [%rd6];
	st.shared.f32 	[%r9+16], %f664;
	ld.global.f32 	%f665, [%rd7];
	st.shared.f32 	[%r9+20], %f665;
	ld.global.f32 	%f666, [%rd8];
	st.shared.f32 	[%r9+24], %f666;
	ld.global.f32 	%f667, [%rd9];
	st.shared.f32 	[%r9+28], %f667;
	ld.global.f32 	%f668, [%rd10];
	st.shared.f32 	[%r9+32], %f668;
	ld.global.f32 	%f669, [%rd11];
	st.shared.f32 	[%r9+36], %f669;
	ld.global.f32 	%f670, [%rd12];
	st.shared.f32 	[%r9+40], %f670;
	ld.global.f32 	%f671, [%rd13];
	st.shared.f32 	[%r9+44], %f671;
	ld.global.f32 	%f672, [%rd14];
	st.shared.f32 	[%r9+48], %f672;
	ld.global.f32 	%f673, [%rd15];
	st.shared.f32 	[%r9+52], %f673;
	ld.global.f32 	%f674, [%rd16];
	st.shared.f32 	[%r9+56], %f674;
	ld.global.f32 	%f675, [%rd17];
	st.shared.f32 	[%r9+60], %f675;
$L__BB5_268:
	bar.sync 	0;
	@%p3 bra 	$L__BB5_290;
	setp.lt.u32 	%p785, %r7, 4096;
	mov.b32 	%r2241, 0;
	@%p785 bra 	$L__BB5_280;
	and.b32  	%r1677, %r12, 4194300;
	neg.s32 	%r2239, %r1677;
	add.s32 	%r2238, %r10, 3;
	mov.u32 	%r2237, %r10;
$L__BB5_271:
	.pragma "nounroll";
	mul.wide.s32 	%rd126, %r2237, 4;
	add.s64 	%rd127, %rd1, %rd126;
	add.s64 	%rd40, %rd127, 8;
	add.s32 	%r373, %r2238, -2;
	add.s32 	%r374, %r2238, -3;
	rem.u32 	%r1678, %r374, %r11;
	div.u32 	%r1679, %r1678, %r1;
	rem.u32 	%r1680, %r374, %r1;
	shl.b32 	%r1681, %r1679, 1;
	sub.s32 	%r1682, %r4, %r1681;
	add.s32 	%r375, %r1682, %r8;
	shl.b32 	%r1683, %r1680, 1;
	sub.s32 	%r1684, %r5, %r1683;
	add.s32 	%r376, %r1684, %r8;
	setp.gt.s32 	%p786, %r375, -1;
	setp.lt.u32 	%p787, %r375, %r530;
	and.pred  	%p788, %p786, %p787;
	setp.gt.s32 	%p789, %r376, -1;
	setp.lt.u32 	%p790, %r376, %r530;
	and.pred  	%p791, %p789, %p790;
	and.pred  	%p793, %p788, %p791;
	not.pred 	%p794, %p793;
	@%p794 bra 	$L__BB5_273;
	ld.global.f32 	%f677, [%rd40+-8];
	div.u32 	%r1685, %r374, %r11;
	shl.b32 	%r1686, %r1685, 12;
	add.s32 	%r1687, %r15, %r1686;
	shl.b32 	%r1688, %r375, 4;
	add.s32 	%r1689, %r1687, %r1688;
	shl.b32 	%r1690, %r376, 2;
	add.s32 	%r1691, %r1689, %r1690;
	ld.shared.f32 	%f678, [%r1691];
	fma.rn.f32 	%f822, %f677, %f678, %f822;
$L__BB5_273:
	rem.u32 	%r1692, %r373, %r11;
	div.u32 	%r1693, %r1692, %r1;
	rem.u32 	%r1694, %r373, %r1;
	shl.b32 	%r1695, %r1693, 1;
	sub.s32 	%r1696, %r4, %r1695;
	add.s32 	%r377, %r1696, %r8;
	shl.b32 	%r1697, %r1694, 1;
	sub.s32 	%r1698, %r5, %r1697;
	add.s32 	%r378, %r1698, %r8;
	setp.gt.s32 	%p795, %r377, -1;
	setp.lt.u32 	%p796, %r377, %r530;
	and.pred  	%p797, %p795, %p796;
	setp.gt.s32 	%p798, %r378, -1;
	setp.lt.u32 	%p799, %r378, %r530;
	and.pred  	%p800, %p798, %p799;
	and.pred  	%p802, %p797, %p800;
	not.pred 	%p803, %p802;
	@%p803 bra 	$L__BB5_275;
	ld.global.f32 	%f679, [%rd40+-4];
	div.u32 	%r1699, %r373, %r11;
	shl.b32 	%r1700, %r1699, 12;
	add.s32 	%r1701, %r15, %r1700;
	shl.b32 	%r1702, %r377, 4;
	add.s32 	%r1703, %r1701, %r1702;
	shl.b32 	%r1704, %r378, 2;
	add.s32 	%r1705, %r1703, %r1704;
	ld.shared.f32 	%f680, [%r1705];
	fma.rn.f32 	%f822, %f679, %f680, %f822;
$L__BB5_275:
	add.s32 	%r379, %r373, 1;
	rem.u32 	%r1706, %r379, %r11;
	div.u32 	%r1707, %r1706, %r1;
	rem.u32 	%r1708, %r379, %r1;
	shl.b32 	%r1709, %r1707, 1;
	sub.s32 	%r1710, %r4, %r1709;
	add.s32 	%r380, %r1710, %r8;
	shl.b32 	%r1711, %r1708, 1;
	sub.s32 	%r1712, %r5, %r1711;
	add.s32 	%r381, %r1712, %r8;
	setp.gt.s32 	%p804, %r380, -1;
	setp.lt.u32 	%p805, %r380, %r530;
	and.pred  	%p806, %p804, %p805;
	setp.gt.s32 	%p807, %r381, -1;
	setp.lt.u32 	%p808, %r381, %r530;
	and.pred  	%p809, %p807, %p808;
	and.pred  	%p811, %p806, %p809;
	not.pred 	%p812, %p811;
	@%p812 bra 	$L__BB5_277;
	ld.global.f32 	%f681, [%rd40];
	div.u32 	%r1713, %r379, %r11;
	shl.b32 	%r1714, %r1713, 12;
	add.s32 	%r1715, %r15, %r1714;
	shl.b32 	%r1716, %r380, 4;
	add.s32 	%r1717, %r1715, %r1716;
	shl.b32 	%r1718, %r381, 2;
	add.s32 	%r1719, %r1717, %r1718;
	ld.shared.f32 	%f682, [%r1719];
	fma.rn.f32 	%f822, %f681, %f682, %f822;
$L__BB5_277:
	rem.u32 	%r1720, %r2238, %r11;
	div.u32 	%r1721, %r1720, %r1;
	rem.u32 	%r1722, %r2238, %r1;
	shl.b32 	%r1723, %r1721, 1;
	sub.s32 	%r1724, %r4, %r1723;
	add.s32 	%r382, %r1724, %r8;
	shl.b32 	%r1725, %r1722, 1;
	sub.s32 	%r1726, %r5, %r1725;
	add.s32 	%r383, %r1726, %r8;
	setp.gt.s32 	%p813, %r382, -1;
	setp.lt.u32 	%p814, %r382, %r530;
	and.pred  	%p815, %p813, %p814;
	setp.gt.s32 	%p816, %r383, -1;
	setp.lt.u32 	%p817, %r383, %r530;
	and.pred  	%p818, %p816, %p817;
	and.pred  	%p820, %p815, %p818;
	not.pred 	%p821, %p820;
	@%p821 bra 	$L__BB5_279;
	ld.global.f32 	%f683, [%rd40+4];
	div.u32 	%r1727, %r2238, %r11;
	shl.b32 	%r1728, %r1727, 12;
	add.s32 	%r1729, %r15, %r1728;
	shl.b32 	%r1730, %r382, 4;
	add.s32 	%r1731, %r1729, %r1730;
	shl.b32 	%r1732, %r383, 2;
	add.s32 	%r1733, %r1731, %r1732;
	ld.shared.f32 	%f684, [%r1733];
	fma.rn.f32 	%f822, %f683, %f684, %f822;
$L__BB5_279:
	and.b32  	%r2241, %r12, 4194300;
	add.s32 	%r2239, %r2239, 4;
	add.s32 	%r2238, %r2238, 4;
	add.s32 	%r2237, %r2237, 4;
	setp.ne.s32 	%p822, %r2239, 0;
	@%p822 bra 	$L__BB5_271;
$L__BB5_280:
	setp.eq.s32 	%p823, %r13, 0;
	@%p823 bra 	$L__BB5_290;
	setp.eq.s32 	%p824, %r14, 0;
	@%p824 bra 	$L__BB5_287;
	add.s32 	%r389, %r2241, %r10;
	rem.u32 	%r1734, %r389, %r11;
	div.u32 	%r1735, %r1734, %r1;
	rem.u32 	%r1736, %r389, %r1;
	shl.b32 	%r1737, %r1735, 1;
	sub.s32 	%r1738, %r4, %r1737;
	add.s32 	%r390, %r1738, %r8;
	shl.b32 	%r1739, %r1736, 1;
	sub.s32 	%r1740, %r5, %r1739;
	add.s32 	%r391, %r1740, %r8;
	setp.gt.s32 	%p825, %r390, -1;
	setp.lt.u32 	%p826, %r390, %r530;
	and.pred  	%p827, %p825, %p826;
	setp.gt.s32 	%p828, %r391, -1;
	setp.lt.u32 	%p829, %r391, %r530;
	and.pred  	%p830, %p828, %p829;
	and.pred  	%p832, %p827, %p830;
	mul.wide.s32 	%rd128, %r389, 4;
	add.s64 	%rd41, %rd1, %rd128;
	not.pred 	%p833, %p832;
	@%p833 bra 	$L__BB5_284;
	ld.global.f32 	%f686, [%rd41];
	div.u32 	%r1741, %r389, %r11;
	shl.b32 	%r1742, %r1741, 12;
	add.s32 	%r1743, %r15, %r1742;
	shl.b32 	%r1744, %r390, 4;
	add.s32 	%r1745, %r1743, %r1744;
	shl.b32 	%r1746, %r391, 2;
	add.s32 	%r1747, %r1745, %r1746;
	ld.shared.f32 	%f687, [%r1747];
	fma.rn.f32 	%f822, %f686, %f687, %f822;
$L__BB5_284:
	add.s32 	%r392, %r389, 1;
	rem.u32 	%r1748, %r392, %r11;
	div.u32 	%r1749, %r1748, %r1;
	rem.u32 	%r1750, %r392, %r1;
	shl.b32 	%r1751, %r1749, 1;
	sub.s32 	%r1752, %r4, %r1751;
	add.s32 	%r393, %r1752, %r8;
	shl.b32 	%r1753, %r1750, 1;
	sub.s32 	%r1754, %r5, %r1753;
	add.s32 	%r394, %r1754, %r8;
	setp.gt.s32 	%p834, %r393, -1;
	setp.lt.u32 	%p835, %r393, %r530;
	and.pred  	%p836, %p834, %p835;
	setp.gt.s32 	%p837, %r394, -1;
	setp.lt.u32 	%p838, %r394, %r530;
	and.pred  	%p839, %p837, %p838;
	and.pred  	%p841, %p836, %p839;
	not.pred 	%p842, %p841;
	@%p842 bra 	$L__BB5_286;
	ld.global.f32 	%f688, [%rd41+4];
	div.u32 	%r1755, %r392, %r11;
	shl.b32 	%r1756, %r1755, 12;
	add.s32 	%r1757, %r15, %r1756;
	shl.b32 	%r1758, %r393, 4;
	add.s32 	%r1759, %r1757, %r1758;
	shl.b32 	%r1760, %r394, 2;
	add.s32 	%r1761, %r1759, %r1760;
	ld.shared.f32 	%f689, [%r1761];
	fma.rn.f32 	%f822, %f688, %f689, %f822;
$L__BB5_286:
	add.s32 	%r2241, %r2241, 2;
$L__BB5_287:
	and.b32  	%r1762, %r12, 1;
	setp.eq.b32 	%p843, %r1762, 1;
	not.pred 	%p844, %p843;
	@%p844 bra 	$L__BB5_290;
	add.s32 	%r397, %r2241, %r10;
	rem.u32 	%r1763, %r397, %r11;
	div.u32 	%r1764, %r1763, %r1;
	rem.u32 	%r1765, %r397, %r1;
	shl.b32 	%r1766, %r1764, 1;
	sub.s32 	%r1767, %r4, %r1766;
	add.s32 	%r398, %r1767, %r8;
	shl.b32 	%r1768, %r1765, 1;
	sub.s32 	%r1769, %r5, %r1768;
	add.s32 	%r399, %r1769, %r8;
	setp.gt.s32 	%p845, %r398, -1;
	setp.lt.u32 	%p846, %r398, %r530;
	and.pred  	%p847, %p845, %p846;
	setp.gt.s32 	%p848, %r399, -1;
	setp.lt.u32 	%p849, %r399, %r530;
	and.pred  	%p850, %p848, %p849;
	and.pred  	%p852, %p847, %p850;
	not.pred 	%p853, %p852;
	@%p853 bra 	$L__BB5_290;
	mul.wide.s32 	%rd129, %r397, 4;
	add.s64 	%rd130, %rd1, %rd129;
	ld.global.f32 	%f690, [%rd130];
	div.u32 	%r1770, %r397, %r11;
	shl.b32 	%r1771, %r1770, 12;
	add.s32 	%r1772, %r15, %r1771;
	shl.b32 	%r1773, %r398, 4;
	add.s32 	%r1774, %r1772, %r1773;
	shl.b32 	%r1775, %r399, 2;
	add.s32 	%r1776, %r1774, %r1775;
	ld.shared.f32 	%f691, [%r1776];
	fma.rn.f32 	%f822, %f690, %f691, %f822;
$L__BB5_290:
	@%p2 bra 	$L__BB5_292;
	ld.global.f32 	%f692, [%rd2];
	st.shared.f32 	[%r9], %f692;
	ld.global.f32 	%f693, [%rd3];
	st.shared.f32 	[%r9+4], %f693;
	ld.global.f32 	%f694, [%rd4];
	st.shared.f32 	[%r9+8], %f694;
	ld.global.f32 	%f695, [%rd5];
	st.shared.f32 	[%r9+12], %f695;
	ld.global.f32 	%f696, [%rd6];
	st.shared.f32 	[%r9+16], %f696;
	ld.global.f32 	%f697, [%rd7];
	st.shared.f32 	[%r9+20], %f697;
	ld.global.f32 	%f698, [%rd8];
	st.shared.f32 	[%r9+24], %f698;
	ld.global.f32 	%f699, [%rd9];
	st.shared.f32 	[%r9+28], %f699;
	ld.global.f32 	%f700, [%rd10];
	st.shared.f32 	[%r9+32], %f700;
	ld.global.f32 	%f701, [%rd11];
	st.shared.f32 	[%r9+36], %f701;
	ld.global.f32 	%f702, [%rd12];
	st.shared.f32 	[%r9+40], %f702;
	ld.global.f32 	%f703, [%rd13];
	st.shared.f32 	[%r9+44], %f703;
	ld.global.f32 	%f704, [%rd14];
	st.shared.f32 	[%r9+48], %f704;
	ld.global.f32 	%f705, [%rd15];
	st.shared.f32 	[%r9+52], %f705;
	ld.global.f32 	%f706, [%rd16];
	st.shared.f32 	[%r9+56], %f706;
	ld.global.f32 	%f707, [%rd17];
	st.shared.f32 	[%r9+60], %f707;
$L__BB5_292:
	bar.sync 	0;
	@%p3 bra 	$L__BB5_314;
	setp.lt.u32 	%p856, %r7, 4096;
	mov.b32 	%r2246, 0;
	@%p856 bra 	$L__BB5_304;
	and.b32  	%r1778, %r12, 4194300;
	neg.s32 	%r2244, %r1778;
	add.s32 	%r2243, %r10, 3;
	mov.u32 	%r2242, %r10;
$L__BB5_295:
	.pragma "nounroll";
	mul.wide.s32 	%rd131, %r2242, 4;
	add.s64 	%rd132, %rd1, %rd131;
	add.s64 	%rd42, %rd132, 8;
	add.s32 	%r405, %r2243, -2;
	add.s32 	%r406, %r2243, -3;
	rem.u32 	%r1779, %r406, %r11;
	div.u32 	%r1780, %r1779, %r1;
	rem.u32 	%r1781, %r406, %r1;
	shl.b32 	%r1782, %r1780, 1;
	sub.s32 	%r1783, %r4, %r1782;
	add.s32 	%r407, %r1783, %r8;
	shl.b32 	%r1784, %r1781, 1;
	sub.s32 	%r1785, %r5, %r1784;
	add.s32 	%r408, %r1785, %r8;
	setp.gt.s32 	%p857, %r407, -1;
	setp.lt.u32 	%p858, %r407, %r530;
	and.pred  	%p859, %p857, %p858;
	setp.gt.s32 	%p860, %r408, -1;
	setp.lt.u32 	%p861, %r408, %r530;
	and.pred  	%p862, %p860, %p861;
	and.pred  	%p864, %p859, %p862;
	not.pred 	%p865, %p864;
	@%p865 bra 	$L__BB5_297;
	ld.global.f32 	%f709, [%rd42+-8];
	div.u32 	%r1786, %r406, %r11;
	shl.b32 	%r1787, %r1786, 12;
	add.s32 	%r1788, %r15, %r1787;
	shl.b32 	%r1789, %r407, 4;
	add.s32 	%r1790, %r1788, %r1789;
	shl.b32 	%r1791, %r408, 2;
	add.s32 	%r1792, %r1790, %r1791;
	ld.shared.f32 	%f710, [%r1792];
	fma.rn.f32 	%f822, %f709, %f710, %f822;
$L__BB5_297:
	rem.u32 	%r1793, %r405, %r11;
	div.u32 	%r1794, %r1793, %r1;
	rem.u32 	%r1795, %r405, %r1;
	shl.b32 	%r1796, %r1794, 1;
	sub.s32 	%r1797, %r4, %r1796;
	add.s32 	%r409, %r1797, %r8;
	shl.b32 	%r1798, %r1795, 1;
	sub.s32 	%r1799, %r5, %r1798;
	add.s32 	%r410, %r1799, %r8;
	setp.gt.s32 	%p866, %r409, -1;
	setp.lt.u32 	%p867, %r409, %r530;
	and.pred  	%p868, %p866, %p867;
	setp.gt.s32 	%p869, %r410, -1;
	setp.lt.u32 	%p870, %r410, %r530;
	and.pred  	%p871, %p869, %p870;
	and.pred  	%p873, %p868, %p871;
	not.pred 	%p874, %p873;
	@%p874 bra 	$L__BB5_299;
	ld.global.f32 	%f711, [%rd42+-4];
	div.u32 	%r1800, %r405, %r11;
	shl.b32 	%r1801, %r1800, 12;
	add.s32 	%r1802, %r15, %r1801;
	shl.b32 	%r1803, %r409, 4;
	add.s32 	%r1804, %r1802, %r1803;
	shl.b32 	%r1805, %r410, 2;
	add.s32 	%r1806, %r1804, %r1805;
	ld.shared.f32 	%f712, [%r1806];
	fma.rn.f32 	%f822, %f711, %f712, %f822;
$L__BB5_299:
	add.s32 	%r411, %r405, 1;
	rem.u32 	%r1807, %r411, %r11;
	div.u32 	%r1808, %r1807, %r1;
	rem.u32 	%r1809, %r411, %r1;
	shl.b32 	%r1810, %r1808, 1;
	sub.s32 	%r1811, %r4, %r1810;
	add.s32 	%r412, %r1811, %r8;
	shl.b32 	%r1812, %r1809, 1;
	sub.s32 	%r1813, %r5, %r1812;
	add.s32 	%r413, %r1813, %r8;
	setp.gt.s32 	%p875, %r412, -1;
	setp.lt.u32 	%p876, %r412, %r530;
	and.pred  	%p877, %p875, %p876;
	setp.gt.s32 	%p878, %r413, -1;
	setp.lt.u32 	%p879, %r413, %r530;
	and.pred  	%p880, %p878, %p879;
	and.pred  	%p882, %p877, %p880;
	not.pred 	%p883, %p882;
	@%p883 bra 	$L__BB5_301;
	ld.global.f32 	%f713, [%rd42];
	div.u32 	%r1814, %r411, %r11;
	shl.b32 	%r1815, %r1814, 12;
	add.s32 	%r1816, %r15, %r1815;
	shl.b32 	%r1817, %r412, 4;
	add.s32 	%r1818, %r1816, %r1817;
	shl.b32 	%r1819, %r413, 2;
	add.s32 	%r1820, %r1818, %r1819;
	ld.shared.f32 	%f714, [%r1820];
	fma.rn.f32 	%f822, %f713, %f714, %f822;
$L__BB5_301:
	rem.u32 	%r1821, %r2243, %r11;
	div.u32 	%r1822, %r1821, %r1;
	rem.u32 	%r1823, %r2243, %r1;
	shl.b32 	%r1824, %r1822, 1;
	sub.s32 	%r1825, %r4, %r1824;
	add.s32 	%r414, %r1825, %r8;
	shl.b32 	%r1826, %r1823, 1;
	sub.s32 	%r1827, %r5, %r1826;
	add.s32 	%r415, %r1827, %r8;
	setp.gt.s32 	%p884, %r414, -1;
	setp.lt.u32 	%p885, %r414, %r530;
	and.pred  	%p886, %p884, %p885;
	setp.gt.s32 	%p887, %r415, -1;
	setp.lt.u32 	%p888, %r415, %r530;
	and.pred  	%p889, %p887, %p888;
	and.pred  	%p891, %p886, %p889;
	not.pred 	%p892, %p891;
	@%p892 bra 	$L__BB5_303;
	ld.global.f32 	%f715, [%rd42+4];
	div.u32 	%r1828, %r2243, %r11;
	shl.b32 	%r1829, %r1828, 12;
	add.s32 	%r1830, %r15, %r1829;
	shl.b32 	%r1831, %r414, 4;
	add.s32 	%r1832, %r1830, %r1831;
	shl.b32 	%r1833, %r415, 2;
	add.s32 	%r1834, %r1832, %r1833;
	ld.shared.f32 	%f716, [%r1834];
	fma.rn.f32 	%f822, %f715, %f716, %f822;
$L__BB5_303:
	and.b32  	%r2246, %r12, 4194300;
	add.s32 	%r2244, %r2244, 4;
	add.s32 	%r2243, %r2243, 4;
	add.s32 	%r2242, %r2242, 4;
	setp.ne.s32 	%p893, %r2244, 0;
	@%p893 bra 	$L__BB5_295;
$L__BB5_304:
	setp.eq.s32 	%p894, %r13, 0;
	@%p894 bra 	$L__BB5_314;
	setp.eq.s32 	%p895, %r14, 0;
	@%p895 bra 	$L__BB5_311;
	add.s32 	%r421, %r2246, %r10;
	rem.u32 	%r1835, %r421, %r11;
	div.u32 	%r1836, %r1835, %r1;
	rem.u32 	%r1837, %r421, %r1;
	shl.b32 	%r1838, %r1836, 1;
	sub.s32 	%r1839, %r4, %r1838;
	add.s32 	%r422, %r1839, %r8;
	shl.b32 	%r1840, %r1837, 1;
	sub.s32 	%r1841, %r5, %r1840;
	add.s32 	%r423, %r1841, %r8;
	setp.gt.s32 	%p896, %r422, -1;
	setp.lt.u32 	%p897, %r422, %r530;
	and.pred  	%p898, %p896, %p897;
	setp.gt.s32 	%p899, %r423, -1;
	setp.lt.u32 	%p900, %r423, %r530;
	and.pred  	%p901, %p899, %p900;
	and.pred  	%p903, %p898, %p901;
	mul.wide.s32 	%rd133, %r421, 4;
	add.s64 	%rd43, %rd1, %rd133;
	not.pred 	%p904, %p903;
	@%p904 bra 	$L__BB5_308;
	ld.global.f32 	%f718, [%rd43];
	div.u32 	%r1842, %r421, %r11;
	shl.b32 	%r1843, %r1842, 12;
	add.s32 	%r1844, %r15, %r1843;
	shl.b32 	%r1845, %r422, 4;
	add.s32 	%r1846, %r1844, %r1845;
	shl.b32 	%r1847, %r423, 2;
	add.s32 	%r1848, %r1846, %r1847;
	ld.shared.f32 	%f719, [%r1848];
	fma.rn.f32 	%f822, %f718, %f719, %f822;
$L__BB5_308:
	add.s32 	%r424, %r421, 1;
	rem.u32 	%r1849, %r424, %r11;
	div.u32 	%r1850, %r1849, %r1;
	rem.u32 	%r1851, %r424, %r1;
	shl.b32 	%r1852, %r1850, 1;
	sub.s32 	%r1853, %r4, %r1852;
	add.s32 	%r425, %r1853, %r8;
	shl.b32 	%r1854, %r1851, 1;
	sub.s32 	%r1855, %r5, %r1854;
	add.s32 	%r426, %r1855, %r8;
	setp.gt.s32 	%p905, %r425, -1;
	setp.lt.u32 	%p906, %r425, %r530;
	and.pred  	%p907, %p905, %p906;
	setp.gt.s32 	%p908, %r426, -1;
	setp.lt.u32 	%p909, %r426, %r530;
	and.pred  	%p910, %p908, %p909;
	and.pred  	%p912, %p907, %p910;
	not.pred 	%p913, %p912;
	@%p913 bra 	$L__BB5_310;
	ld.global.f32 	%f720, [%rd43+4];
	div.u32 	%r1856, %r424, %r11;
	shl.b32 	%r1857, %r1856, 12;
	add.s32 	%r1858, %r15, %r1857;
	shl.b32 	%r1859, %r425, 4;
	add.s32 	%r1860, %r1858, %r1859;
	shl.b32 	%r1861, %r426, 2;
	add.s32 	%r1862, %r1860, %r1861;
	ld.shared.f32 	%f721, [%r1862];
	fma.rn.f32 	%f822, %f720, %f721, %f822;
$L__BB5_310:
	add.s32 	%r2246, %r2246, 2;
$L__BB5_311:
	and.b32  	%r1863, %r12, 1;
	setp.eq.b32 	%p914, %r1863, 1;
	not.pred 	%p915, %p914;
	@%p915 bra 	$L__BB5_314;
	add.s32 	%r429, %r2246, %r10;
	rem.u32 	%r1864, %r429, %r11;
	div.u32 	%r1865, %r1864, %r1;
	rem.u32 	%r1866, %r429, %r1;
	shl.b32 	%r1867, %r1865, 1;
	sub.s32 	%r1868, %r4, %r1867;
	add.s32 	%r430, %r1868, %r8;
	shl.b32 	%r1869, %r1866, 1;
	sub.s32 	%r1870, %r5, %r1869;
	add.s32 	%r431, %r1870, %r8;
	setp.gt.s32 	%p916, %r430, -1;
	setp.lt.u32 	%p917, %r430, %r530;
	and.pred  	%p918, %p916, %p917;
	setp.gt.s32 	%p919, %r431, -1;
	setp.lt.u32 	%p920, %r431, %r530;
	and.pred  	%p921, %p919, %p920;
	and.pred  	%p923, %p918, %p921;
	not.pred 	%p924, %p923;
	@%p924 bra 	$L__BB5_314;
	mul.wide.s32 	%rd134, %r429, 4;
	add.s64 	%rd135, %rd1, %rd134;
	ld.global.f32 	%f722, [%rd135];
	div.u32 	%r1871, %r429, %r11;
	shl.b32 	%r1872, %r1871, 12;
	add.s32 	%r1873, %r15, %r1872;
	shl.b32 	%r1874, %r430, 4;
	add.s32 	%r1875, %r1873, %r1874;
	shl.b32 	%r1876, %r431, 2;
	add.s32 	%r1877, %r1875, %r1876;
	ld.shared.f32 	%f723, [%r1877];
	fma.rn.f32 	%f822, %f722, %f723, %f822;
$L__BB5_314:
	@%p2 bra 	$L__BB5_316;
	ld.global.f32 	%f724, [%rd2];
	st.shared.f32 	[%r9], %f724;
	ld.global.f32 	%f725, [%rd3];
	st.shared.f32 	[%r9+4], %f725;
	ld.global.f32 	%f726, [%rd4];
	st.shared.f32 	[%r9+8], %f726;
	ld.global.f32 	%f727, [%rd5];
	st.shared.f32 	[%r9+12], %f727;
	ld.global.f32 	%f728, [%rd6];
	st.shared.f32 	[%r9+16], %f728;
	ld.global.f32 	%f729, [%rd7];
	st.shared.f32 	[%r9+20], %f729;
	ld.global.f32 	%f730, [%rd8];
	st.shared.f32 	[%r9+24], %f730;
	ld.global.f32 	%f731, [%rd9];
	st.shared.f32 	[%r9+28], %f731;
	ld.global.f32 	%f732, [%rd10];
	st.shared.f32 	[%r9+32], %f732;
	ld.global.f32 	%f733, [%rd11];
	st.shared.f32 	[%r9+36], %f733;
	ld.global.f32 	%f734, [%rd12];
	st.shared.f32 	[%r9+40], %f734;
	ld.global.f32 	%f735, [%rd13];
	st.shared.f32 	[%r9+44], %f735;
	ld.global.f32 	%f736, [%rd14];
	st.shared.f32 	[%r9+48], %f736;
	ld.global.f32 	%f737, [%rd15];
	st.shared.f32 	[%r9+52], %f737;
	ld.global.f32 	%f738, [%rd16];
	st.shared.f32 	[%r9+56], %f738;
	ld.global.f32 	%f739, [%rd17];
	st.shared.f32 	[%r9+60], %f739;
$L__BB5_316:
	bar.sync 	0;
	@%p3 bra 	$L__BB5_338;
	setp.lt.u32 	%p927, %r7, 4096;
	mov.b32 	%r2251, 0;
	@%p927 bra 	$L__BB5_328;
	and.b32  	%r1879, %r12, 4194300;
	neg.s32 	%r2249, %r1879;
	add.s32 	%r2248, %r10, 3;
	mov.u32 	%r2247, %r10;
$L__BB5_319:
	.pragma "nounroll";
	mul.wide.s32 	%rd136, %r2247, 4;
	add.s64 	%rd137, %rd1, %rd136;
	add.s64 	%rd44, %rd137, 8;
	add.s32 	%r437, %r2248, -2;
	add.s32 	%r438, %r2248, -3;
	rem.u32 	%r1880, %r438, %r11;
	div.u32 	%r1881, %r1880, %r1;
	rem.u32 	%r1882, %r438, %r1;
	shl.b32 	%r1883, %r1881, 1;
	sub.s32 	%r1884, %r4, %r1883;
	add.s32 	%r439, %r1884, %r8;
	shl.b32 	%r1885, %r1882, 1;
	sub.s32 	%r1886, %r5, %r1885;
	add.s32 	%r440, %r1886, %r8;
	setp.gt.s32 	%p928, %r439, -1;
	setp.lt.u32 	%p929, %r439, %r530;
	and.pred  	%p930, %p928, %p929;
	setp.gt.s32 	%p931, %r440, -1;
	setp.lt.u32 	%p932, %r440, %r530;
	and.pred  	%p933, %p931, %p932;
	and.pred  	%p935, %p930, %p933;
	not.pred 	%p936, %p935;
	@%p936 bra 	$L__BB5_321;
	ld.global.f32 	%f741, [%rd44+-8];
	div.u32 	%r1887, %r438, %r11;
	shl.b32 	%r1888, %r1887, 12;
	add.s32 	%r1889, %r15, %r1888;
	shl.b32 	%r1890, %r439, 4;
	add.s32 	%r1891, %r1889, %r1890;
	shl.b32 	%r1892, %r440, 2;
	add.s32 	%r1893, %r1891, %r1892;
	ld.shared.f32 	%f742, [%r1893];
	fma.rn.f32 	%f822, %f741, %f742, %f822;
$L__BB5_321:
	rem.u32 	%r1894, %r437, %r11;
	div.u32 	%r1895, %r1894, %r1;
	rem.u32 	%r1896, %r437, %r1;
	shl.b32 	%r1897, %r1895, 1;
	sub.s32 	%r1898, %r4, %r1897;
	add.s32 	%r441, %r1898, %r8;
	shl.b32 	%r1899, %r1896, 1;
	sub.s32 	%r1900, %r5, %r1899;
	add.s32 	%r442, %r1900, %r8;
	setp.gt.s32 	%p937, %r441, -1;
	setp.lt.u32 	%p938, %r441, %r530;
	and.pred  	%p939, %p937, %p938;
	setp.gt.s32 	%p940, %r442, -1;
	setp.lt.u32 	%p941, %r442, %r530;
	and.pred  	%p942, %p940, %p941;
	and.pred  	%p944, %p939, %p942;
	not.pred 	%p945, %p944;
	@%p945 bra 	$L__BB5_323;
	ld.global.f32 	%f743, [%rd44+-4];
	div.u32 	%r1901, %r437, %r11;
	shl.b32 	%r1902, %r1901, 12;
	add.s32 	%r1903, %r15, %r1902;
	shl.b32 	%r1904, %r441, 4;
	add.s32 	%r1905, %r1903, %r1904;
	shl.b32 	%r1906, %r442, 2;
	add.s32 	%r1907, %r1905, %r1906;
	ld.shared.f32 	%f744, [%r1907];
	fma.rn.f32 	%f822, %f743, %f744, %f822;
$L__BB5_323:
	add.s32 	%r443, %r437, 1;
	rem.u32 	%r1908, %r443, %r11;
	div.u32 	%r1909, %r1908, %r1;
	rem.u32 	%r1910, %r443, %r1;
	shl.b32 	%r1911, %r1909, 1;
	sub.s32 	%r1912, %r4, %r1911;
	add.s32 	%r444, %r1912, %r8;
	shl.b32 	%r1913, %r1910, 1;
	sub.s32 	%r1914, %r5, %r1913;
	add.s32 	%r445, %r1914, %r8;
	setp.gt.s32 	%p946, %r444, -1;
	setp.lt.u32 	%p947, %r444, %r530;
	and.pred  	%p948, %p946, %p947;
	setp.gt.s32 	%p949, %r445, -1;
	setp.lt.u32 	%p950, %r445, %r530;
	and.pred  	%p951, %p949, %p950;
	and.pred  	%p953, %p948, %p951;
	not.pred 	%p954, %p953;
	@%p954 bra 	$L__BB5_325;
	ld.global.f32 	%f745, [%rd44];
	div.u32 	%r1915, %r443, %r11;
	shl.b32 	%r1916, %r1915, 12;
	add.s32 	%r1917, %r15, %r1916;
	shl.b32 	%r1918, %r444, 4;
	add.s32 	%r1919, %r1917, %r1918;
	shl.b32 	%r1920, %r445, 2;
	add.s32 	%r1921, %r1919, %r1920;
	ld.shared.f32 	%f746, [%r1921];
	fma.rn.f32 	%f822, %f745, %f746, %f822;
$L__BB5_325:
	rem.u32 	%r1922, %r2248, %r11;
	div.u32 	%r1923, %r1922, %r1;
	rem.u32 	%r1924, %r2248, %r1;
	shl.b32 	%r1925, %r1923, 1;
	sub.s32 	%r1926, %r4, %r1925;
	add.s32 	%r446, %r1926, %r8;
	shl.b32 	%r1927, %r1924, 1;
	sub.s32 	%r1928, %r5, %r1927;
	add.s32 	%r447, %r1928, %r8;
	setp.gt.s32 	%p955, %r446, -1;
	setp.lt.u32 	%p956, %r446, %r530;
	and.pred  	%p957, %p955, %p956;
	setp.gt.s32 	%p958, %r447, -1;
	setp.lt.u32 	%p959, %r447, %r530;
	and.pred  	%p960, %p958, %p959;
	and.pred  	%p962, %p957, %p960;
	not.pred 	%p963, %p962;
	@%p963 bra 	$L__BB5_327;
	ld.global.f32 	%f747, [%rd44+4];
	div.u32 	%r1929, %r2248, %r11;
	shl.b32 	%r1930, %r1929, 12;
	add.s32 	%r1931, %r15, %r1930;
	shl.b32 	%r1932, %r446, 4;
	add.s32 	%r1933, %r1931, %r1932;
	shl.b32 	%r1934, %r447, 2;
	add.s32 	%r1935, %r1933, %r1934;
	ld.shared.f32 	%f748, [%r1935];
	fma.rn.f32 	%f822, %f747, %f748, %f822;
$L__BB5_327:
	and.b32  	%r2251, %r12, 4194300;
	add.s32 	%r2249, %r2249, 4;
	add.s32 	%r2248, %r2248, 4;
	add.s32 	%r2247, %r2247, 4;
	setp.ne.s32 	%p964, %r2249, 0;
	@%p964 bra 	$L__BB5_319;
$L__BB5_328:
	setp.eq.s32 	%p965, %r13, 0;
	@%p965 bra 	$L__BB5_338;
	setp.eq.s32 	%p966, %r14, 0;
	@%p966 bra 	$L__BB5_335;
	add.s32 	%r453, %r2251, %r10;
	rem.u32 	%r1936, %r453, %r11;
	div.u32 	%r1937, %r1936, %r1;
	rem.u32 	%r1938, %r453, %r1;
	shl.b32 	%r1939, %r1937, 1;
	sub.s32 	%r1940, %r4, %r1939;
	add.s32 	%r454, %r1940, %r8;
	shl.b32 	%r1941, %r1938, 1;
	sub.s32 	%r1942, %r5, %r1941;
	add.s32 	%r455, %r1942, %r8;
	setp.gt.s32 	%p967, %r454, -1;
	setp.lt.u32 	%p968, %r454, %r530;
	and.pred  	%p969, %p967, %p968;
	setp.gt.s32 	%p970, %r455, -1;
	setp.lt.u32 	%p971, %r455, %r530;
	and.pred  	%p972, %p970, %p971;
	and.pred  	%p974, %p969, %p972;
	mul.wide.s32 	%rd138, %r453, 4;
	add.s64 	%rd45, %rd1, %rd138;
	not.pred 	%p975, %p974;
	@%p975 bra 	$L__BB5_332;
	ld.global.f32 	%f750, [%rd45];
	div.u32 	%r1943, %r453, %r11;
	shl.b32 	%r1944, %r1943, 12;
	add.s32 	%r1945, %r15, %r1944;
	shl.b32 	%r1946, %r454, 4;
	add.s32 	%r1947, %r1945, %r1946;
	shl.b32 	%r1948, %r455, 2;
	add.s32 	%r1949, %r1947, %r1948;
	ld.shared.f32 	%f751, [%r1949];
	fma.rn.f32 	%f822, %f750, %f751, %f822;
$L__BB5_332:
	add.s32 	%r456, %r453, 1;
	rem.u32 	%r1950, %r456, %r11;
	div.u32 	%r1951, %r1950, %r1;
	rem.u32 	%r1952, %r456, %r1;
	shl.b32 	%r1953, %r1951, 1;
	sub.s32 	%r1954, %r4, %r1953;
	add.s32 	%r457, %r1954, %r8;
	shl.b32 	%r1955, %r1952, 1;
	sub.s32 	%r1956, %r5, %r1955;
	add.s32 	%r458, %r1956, %r8;
	setp.gt.s32 	%p976, %r457, -1;
	setp.lt.u32 	%p977, %r457, %r530;
	and.pred  	%p978, %p976, %p977;
	setp.gt.s32 	%p979, %r458, -1;
	setp.lt.u32 	%p980, %r458, %r530;
	and.pred  	%p981, %p979, %p980;
	and.pred  	%p983, %p978, %p981;
	not.pred 	%p984, %p983;
	@%p984 bra 	$L__BB5_334;
	ld.global.f32 	%f752, [%rd45+4];
	div.u32 	%r1957, %r456, %r11;
	shl.b32 	%r1958, %r1957, 12;
	add.s32 	%r1959, %r15, %r1958;
	shl.b32 	%r1960, %r457, 4;
	add.s32 	%r1961, %r1959, %r1960;
	shl.b32 	%r1962, %r458, 2;
	add.s32 	%r1963, %r1961, %r1962;
	ld.shared.f32 	%f753, [%r1963];
	fma.rn.f32 	%f822, %f752, %f753, %f822;
$L__BB5_334:
	add.s32 	%r2251, %r2251, 2;
$L__BB5_335:
	and.b32  	%r1964, %r12, 1;
	setp.eq.b32 	%p985, %r1964, 1;
	not.pred 	%p986, %p985;
	@%p986 bra 	$L__BB5_338;
	add.s32 	%r461, %r2251, %r10;
	rem.u32 	%r1965, %r461, %r11;
	div.u32 	%r1966, %r1965, %r1;
	rem.u32 	%r1967, %r461, %r1;
	shl.b32 	%r1968, %r1966, 1;
	sub.s32 	%r1969, %r4, %r1968;
	add.s32 	%r462, %r1969, %r8;
	shl.b32 	%r1970, %r1967, 1;
	sub.s32 	%r1971, %r5, %r1970;
	add.s32 	%r463, %r1971, %r8;
	setp.gt.s32 	%p987, %r462, -1;
	setp.lt.u32 	%p988, %r462, %r530;
	and.pred  	%p989, %p987, %p988;
	setp.gt.s32 	%p990, %r463, -1;
	setp.lt.u32 	%p991, %r463, %r530;
	and.pred  	%p992, %p990, %p991;
	and.pred  	%p994, %p989, %p992;
	not.pred 	%p995, %p994;
	@%p995 bra 	$L__BB5_338;
	mul.wide.s32 	%rd139, %r461, 4;
	add.s64 	%rd140, %rd1, %rd139;
	ld.global.f32 	%f754, [%rd140];
	div.u32 	%r1972, %r461, %r11;
	shl.b32 	%r1973, %r1972, 12;
	add.s32 	%r1974, %r15, %r1973;
	shl.b32 	%r1975, %r462, 4;
	add.s32 	%r1976, %r1974, %r1975;
	shl.b32 	%r1977, %r463, 2;
	add.s32 	%r1978, %r1976, %r1977;
	ld.shared.f32 	%f755, [%r1978];
	fma.rn.f32 	%f822, %f754, %f755, %f822;
$L__BB5_338:
	@%p2 bra 	$L__BB5_340;
	ld.global.f32 	%f756, [%rd2];
	st.shared.f32 	[%r9], %f756;
	ld.global.f32 	%f757, [%rd3];
	st.shared.f32 	[%r9+4], %f757;
	ld.global.f32 	%f758, [%rd4];
	st.shared.f32 	[%r9+8], %f758;
	ld.global.f32 	%f759, [%rd5];
	st.shared.f32 	[%r9+12], %f759;
	ld.global.f32 	%f760, [%rd6];
	st.shared.f32 	[%r9+16], %f760;
	ld.global.f32 	%f761, [%rd7];
	st.shared.f32 	[%r9+20], %f761;
	ld.global.f32 	%f762, [%rd8];
	st.shared.f32 	[%r9+24], %f762;
	ld.global.f32 	%f763, [%rd9];
	st.shared.f32 	[%r9+28], %f763;
	ld.global.f32 	%f764, [%rd10];
	st.shared.f32 	[%r9+32], %f764;
	ld.global.f32 	%f765, [%rd11];
	st.shared.f32 	[%r9+36], %f765;
	ld.global.f32 	%f766, [%rd12];
	st.shared.f32 	[%r9+40], %f766;
	ld.global.f32 	%f767, [%rd13];
	st.shared.f32 	[%r9+44], %f767;
	ld.global.f32 	%f768, [%rd14];
	st.shared.f32 	[%r9+48], %f768;
	ld.global.f32 	%f769, [%rd15];
	st.shared.f32 	[%r9+52], %f769;
	ld.global.f32 	%f770, [%rd16];
	st.shared.f32 	[%r9+56], %f770;
	ld.global.f32 	%f771, [%rd17];
	st.shared.f32 	[%r9+60], %f771;
$L__BB5_340:
	bar.sync 	0;
	@%p3 bra 	$L__BB5_362;
	setp.lt.u32 	%p998, %r7, 4096;
	mov.b32 	%r2256, 0;
	@%p998 bra 	$L__BB5_352;
	and.b32  	%r1980, %r12, 4194300;
	neg.s32 	%r2254, %r1980;
	add.s32 	%r2253, %r10, 3;
	mov.u32 	%r2252, %r10;
$L__BB5_343:
	.pragma "nounroll";
	mul.wide.s32 	%rd141, %r2252, 4;
	add.s64 	%rd142, %rd1, %rd141;
	add.s64 	%rd46, %rd142, 8;
	add.s32 	%r469, %r2253, -2;
	add.s32 	%r470, %r2253, -3;
	rem.u32 	%r1981, %r470, %r11;
	div.u32 	%r1982, %r1981, %r1;
	rem.u32 	%r1983, %r470, %r1;
	shl.b32 	%r1984, %r1982, 1;
	sub.s32 	%r1985, %r4, %r1984;
	add.s32 	%r471, %r1985, %r8;
	shl.b32 	%r1986, %r1983, 1;
	sub.s32 	%r1987, %r5, %r1986;
	add.s32 	%r472, %r1987, %r8;
	setp.gt.s32 	%p999, %r471, -1;
	setp.lt.u32 	%p1000, %r471, %r530;
	and.pred  	%p1001, %p999, %p1000;
	setp.gt.s32 	%p1002, %r472, -1;
	setp.lt.u32 	%p1003, %r472, %r530;
	and.pred  	%p1004, %p1002, %p1003;
	and.pred  	%p1006, %p1001, %p1004;
	not.pred 	%p1007, %p1006;
	@%p1007 bra 	$L__BB5_345;
	ld.global.f32 	%f773, [%rd46+-8];
	div.u32 	%r1988, %r470, %r11;
	shl.b32 	%r1989, %r1988, 12;
	add.s32 	%r1990, %r15, %r1989;
	shl.b32 	%r1991, %r471, 4;
	add.s32 	%r1992, %r1990, %r1991;
	shl.b32 	%r1993, %r472, 2;
	add.s32 	%r1994, %r1992, %r1993;
	ld.shared.f32 	%f774, [%r1994];
	fma.rn.f32 	%f822, %f773, %f774, %f822;
$L__BB5_345:
	rem.u32 	%r1995, %r469, %r11;
	div.u32 	%r1996, %r1995, %r1;
	rem.u32 	%r1997, %r469, %r1;
	shl.b32 	%r1998, %r1996, 1;
	sub.s32 	%r1999, %r4, %r1998;
	add.s32 	%r473, %r1999, %r8;
	shl.b32 	%r2000, %r1997, 1;
	sub.s32 	%r2001, %r5, %r2000;
	add.s32 	%r474, %r2001, %r8;
	setp.gt.s32 	%p1008, %r473, -1;
	setp.lt.u32 	%p1009, %r473, %r530;
	and.pred  	%p1010, %p1008, %p1009;
	setp.gt.s32 	%p1011, %r474, -1;
	setp.lt.u32 	%p1012, %r474, %r530;
	and.pred  	%p1013, %p1011, %p1012;
	and.pred  	%p1015, %p1010, %p1013;
	not.pred 	%p1016, %p1015;
	@%p1016 bra 	$L__BB5_347;
	ld.global.f32 	%f775, [%rd46+-4];
	div.u32 	%r2002, %r469, %r11;
	shl.b32 	%r2003, %r2002, 12;
	add.s32 	%r2004, %r15, %r2003;
	shl.b32 	%r2005, %r473, 4;
	add.s32 	%r2006, %r2004, %r2005;
	shl.b32 	%r2007, %r474, 2;
	add.s32 	%r2008, %r2006, %r2007;
	ld.shared.f32 	%f776, [%r2008];
	fma.rn.f32 	%f822, %f775, %f776, %f822;
$L__BB5_347:
	add.s32 	%r475, %r469, 1;
	rem.u32 	%r2009, %r475, %r11;
	div.u32 	%r2010, %r2009, %r1;
	rem.u32 	%r2011, %r475, %r1;
	shl.b32 	%r2012, %r2010, 1;
	sub.s32 	%r2013, %r4, %r2012;
	add.s32 	%r476, %r2013, %r8;
	shl.b32 	%r2014, %r2011, 1;
	sub.s32 	%r2015, %r5, %r2014;
	add.s32 	%r477, %r2015, %r8;
	setp.gt.s32 	%p1017, %r476, -1;
	setp.lt.u32 	%p1018, %r476, %r530;
	and.pred  	%p1019, %p1017, %p1018;
	setp.gt.s32 	%p1020, %r477, -1;
	setp.lt.u32 	%p1021, %r477, %r530;
	and.pred  	%p1022, %p1020, %p1021;
	and.pred  	%p1024, %p1019, %p1022;
	not.pred 	%p1025, %p1024;
	@%p1025 bra 	$L__BB5_349;
	ld.global.f32 	%f777, [%rd46];
	div.u32 	%r2016, %r475, %r11;
	shl.b32 	%r2017, %r2016, 12;
	add.s32 	%r2018, %r15, %r2017;
	shl.b32 	%r2019, %r476, 4;
	add.s32 	%r2020, %r2018, %r2019;
	shl.b32 	%r2021, %r477, 2;
	add.s32 	%r2022, %r2020, %r2021;
	ld.shared.f32 	%f778, [%r2022];
	fma.rn.f32 	%f822, %f777, %f778, %f822;
$L__BB5_349:
	rem.u32 	%r2023, %r2253, %r11;
	div.u32 	%r2024, %r2023, %r1;
	rem.u32 	%r2025, %r2253, %r1;
	shl.b32 	%r2026, %r2024, 1;
	sub.s32 	%r2027, %r4, %r2026;
	add.s32 	%r478, %r2027, %r8;
	shl.b32 	%r2028, %r2025, 1;
	sub.s32 	%r2029, %r5, %r2028;
	add.s32 	%r479, %r2029, %r8;
	setp.gt.s32 	%p1026, %r478, -1;
	setp.lt.u32 	%p1027, %r478, %r530;
	and.pred  	%p1028, %p1026, %p1027;
	setp.gt.s32 	%p1029, %r479, -1;
	setp.lt.u32 	%p1030, %r479, %r530;
	and.pred  	%p1031, %p1029, %p1030;
	and.pred  	%p1033, %p1028, %p1031;
	not.pred 	%p1034, %p1033;
	@%p1034 bra 	$L__BB5_351;
	ld.global.f32 	%f779, [%rd46+4];
	div.u32 	%r2030, %r2253, %r11;
	shl.b32 	%r2031, %r2030, 12;
	add.s32 	%r2032, %r15, %r2031;
	shl.b32 	%r2033, %r478, 4;
	add.s32 	%r2034, %r2032, %r2033;
	shl.b32 	%r2035, %r479, 2;
	add.s32 	%r2036, %r2034, %r2035;
	ld.shared.f32 	%f780, [%r2036];
	fma.rn.f32 	%f822, %f779, %f780, %f822;
$L__BB5_351:
	and.b32  	%r2256, %r12, 4194300;
	add.s32 	%r2254, %r2254, 4;
	add.s32 	%r2253, %r2253, 4;
	add.s32 	%r2252, %r2252, 4;
	setp.ne.s32 	%p1035, %r2254, 0;
	@%p1035 bra 	$L__BB5_343;
$L__BB5_352:
	setp.eq.s32 	%p1036, %r13, 0;
	@%p1036 bra 	$L__BB5_362;
	setp.eq.s32 	%p1037, %r14, 0;
	@%p1037 bra 	$L__BB5_359;
	add.s32 	%r485, %r2256, %r10;
	rem.u32 	%r2037, %r485, %r11;
	div.u32 	%r2038, %r2037, %r1;
	rem.u32 	%r2039, %r485, %r1;
	shl.b32 	%r2040, %r2038, 1;
	sub.s32 	%r2041, %r4, %r2040;
	add.s32 	%r486, %r2041, %r8;
	shl.b32 	%r2042, %r2039, 1;
	sub.s32 	%r2043, %r5, %r2042;
	add.s32 	%r487, %r2043, %r8;
	setp.gt.s32 	%p1038, %r486, -1;
	setp.lt.u32 	%p1039, %r486, %r530;
	and.pred  	%p1040, %p1038, %p1039;
	setp.gt.s32 	%p1041, %r487, -1;
	setp.lt.u32 	%p1042, %r487, %r530;
	and.pred  	%p1043, %p1041, %p1042;
	and.pred  	%p1045, %p1040, %p1043;
	mul.wide.s32 	%rd143, %r485, 4;
	add.s64 	%rd47, %rd1, %rd143;
	not.pred 	%p1046, %p1045;
	@%p1046 bra 	$L__BB5_356;
	ld.global.f32 	%f782, [%rd47];
	div.u32 	%r2044, %r485, %r11;
	shl.b32 	%r2045, %r2044, 12;
	add.s32 	%r2046, %r15, %r2045;
	shl.b32 	%r2047, %r486, 4;
	add.s32 	%r2048, %r2046, %r2047;
	shl.b32 	%r2049, %r487, 2;
	add.s32 	%r2050, %r2048, %r2049;
	ld.shared.f32 	%f783, [%r2050];
	fma.rn.f32 	%f822, %f782, %f783, %f822;
$L__BB5_356:
	add.s32 	%r488, %r485, 1;
	rem.u32 	%r2051, %r488, %r11;
	div.u32 	%r2052, %r2051, %r1;
	rem.u32 	%r2053, %r488, %r1;
	shl.b32 	%r2054, %r2052, 1;
	sub.s32 	%r2055, %r4, %r2054;
	add.s32 	%r489, %r2055, %r8;
	shl.b32 	%r2056, %r2053, 1;
	sub.s32 	%r2057, %r5, %r2056;
	add.s32 	%r490, %r2057, %r8;
	setp.gt.s32 	%p1047, %r489, -1;
	setp.lt.u32 	%p1048, %r489, %r530;
	and.pred  	%p1049, %p1047, %p1048;
	setp.gt.s32 	%p1050, %r490, -1;
	setp.lt.u32 	%p1051, %r490, %r530;
	and.pred  	%p1052, %p1050, %p1051;
	and.pred  	%p1054, %p1049, %p1052;
	not.pred 	%p1055, %p1054;
	@%p1055 bra 	$L__BB5_358;
	ld.global.f32 	%f784, [%rd47+4];
	div.u32 	%r2058, %r488, %r11;
	shl.b32 	%r2059, %r2058, 12;
	add.s32 	%r2060, %r15, %r2059;
	shl.b32 	%r2061, %r489, 4;
	add.s32 	%r2062, %r2060, %r2061;
	shl.b32 	%r2063, %r490, 2;
	add.s32 	%r2064, %r2062, %r2063;
	ld.shared.f32 	%f785, [%r2064];
	fma.rn.f32 	%f822, %f784, %f785, %f822;
$L__BB5_358:
	add.s32 	%r2256, %r2256, 2;
$L__BB5_359:
	and.b32  	%r2065, %r12, 1;
	setp.eq.b32 	%p1056, %r2065, 1;
	not.pred 	%p1057, %p1056;
	@%p1057 bra 	$L__BB5_362;
	add.s32 	%r493, %r2256, %r10;
	rem.u32 	%r2066, %r493, %r11;
	div.u32 	%r2067, %r2066, %r1;
	rem.u32 	%r2068, %r493, %r1;
	shl.b32 	%r2069, %r2067, 1;
	sub.s32 	%r2070, %r4, %r2069;
	add.s32 	%r494, %r2070, %r8;
	shl.b32 	%r2071, %r2068, 1;
	sub.s32 	%r2072, %r5, %r2071;
	add.s32 	%r495, %r2072, %r8;
	setp.gt.s32 	%p1058, %r494, -1;
	setp.lt.u32 	%p1059, %r494, %r530;
	and.pred  	%p1060, %p1058, %p1059;
	setp.gt.s32 	%p1061, %r495, -1;
	setp.lt.u32 	%p1062, %r495, %r530;
	and.pred  	%p1063, %p1061, %p1062;
	and.pred  	%p1065, %p1060, %p1063;
	not.pred 	%p1066, %p1065;
	@%p1066 bra 	$L__BB5_362;
	mul.wide.s32 	%rd144, %r493, 4;
	add.s64 	%rd145, %rd1, %rd144;
	ld.global.f32 	%f786, [%rd145];
	div.u32 	%r2073, %r493, %r11;
	shl.b32 	%r2074, %r2073, 12;
	add.s32 	%r2075, %r15, %r2074;
	shl.b32 	%r2076, %r494, 4;
	add.s32 	%r2077, %r2075, %r2076;
	shl.b32 	%r2078, %r495, 2;
	add.s32 	%r2079, %r2077, %r2078;
	ld.shared.f32 	%f787, [%r2079];
	fma.rn.f32 	%f822, %f786, %f787, %f822;
$L__BB5_362:
	@%p2 bra 	$L__BB5_364;
	ld.global.f32 	%f788, [%rd2];
	st.shared.f32 	[%r9], %f788;
	ld.global.f32 	%f789, [%rd3];
	st.shared.f32 	[%r9+4], %f789;
	ld.global.f32 	%f790, [%rd4];
	st.shared.f32 	[%r9+8], %f790;
	ld.global.f32 	%f791, [%rd5];
	st.shared.f32 	[%r9+12], %f791;
	ld.global.f32 	%f792, [%rd6];
	st.shared.f32 	[%r9+16], %f792;
	ld.global.f32 	%f793, [%rd7];
	st.shared.f32 	[%r9+20], %f793;
	ld.global.f32 	%f794, [%rd8];
	st.shared.f32 	[%r9+24], %f794;
	ld.global.f32 	%f795, [%rd9];
	st.shared.f32 	[%r9+28], %f795;
	ld.global.f32 	%f796, [%rd10];
	st.shared.f32 	[%r9+32], %f796;
	ld.global.f32 	%f797, [%rd11];
	st.shared.f32 	[%r9+36], %f797;
	ld.global.f32 	%f798, [%rd12];
	st.shared.f32 	[%r9+40], %f798;
	ld.global.f32 	%f799, [%rd13];
	st.shared.f32 	[%r9+44], %f799;
	ld.global.f32 	%f800, [%rd14];
	st.shared.f32 	[%r9+48], %f800;
	ld.global.f32 	%f801, [%rd15];
	st.shared.f32 	[%r9+52], %f801;
	ld.global.f32 	%f802, [%rd16];
	st.shared.f32 	[%r9+56], %f802;
	ld.global.f32 	%f803, [%rd17];
	st.shared.f32 	[%r9+60], %f803;
$L__BB5_364:
	setp.lt.u32 	%p1068, %r7, 1024;
	bar.sync 	0;
	@%p1068 bra 	$L__BB5_386;
	setp.lt.u32 	%p1069, %r7, 4096;
	mov.b32 	%r2261, 0;
	@%p1069 bra 	$L__BB5_376;
	and.b32  	%r2261, %r12, 4194300;
	neg.s32 	%r2259, %r2261;
	add.s32 	%r2258, %r10, 3;
	add.s64 	%rd48, %rd1, 8;
	mov.u32 	%r2257, %r10;
$L__BB5_367:
	.pragma "nounroll";
	mul.wide.s32 	%rd146, %r2257, 4;
	add.s64 	%rd49, %rd48, %rd146;
	add.s32 	%r502, %r2258, -2;
	add.s32 	%r503, %r2258, -3;
	rem.u32 	%r2081, %r503, %r11;
	div.u32 	%r2082, %r2081, %r1;
	rem.u32 	%r2083, %r503, %r1;
	shl.b32 	%r2084, %r2082, 1;
	sub.s32 	%r2085, %r4, %r2084;
	add.s32 	%r504, %r2085, %r8;
	shl.b32 	%r2086, %r2083, 1;
	sub.s32 	%r2087, %r5, %r2086;
	add.s32 	%r505, %r2087, %r8;
	setp.gt.s32 	%p1070, %r504, -1;
	setp.lt.u32 	%p1071, %r504, %r530;
	and.pred  	%p1072, %p1070, %p1071;
	setp.gt.s32 	%p1073, %r505, -1;
	setp.lt.u32 	%p1074, %r505, %r530;
	and.pred  	%p1075, %p1073, %p1074;
	and.pred  	%p1077, %p1072, %p1075;
	not.pred 	%p1078, %p1077;
	@%p1078 bra 	$L__BB5_369;
	ld.global.f32 	%f805, [%rd49+-8];
	div.u32 	%r2088, %r503, %r11;
	shl.b32 	%r2089, %r2088, 12;
	add.s32 	%r2090, %r15, %r2089;
	shl.b32 	%r2091, %r504, 4;
	add.s32 	%r2092, %r2090, %r2091;
	shl.b32 	%r2093, %r505, 2;
	add.s32 	%r2094, %r2092, %r2093;
	ld.shared.f32 	%f806, [%r2094];
	fma.rn.f32 	%f822, %f805, %f806, %f822;
$L__BB5_369:
	rem.u32 	%r2095, %r502, %r11;
	div.u32 	%r2096, %r2095, %r1;
	rem.u32 	%r2097, %r502, %r1;
	shl.b32 	%r2098, %r2096, 1;
	sub.s32 	%r2099, %r4, %r2098;
	add.s32 	%r506, %r2099, %r8;
	shl.b32 	%r2100, %r2097, 1;
	sub.s32 	%r2101, %r5, %r2100;
	add.s32 	%r507, %r2101, %r8;
	setp.gt.s32 	%p1079, %r506, -1;
	setp.lt.u32 	%p1080, %r506, %r530;
	and.pred  	%p1081, %p1079, %p1080;
	setp.gt.s32 	%p1082, %r507, -1;
	setp.lt.u32 	%p1083, %r507, %r530;
	and.pred  	%p1084, %p1082, %p1083;
	and.pred  	%p1086, %p1081, %p1084;
	not.pred 	%p1087, %p1086;
	@%p1087 bra 	$L__BB5_371;
	ld.global.f32 	%f807, [%rd49+-4];
	div.u32 	%r2102, %r502, %r11;
	shl.b32 	%r2103, %r2102, 12;
	add.s32 	%r2104, %r15, %r2103;
	shl.b32 	%r2105, %r506, 4;
	add.s32 	%r2106, %r2104, %r2105;
	shl.b32 	%r2107, %r507, 2;
	add.s32 	%r2108, %r2106, %r2107;
	ld.shared.f32 	%f808, [%r2108];
	fma.rn.f32 	%f822, %f807, %f808, %f822;
$L__BB5_371:
	add.s32 	%r508, %r502, 1;
	rem.u32 	%r2109, %r508, %r11;
	div.u32 	%r2110, %r2109, %r1;
	rem.u32 	%r2111, %r508, %r1;
	shl.b32 	%r2112, %r2110, 1;
	sub.s32 	%r2113, %r4, %r2112;
	add.s32 	%r509, %r2113, %r8;
	shl.b32 	%r2114, %r2111, 1;
	sub.s32 	%r2115, %r5, %r2114;
	add.s32 	%r510, %r2115, %r8;
	setp.gt.s32 	%p1088, %r509, -1;
	setp.lt.u32 	%p1089, %r509, %r530;
	and.pred  	%p1090, %p1088, %p1089;
	setp.gt.s32 	%p1091, %r510, -1;
	setp.lt.u32 	%p1092, %r510, %r530;
	and.pred  	%p1093, %p1091, %p1092;
	and.pred  	%p1095, %p1090, %p1093;
	not.pred 	%p1096, %p1095;
	@%p1096 bra 	$L__BB5_373;
	ld.global.f32 	%f809, [%rd49];
	div.u32 	%r2116, %r508, %r11;
	shl.b32 	%r2117, %r2116, 12;
	add.s32 	%r2118, %r15, %r2117;
	shl.b32 	%r2119, %r509, 4;
	add.s32 	%r2120, %r2118, %r2119;
	shl.b32 	%r2121, %r510, 2;
	add.s32 	%r2122, %r2120, %r2121;
	ld.shared.f32 	%f810, [%r2122];
	fma.rn.f32 	%f822, %f809, %f810, %f822;
$L__BB5_373:
	rem.u32 	%r2123, %r2258, %r11;
	div.u32 	%r2124, %r2123, %r1;
	rem.u32 	%r2125, %r2258, %r1;
	shl.b32 	%r2126, %r2124, 1;
	sub.s32 	%r2127, %r4, %r2126;
	add.s32 	%r511, %r2127, %r8;
	shl.b32 	%r2128, %r2125, 1;
	sub.s32 	%r2129, %r5, %r2128;
	add.s32 	%r512, %r2129, %r8;
	setp.gt.s32 	%p1097, %r511, -1;
	setp.lt.u32 	%p1098, %r511, %r530;
	and.pred  	%p1099, %p1097, %p1098;
	setp.gt.s32 	%p1100, %r512, -1;
	setp.lt.u32 	%p1101, %r512, %r530;
	and.pred  	%p1102, %p1100, %p1101;
	and.pred  	%p1104, %p1099, %p1102;
	not.pred 	%p1105, %p1104;
	@%p1105 bra 	$L__BB5_375;
	ld.global.f32 	%f811, [%rd49+4];
	div.u32 	%r2130, %r2258, %r11;
	shl.b32 	%r2131, %r2130, 12;
	add.s32 	%r2132, %r15, %r2131;
	shl.b32 	%r2133, %r511, 4;
	add.s32 	%r2134, %r2132, %r2133;
	shl.b32 	%r2135, %r512, 2;
	add.s32 	%r2136, %r2134, %r2135;
	ld.shared.f32 	%f812, [%r2136];
	fma.rn.f32 	%f822, %f811, %f812, %f822;
$L__BB5_375:
	add.s32 	%r2259, %r2259, 4;
	add.s32 	%r2258, %r2258, 4;
	add.s32 	%r2257, %r2257, 4;
	setp.ne.s32 	%p1106, %r2259, 0;
	@%p1106 bra 	$L__BB5_367;
$L__BB5_376:
	setp.eq.s32 	%p1107, %r13, 0;
	@%p1107 bra 	$L__BB5_386;
	setp.eq.s32 	%p1108, %r14, 0;
	@%p1108 bra 	$L__BB5_383;
	add.s32 	%r517, %r2261, %r10;
	rem.u32 	%r2137, %r517, %r11;
	div.u32 	%r2138, %r2137, %r1;
	rem.u32 	%r2139, %r517, %r1;
	shl.b32 	%r2140, %r2138, 1;
	sub.s32 	%r2141, %r4, %r2140;
	add.s32 	%r518, %r2141, %r8;
	shl.b32 	%r2142, %r2139, 1;
	sub.s32 	%r2143, %r5, %r2142;
	add.s32 	%r519, %r2143, %r8;
	setp.gt.s32 	%p1109, %r518, -1;
	setp.lt.u32 	%p1110, %r518, %r530;
	and.pred  	%p1111, %p1109, %p1110;
	setp.gt.s32 	%p1112, %r519, -1;
	setp.lt.u32 	%p1113, %r519, %r530;
	and.pred  	%p1114, %p1112, %p1113;
	and.pred  	%p1116, %p1111, %p1114;
	mul.wide.s32 	%rd147, %r517, 4;
	add.s64 	%rd50, %rd1, %rd147;
	not.pred 	%p1117, %p1116;
	@%p1117 bra 	$L__BB5_380;
	ld.global.f32 	%f814, [%rd50];
	div.u32 	%r2144, %r517, %r11;
	shl.b32 	%r2145, %r2144, 12;
	add.s32 	%r2146, %r15, %r2145;
	shl.b32 	%r2147, %r518, 4;
	add.s32 	%r2148, %r2146, %r2147;
	shl.b32 	%r2149, %r519, 2;
	add.s32 	%r2150, %r2148, %r2149;
	ld.shared.f32 	%f815, [%r2150];
	fma.rn.f32 	%f822, %f814, %f815, %f822;
$L__BB5_380:
	add.s32 	%r520, %r517, 1;
	rem.u32 	%r2151, %r520, %r11;
	div.u32 	%r2152, %r2151, %r1;
	rem.u32 	%r2153, %r520, %r1;
	shl.b32 	%r2154, %r2152, 1;
	sub.s32 	%r2155, %r4, %r2154;
	add.s32 	%r521, %r2155, %r8;
	shl.b32 	%r2156, %r2153, 1;
	sub.s32 	%r2157, %r5, %r2156;
	add.s32 	%r522, %r2157, %r8;
	setp.gt.s32 	%p1118, %r521, -1;
	setp.lt.u32 	%p1119, %r521, %r530;
	and.pred  	%p1120, %p1118, %p1119;
	setp.gt.s32 	%p1121, %r522, -1;
	setp.lt.u32 	%p1122, %r522, %r530;
	and.pred  	%p1123, %p1121, %p1122;
	and.pred  	%p1125, %p1120, %p1123;
	not.pred 	%p1126, %p1125;
	@%p1126 bra 	$L__BB5_382;
	ld.global.f32 	%f816, [%rd50+4];
	div.u32 	%r2158, %r520, %r11;
	shl.b32 	%r2159, %r2158, 12;
	add.s32 	%r2160, %r15, %r2159;
	shl.b32 	%r2161, %r521, 4;
	add.s32 	%r2162, %r2160, %r2161;
	shl.b32 	%r2163, %r522, 2;
	add.s32 	%r2164, %r2162, %r2163;
	ld.shared.f32 	%f817, [%r2164];
	fma.rn.f32 	%f822, %f816, %f817, %f822;
$L__BB5_382:
	add.s32 	%r2261, %r2261, 2;
$L__BB5_383:
	and.b32  	%r2165, %r12, 1;
	setp.eq.b32 	%p1127, %r2165, 1;
	not.pred 	%p1128, %p1127;
	@%p1128 bra 	$L__BB5_386;
	add.s32 	%r525, %r2261, %r10;
	rem.u32 	%r2166, %r525, %r11;
	div.u32 	%r2167, %r2166, %r1;
	rem.u32 	%r2168, %r525, %r1;
	shl.b32 	%r2169, %r2167, 1;
	sub.s32 	%r2170, %r4, %r2169;
	add.s32 	%r526, %r2170, %r8;
	shl.b32 	%r2171, %r2168, 1;
	sub.s32 	%r2172, %r5, %r2171;
	add.s32 	%r527, %r2172, %r8;
	setp.gt.s32 	%p1129, %r526, -1;
	setp.lt.u32 	%p1130, %r526, %r530;
	and.pred  	%p1131, %p1129, %p1130;
	setp.gt.s32 	%p1132, %r527, -1;
	setp.lt.u32 	%p1133, %r527, %r530;
	and.pred  	%p1134, %p1132, %p1133;
	and.pred  	%p1136, %p1131, %p1134;
	not.pred 	%p1137, %p1136;
	@%p1137 bra 	$L__BB5_386;
	mul.wide.s32 	%rd148, %r525, 4;
	add.s64 	%rd149, %rd1, %rd148;
	ld.global.f32 	%f818, [%rd149];
	div.u32 	%r2173, %r525, %r11;
	shl.b32 	%r2174, %r2173, 12;
	add.s32 	%r2175, %r15, %r2174;
	shl.b32 	%r2176, %r526, 4;
	add.s32 	%r2177, %r2175, %r2176;
	shl.b32 	%r2178, %r527, 2;
	add.s32 	%r2179, %r2177, %r2178;
	ld.shared.f32 	%f819, [%r2179];
	fma.rn.f32 	%f822, %f818, %f819, %f822;
$L__BB5_386:
	setp.ne.s32 	%p1138, %r6, 0;
	atom.shared.add.f32 	%f820, [_ZZ41deconv_kernel_group_by_ofmap_share_filterILi128ELi64ELi4EEvPfS0_S0_9FmapShape11FilterShapeS1_E10shared_sum], %f822;
	@%p1138 bra 	$L__BB5_388;
	ld.param.u64 	%rd153, [_Z41deconv_kernel_group_by_ofmap_share_filterILi128ELi64ELi4EEvPfS0_S0_9FmapShape11FilterShapeS1__param_2];
	mad.lo.s32 	%r2180, %r532, %r3, %r4;
	mad.lo.s32 	%r2181, %r2180, %r532, %r5;
	cvta.to.global.u64 	%rd150, %rd153;
	mul.wide.u32 	%rd151, %r2181, 4;
	add.s64 	%rd152, %rd150, %rd151;
	st.global.f32 	[%rd152], %f822;
$L__BB5_388:
	ret;

}


// ===== COMPILED SASS (sm_100) =====

	.target	sm_100

	.elftype	@"ET_EXEC"


//--------------------- .note.nv.tkinfo           --------------------------
	.section	.note.nv.tkinfo,"",@"SHT_NOTE"
	.sectionflags	@"SHF_NOTE_NV_TKINFO"
	.tkinfo
        /*0018*/ 	.word	0x00000002
        /*0030*/ 	.string	""
        /*0030*/ 	.string	"ptxas"
        /*0030*/ 	.string	"Cuda compilation tools, release 13.0, V13.0.88"
        /*0030*/ 	.string	"Build cuda_13.0.r13.0/compiler.36424714_0"
        /*0030*/ 	.string	"-arch sm_100 -m 64 "



//--------------------- .note.nv.cuinfo           --------------------------
	.section	.note.nv.cuinfo,"",@"SHT_NOTE"
	.sectionflags	@"SHF_NOTE_NV_CUINFO"
        /*0018*/ 	.short	0x0002
        /*001a*/ 	.short	0x0064
        /*001c*/ 	.short	0x0082
	.zero		2


//--------------------- .nv.info                  --------------------------
	.section	.nv.info,"",@"SHT_CUDA_INFO"
	.align	4


	//----- nvinfo : EIATTR_REGCOUNT
	.align		4
        /*0000*/ 	.byte	0x04, 0x2f
        /*0002*/ 	.short	(.L_1 - .L_0)
	.align		4
.L_0:
        /*0004*/ 	.word	index@(_Z13deconv_kernelPfS_S_9FmapShape11FilterShapeS0_)
        /*0008*/ 	.word	0x0000001f


	//----- nvinfo : EIATTR_FRAME_SIZE
	.align		4
.L_1:
        /*000c*/ 	.byte	0x04, 0x11
        /*000e*/ 	.short	(.L_3 - .L_2)
	.align		4
.L_2:
        /*0010*/ 	.word	index@(_Z13deconv_kernelPfS_S_9FmapShape11FilterShapeS0_)
        /*0014*/ 	.word	0x00000000


	//----- nvinfo : EIATTR_REGCOUNT
	.align		4
.L_3:
        /*0018*/ 	.byte	0x04, 0x2f
        /*001a*/ 	.short	(.L_5 - .L_4)
	.align		4
.L_4:
        /*001c*/ 	.word	index@(_Z28deconv_kernel_group_by_ofmapPfS_S_9FmapShape11FilterShapeS0_)
        /*0020*/ 	.word	0x00000020


	//----- nvinfo : EIATTR_FRAME_SIZE
	.align		4
.L_5:
        /*0024*/ 	.byte	0x04, 0x11
        /*0026*/ 	.short	(.L_7 - .L_6)
	.align		4
.L_6:
        /*0028*/ 	.word	index@(_Z28deconv_kernel_group_by_ofmapPfS_S_9FmapShape11FilterShapeS0_)
        /*002c*/ 	.word	0x00000000


	//----- nvinfo : EIATTR_REGCOUNT
	.align		4
.L_7:
        /*0030*/ 	.byte	0x04, 0x2f
        /*0032*/ 	.short	(.L_9 - .L_8)
	.align		4
.L_8:
        /*0034*/ 	.word	index@(_Z24deconv_kernel_tile_ifmapILi16EEvPfS0_S0_9FmapShape11FilterShapeS1_)
        /*0038*/ 	.word	0x00000028


	//----- nvinfo : EIATTR_FRAME_SIZE
	.align		4
.L_9:
        /*003c*/ 	.byte	0x04, 0x11
        /*003e*/ 	.short	(.L_11 - .L_10)
	.align		4
.L_10:
        /*0040*/ 	.word	index@(_Z24deconv_kernel_tile_ifmapILi16EEvPfS0_S0_9FmapShape11FilterShapeS1_)
        /*0044*/ 	.word	0x00000000


	//----- nvinfo : EIATTR_REGCOUNT
	.align		4
.L_11:
        /*0048*/ 	.byte	0x04, 0x2f
        /*004a*/ 	.short	(.L_13 - .L_12)
	.align		4
.L_12:
        /*004c*/ 	.word	index@(_Z26deconv_kernel_share_filterILi64ELi4ELi16EEvPfS0_S0_9FmapShape11FilterShapeS1_)
        /*0050*/ 	.word	0x0000001e


	//----- nvinfo : EIATTR_FRAME_SIZE
	.align		4
.L_13:
        /*0054*/ 	.byte	0x04, 0x11
        /*0056*/ 	.short	(.L_15 - .L_14)
	.align		4
.L_14:
        /*0058*/ 	.word	index@(_Z26deconv_kernel_share_filterILi64ELi4ELi16EEvPfS0_S0_9FmapShape11FilterShapeS1_)
        /*005c*/ 	.word	0x00000000


	//----- nvinfo : EIATTR_REGCOUNT
	.align		4
.L_15:
        /*0060*/ 	.byte	0x04, 0x2f
        /*0062*/ 	.short	(.L_17 - .L_16)
	.align		4
.L_16:
        /*0064*/ 	.word	index@(_Z40deconv_kernel_group_by_ofmap_share_ifmapILi16ELi128EEvPfS0_S0_9FmapShape11FilterShapeS1_)
        /*0068*/ 	.word	0x00000020


	//----- nvinfo : EIATTR_FRAME_SIZE
	.align		4
.L_17:
        /*006c*/ 	.byte	0x04, 0x11
        /*006e*/ 	.short	(.L_19 - .L_18)
	.align		4
.L_18:
        /*0070*/ 	.word	index@(_Z40deconv_kernel_group_by_ofmap_share_ifmapILi16ELi128EEvPfS0_S0_9FmapShape11FilterShapeS1_)
        /*0074*/ 	.word	0x00000000


	//----- nvinfo : EIATTR_REGCOUNT
	.align		4
.L_19:
        /*0078*/ 	.byte	0x04, 0x2f
        /*007a*/ 	.short	(.L_21 - .L_20)
	.align		4
.L_20:
        /*007c*/ 	.word	index@(_Z41deconv_kernel_group_by_ofmap_share_filterILi128ELi64ELi4EEvPfS0_S0_9FmapShape11FilterShapeS1_)
        /*0080*/ 	.word	0x0000003e


	//----- nvinfo : EIATTR_FRAME_SIZE
	.align		4
.L_21:
        /*0084*/ 	.byte	0x04, 0x11
        /*0086*/ 	.short	(.L_23 - .L_22)
	.align		4
.L_22:
        /*0088*/ 	.word	index@(_Z41deconv_kernel_group_by_ofmap_share_filterILi128ELi64ELi4EEvPfS0_S0_9FmapShape11FilterShapeS1_)
        /*008c*/ 	.word	0x00000000


	//----- nvinfo : EIATTR_MIN_STACK_SIZE
	.align		4
.L_23:
        /*0090*/ 	.byte	0x04, 0x12
        /*0092*/ 	.short	(.L_25 - .L_24)
	.align		4
.L_24:
        /*0094*/ 	.word	index@(_Z41deconv_kernel_group_by_ofmap_share_filterILi128ELi64ELi4EEvPfS0_S0_9FmapShape11FilterShapeS1_)
        /*0098*/ 	.word	0x00000000


	//----- nvinfo : EIATTR_MIN_STACK_SIZE
	.align		4
.L_25:
        /*009c*/ 	.byte	0x04, 0x12
        /*009e*/ 	.short	(.L_27 - .L_26)
	.align		4
.L_26:
        /*00a0*/ 	.word	index@(_Z40deconv_kernel_group_by_ofmap_share_ifmapILi16ELi128EEvPfS0_S0_9FmapShape11FilterShapeS1_)
        /*00a4*/ 	.word	0x00000000


	//----- nvinfo : EIATTR_MIN_STACK_SIZE
	.align		4
.L_27:
        /*00a8*/ 	.byte	0x04, 0x12
        /*00aa*/ 	.short	(.L_29 - .L_28)
	.align		4
.L_28:
        /*00ac*/ 	.word	index@(_Z26deconv_kernel_share_filterILi64ELi4ELi16EEvPfS0_S0_9FmapShape11FilterShapeS1_)
        /*00b0*/ 	.word	0x00000000


	//----- nvinfo : EIATTR_MIN_STACK_SIZE
	.align		4
.L_29:
        /*00b4*/ 	.byte	0x04, 0x12
        /*00b6*/ 	.short	(.L_31 - .L_30)
	.align		4
.L_30:
        /*00b8*/ 	.word	index@(_Z24deconv_kernel_tile_ifmapILi16EEvPfS0_S0_9FmapShape11FilterShapeS1_)
        /*00bc*/ 	.word	0x00000000


	//----- nvinfo : EIATTR_MIN_STACK_SIZE
	.align		4
.L_31:
        /*00c0*/ 	.byte	0x04, 0x12
        /*00c2*/ 	.short	(.L_33 - .L_32)
	.align		4
.L_32:
        /*00c4*/ 	.word	index@(_Z28deconv_kernel_group_by_ofmapPfS_S_9FmapShape11FilterShapeS0_)
        /*00c8*/ 	.word	0x00000000


	//----- nvinfo : EIATTR_MIN_STACK_SIZE
	.align		4
.L_33:
        /*00cc*/ 	.byte	0x04, 0x12
        /*00ce*/ 	.short	(.L_35 - .L_34)
	.align		4
.L_34:
        /*00d0*/ 	.word	index@(_Z13deconv_kernelPfS_S_9FmapShape11FilterShapeS0_)
        /*00d4*/ 	.word	0x00000000
.L_35:


//--------------------- .nv.compat                --------------------------
	.section	.nv.compat,"",@"SHT_CUDA_COMPAT_INFO"
	.align	4
        /*0000*/ 	.byte	0x02, 0x09, 0x00, 0x00, 0x02, 0x02, 0x01, 0x00, 0x02, 0x05, 0x05, 0x00, 0x03, 0x07, 0x01, 0x01
        /*0010*/ 	.byte	0x02, 0x03, 0x00, 0x00, 0x02, 0x06, 0x01, 0x00, 0x04, 0x0b, 0x08, 0x00, 0x09, 0x00, 0x00, 0x00
        /*0020*/ 	.byte	0x00, 0x00, 0x00, 0x00


//--------------------- .nv.info._Z41deconv_kernel_group_by_ofmap_share_filterILi128ELi64ELi4EEvPfS0_S0_9FmapShape11FilterShapeS1_ --------------------------
	.section	.nv.info._Z41deconv_kernel_group_by_ofmap_share_filterILi128ELi64ELi4EEvPfS0_S0_9FmapShape11FilterShapeS1_,"",@"SHT_CUDA_INFO"
	.sectionflags	@""
	.align	4


	//----- nvinfo : EIATTR_CUDA_API_VERSION
	.align		4
        /*0000*/ 	.byte	0x04, 0x37
        /*0002*/ 	.short	(.L_37 - .L_36)
.L_36:
        /*0004*/ 	.word	0x00000082


	//----- nvinfo : EIATTR_KPARAM_INFO
	.align		4
.L_37:
        /*0008*/ 	.byte	0x04, 0x17
        /*000a*/ 	.short	(.L_39 - .L_38)
.L_38:
        /*000c*/ 	.word	0x00000000
        /*0010*/ 	.short	0x0005
        /*0012*/ 	.short	0x002c
        /*0014*/ 	.byte	0x00, 0xf0, 0x21, 0x00


	//----- nvinfo : EIATTR_KPARAM_INFO
	.align		4
.L_39:
        /*0018*/ 	.byte	0x04, 0x17
        /*001a*/ 	.short	(.L_41 - .L_40)
.L_40:
        /*001c*/ 	.word	0x00000000
        /*0020*/ 	.short	0x0004
        /*0022*/ 	.short	0x0020
        /*0024*/ 	.byte	0x00, 0xf0, 0x31, 0x00


	//----- nvinfo : EIATTR_KPARAM_INFO
	.align		4
.L_41:
        /*0028*/ 	.byte	0x04, 0x17
        /*002a*/ 	.short	(.L_43 - .L_42)
.L_42:
        /*002c*/ 	.word	0x00000000
        /*0030*/ 	.short	0x0003
        /*0032*/ 	.short	0x0018
        /*0034*/ 	.byte	0x00, 0xf0, 0x21, 0x00


	//----- nvinfo : EIATTR_KPARAM_INFO
	.align		4
.L_43:
        /*0038*/ 	.byte	0x04, 0x17
        /*003a*/ 	.short	(.L_45 - .L_44)
.L_44:
        /*003c*/ 	.word	0x00000000
        /*0040*/ 	.short	0x0002
        /*0042*/ 	.short	0x0010
        /*0044*/ 	.byte	0x00, 0xf5, 0x21, 0x00


	//----- nvinfo : EIATTR_KPARAM_INFO
	.align		4
.L_45:
        /*0048*/ 	.byte	0x04, 0x17
        /*004a*/ 	.short	(.L_47 - .L_46)
.L_46:
        /*004c*/ 	.word	0x00000000
        /*0050*/ 	.short	0x0001
        /*0052*/ 	.short	0x0008
        /*0054*/ 	.byte	0x00, 0xf5, 0x21, 0x00


	//----- nvinfo : EIATTR_KPARAM_INFO
	.align		4
.L_47:
        /*0058*/ 	.byte	0x04, 0x17
        /*005a*/ 	.short	(.L_49 - .L_48)
.L_48:
        /*005c*/ 	.word	0x00000000
        /*0060*/ 	.short	0x0000
        /*0062*/ 	.short	0x0000
        /*0064*/ 	.byte	0x00, 0xf5, 0x21, 0x00


	//----- nvinfo : EIATTR_SPARSE_MMA_MASK
	.align		4
.L_49:
        /*0068*/ 	.byte	0x03, 0x50
        /*006a*/ 	.short	0x0000


	//----- nvinfo : EIATTR_MAXREG_COUNT
	.align		4
        /*006c*/ 	.byte	0x03, 0x1b
        /*006e*/ 	.short	0x00ff


	//----- nvinfo : EIATTR_NUM_BARRIERS
	.align		4
        /*0070*/ 	.byte	0x02, 0x4c
        /*0072*/ 	.byte	0x01
	.zero		1


	//----- nvinfo : EIATTR_MERCURY_ISA_VERSION
	.align		4
        /*0074*/ 	.byte	0x03, 0x5f
        /*0076*/ 	.short	0x0101


	//----- nvinfo : EIATTR_VRC_CTA_INIT_COUNT
	.align		4
        /*0078*/ 	.byte	0x02, 0x4a
	.zero		1
	.zero		1


	//----- nvinfo : EIATTR_EXIT_INSTR_OFFSETS
	.align		4
        /*007c*/ 	.byte	0x04, 0x1c
        /*007e*/ 	.short	(.L_51 - .L_50)


	//   ....[0]....
.L_50:
        /*0080*/ 	.word	0x00020bc0


	//   ....[1]....
        /*0084*/ 	.word	0x00020c30


	//----- nvinfo : EIATTR_CRS_STACK_SIZE
	.align		4
.L_51:
        /*0088*/ 	.byte	0x04, 0x1e
        /*008a*/ 	.short	(.L_53 - .L_52)
.L_52:
        /*008c*/ 	.word	0x00000000


	//----- nvinfo : EIATTR_CBANK_PARAM_SIZE
	.align		4
.L_53:
        /*0090*/ 	.byte	0x03, 0x19
        /*0092*/ 	.short	0x0034


	//----- nvinfo : EIATTR_PARAM_CBANK
	.align		4
        /*0094*/ 	.byte	0x04, 0x0a
        /*0096*/ 	.short	(.L_55 - .L_54)
	.align		4
.L_54:
        /*0098*/ 	.word	index@(.nv.constant0._Z41deconv_kernel_group_by_ofmap_share_filterILi128ELi64ELi4EEvPfS0_S0_9FmapShape11FilterShapeS1_)
        /*009c*/ 	.short	0x0380
        /*009e*/ 	.short	0x0034


	//----- nvinfo : EIATTR_SW_WAR
	.align		4
.L_55:
        /*00a0*/ 	.byte	0x04, 0x36
        /*00a2*/ 	.short	(.L_57 - .L_56)
.L_56:
        /*00a4*/ 	.word	0x00000008
.L_57:


//--------------------- .nv.info._Z40deconv_kernel_group_by_ofmap_share_ifmapILi16ELi128EEvPfS0_S0_9FmapShape11FilterShapeS1_ --------------------------
	.section	.nv.info._Z40deconv_kernel_group_by_ofmap_share_ifmapILi16ELi128EEvPfS0_S0_9FmapShape11FilterShapeS1_,"",@"SHT_CUDA_INFO"
	.sectionflags	@""
	.align	4


	//----- nvinfo : EIATTR_CUDA_API_VERSION
	.align		4
        /*0000*/ 	.byte	0x04, 0x37
        /*0002*/ 	.short	(.L_59 - .L_58)
.L_58:
        /*0004*/ 	.word	0x00000082


	//----- nvinfo : EIATTR_KPARAM_INFO
	.align		4
.L_59:
        /*0008*/ 	.byte	0x04, 0x17
        /*000a*/ 	.short	(.L_61 - .L_60)
.L_60:
        /*000c*/ 	.word	0x00000000
        /*0010*/ 	.short	0x0005
        /*0012*/ 	.short	0x002c
        /*0014*/ 	.byte	0x00, 0xf0, 0x21, 0x00


	//----- nvinfo : EIATTR_KPARAM_INFO
	.align		4
.L_61:
        /*0018*/ 	.byte	0x04, 0x17
        /*001a*/ 	.short	(.L_63 - .L_62)
.L_62:
        /*001c*/ 	.word	0x00000000
        /*0020*/ 	.short	0x0004
        /*0022*/ 	.short	0x0020
        /*0024*/ 	.byte	0x00, 0xf0, 0x31, 0x00


	//----- nvinfo : EIATTR_KPARAM_INFO
	.align		4
.L_63:
        /*0028*/ 	.byte	0x04, 0x17
        /*002a*/ 	.short	(.L_65 - .L_64)
.L_64:
        /*002c*/ 	.word	0x00000000
        /*0030*/ 	.short	0x0003
        /*0032*/ 	.short	0x0018
        /*0034*/ 	.byte	0x00, 0xf0, 0x21, 0x00


	//----- nvinfo : EIATTR_KPARAM_INFO
	.align		4
.L_65:
        /*0038*/ 	.byte	0x04, 0x17
        /*003a*/ 	.short	(.L_67 - .L_66)
.L_66:
        /*003c*/ 	.word	0x00000000
        /*0040*/ 	.short	0x0002
        /*0042*/ 	.short	0x0010
        /*0044*/ 	.byte	0x00, 0xf5, 0x21, 0x00


	//----- nvinfo : EIATTR_KPARAM_INFO
	.align		4
.L_67:
        /*0048*/ 	.byte	0x04, 0x17
        /*004a*/ 	.short	(.L_69 - .L_68)
.L_68:
        /*004c*/ 	.word	0x00000000
        /*0050*/ 	.short	0x0001
        /*0052*/ 	.short	0x0008
        /*0054*/ 	.byte	0x00, 0xf5, 0x21, 0x00


	//----- nvinfo : EIATTR_KPARAM_INFO
	.align		4
.L_69:
        /*0058*/ 	.byte	0x04, 0x17
        /*005a*/ 	.short	(.L_71 - .L_70)
.L_70:
        /*005c*/ 	.word	0x00000000
        /*0060*/ 	.short	0x0000
        /*0062*/ 	.short	0x0000
        /*0064*/ 	.byte	0x00, 0xf5, 0x21, 0x00


	//----- nvinfo : EIATTR_SPARSE_MMA_MASK
	.align		4
.L_71:
        /*0068*/ 	.byte	0x03, 0x50
        /*006a*/ 	.short	0x0000


	//----- nvinfo : EIATTR_MAXREG_COUNT
	.align		4
        /*006c*/ 	.byte	0x03, 0x1b
        /*006e*/ 	.short	0x00ff


	//----- nvinfo : EIATTR_NUM_BARRIERS
	.align		4
        /*0070*/ 	.byte	0x02, 0x4c
        /*0072*/ 	.byte	0x01
	.zero		1


	//----- nvinfo : EIATTR_MERCURY_ISA_VERSION
	.align		4
        /*0074*/ 	.byte	0x03, 0x5f
        /*0076*/ 	.short	0x0101


	//----- nvinfo : EIATTR_VRC_CTA_INIT_COUNT
	.align		4
        /*0078*/ 	.byte	0x02, 0x4a
	.zero		1
	.zero		1


	//----- nvinfo : EIATTR_EXIT_INSTR_OFFSETS
	.align		4
        /*007c*/ 	.byte	0x04, 0x1c
        /*007e*/ 	.short	(.L_73 - .L_72)


	//   ....[0]....
.L_72:
        /*0080*/ 	.word	0x00005600


	//----- nvinfo : EIATTR_CRS_STACK_SIZE
	.align		4
.L_73:
        /*0084*/ 	.byte	0x04, 0x1e
        /*0086*/ 	.short	(.L_75 - .L_74)
.L_74:
        /*0088*/ 	.word	0x00000000


	//----- nvinfo : EIATTR_CBANK_PARAM_SIZE
	.align		4
.L_75:
        /*008c*/ 	.byte	0x03, 0x19
        /*008e*/ 	.short	0x0034


	//----- nvinfo : EIATTR_PARAM_CBANK
	.align		4
        /*0090*/ 	.byte	0x04, 0x0a
        /*0092*/ 	.short	(.L_77 - .L_76)
	.align		4
.L_76:
        /*0094*/ 	.word	index@(.nv.constant0._Z40deconv_kernel_group_by_ofmap_share_ifmapILi16ELi128EEvPfS0_S0_9FmapShape11FilterShapeS1_)
        /*0098*/ 	.short	0x0380
        /*009a*/ 	.short	0x0034


	//----- nvinfo : EIATTR_SW_WAR
	.align		4
.L_77:
        /*009c*/ 	.byte	0x04, 0x36
        /*009e*/ 	.short	(.L_79 - .L_78)
.L_78:
        /*00a0*/ 	.word	0x00000008
.L_79:


//--------------------- .nv.info._Z26deconv_kernel_share_filterILi64ELi4ELi16EEvPfS0_S0_9FmapShape11FilterShapeS1_ --------------------------
	.section	.nv.info._Z26deconv_kernel_share_filterILi64ELi4ELi16EEvPfS0_S0_9FmapShape11FilterShapeS1_,"",@"SHT_CUDA_INFO"
	.sectionflags	@""
	.align	4


	//----- nvinfo : EIATTR_CUDA_API_VERSION
	.align		4
        /*0000*/ 	.byte	0x04, 0x37
        /*0002*/ 	.short	(.L_81 - .L_80)
.L_80:
        /*0004*/ 	.word	0x00000082


	//----- nvinfo : EIATTR_KPARAM_INFO
	.align		4
.L_81:
        /*0008*/ 	.byte	0x04, 0x17
        /*000a*/ 	.short	(.L_83 - .L_82)
.L_82:
        /*000c*/ 	.word	0x00000000
        /*0010*/ 	.short	0x0005
        /*0012*/ 	.short	0x002c
        /*0014*/ 	.byte	0x00, 0xf0, 0x21, 0x00


	//----- nvinfo : EIATTR_KPARAM_INFO
	.align		4
.L_83:
        /*0018*/ 	.byte	0x04, 0x17
        /*001a*/ 	.short	(.L_85 - .L_84)
.L_84:
        /*001c*/ 	.word	0x00000000
        /*0020*/ 	.short	0x0004
        /*0022*/ 	.short	0x0020
        /*0024*/ 	.byte	0x00, 0xf0, 0x31, 0x00


	//----- nvinfo : EIATTR_KPARAM_INFO
	.align		4
.L_85:
        /*0028*/ 	.byte	0x04, 0x17
        /*002a*/ 	.short	(.L_87 - .L_86)
.L_86:
        /*002c*/ 	.word	0x00000000
        /*0030*/ 	.short	0x0003
        /*0032*/ 	.short	0x0018
        /*0034*/ 	.byte	0x00, 0xf0, 0x21, 0x00


	//----- nvinfo : EIATTR_KPARAM_INFO
	.align		4
.L_87:
        /*0038*/ 	.byte	0x04, 0x17
        /*003a*/ 	.short	(.L_89 - .L_88)
.L_88:
        /*003c*/ 	.word	0x00000000
        /*0040*/ 	.short	0x0002
        /*0042*/ 	.short	0x0010
        /*0044*/ 	.byte	0x00, 0xf5, 0x21, 0x00


	//----- nvinfo : EIATTR_KPARAM_INFO
	.align		4
.L_89:
        /*0048*/ 	.byte	0x04, 0x17
        /*004a*/ 	.short	(.L_91 - .L_90)
.L_90:
        /*004c*/ 	.word	0x00000000
        /*0050*/ 	.short	0x0001
        /*0052*/ 	.short	0x0008
        /*0054*/ 	.byte	0x00, 0xf5, 0x21, 0x00


	//----- nvinfo : EIATTR_KPARAM_INFO
	.align		4
.L_91:
        /*0058*/ 	.byte	0x04, 0x17
        /*005a*/ 	.short	(.L_93 - .L_92)
.L_92:
        /*005c*/ 	.word	0x00000000
        /*0060*/ 	.short	0x0000
        /*0062*/ 	.short	0x0000
        /*0064*/ 	.byte	0x00, 0xf5, 0x21, 0x00


	//----- nvinfo : EIATTR_SPARSE_MMA_MASK
	.align		4
.L_93:
        /*0068*/ 	.byte	0x03, 0x50
        /*006a*/ 	.short	0x0000


	//----- nvinfo : EIATTR_MAXREG_COUNT
	.align		4
        /*006c*/ 	.byte	0x03, 0x1b
        /*006e*/ 	.short	0x00ff


	//----- nvinfo : EIATTR_NUM_BARRIERS
	.align		4
        /*0070*/ 	.byte	0x02, 0x4c
        /*0072*/ 	.byte	0x01
	.zero		1


	//----- nvinfo : EIATTR_MERCURY_ISA_VERSION
	.align		4
        /*0074*/ 	.byte	0x03, 0x5f
        /*0076*/ 	.short	0x0101


	//----- nvinfo : EIATTR_VRC_CTA_INIT_COUNT
	.align		4
        /*0078*/ 	.byte	0x02, 0x4a
	.zero		1
	.zero		1


	//----- nvinfo : EIATTR_EXIT_INSTR_OFFSETS
	.align		4
        /*007c*/ 	.byte	0x04, 0x1c
        /*007e*/ 	.short	(.L_95 - .L_94)


	//   ....[0]....
.L_94:
        /*0080*/ 	.word	0x000004f0


	//   ....[1]....
        /*0084*/ 	.word	0x000016b0


	//----- nvinfo : EIATTR_CRS_STACK_SIZE
	.align		4
.L_95:
        /*0088*/ 	.byte	0x04, 0x1e
        /*008a*/ 	.short	(.L_97 - .L_96)
.L_96:
        /*008c*/ 	.word	0x00000000


	//----- nvinfo : EIATTR_CBANK_PARAM_SIZE
	.align		4
.L_97:
        /*0090*/ 	.byte	0x03, 0x19
        /*0092*/ 	.short	0x0034


	//----- nvinfo : EIATTR_PARAM_CBANK
	.align		4
        /*0094*/ 	.byte	0x04, 0x0a
        /*0096*/ 	.short	(.L_99 - .L_98)
	.align		4
.L_98:
        /*0098*/ 	.word	index@(.nv.constant0._Z26deconv_kernel_share_filterILi64ELi4ELi16EEvPfS0_S0_9FmapShape11FilterShapeS1_)
        /*009c*/ 	.short	0x0380
        /*009e*/ 	.short	0x0034


	//----- nvinfo : EIATTR_SW_WAR
	.align		4
.L_99:
        /*00a0*/ 	.byte	0x04, 0x36
        /*00a2*/ 	.short	(.L_101 - .L_100)
.L_100:
        /*00a4*/ 	.word	0x00000008
.L_101:


//--------------------- .nv.info._Z24deconv_kernel_tile_ifmapILi16EEvPfS0_S0_9FmapShape11FilterShapeS1_ --------------------------
	.section	.nv.info._Z24deconv_kernel_tile_ifmapILi16EEvPfS0_S0_9FmapShape11FilterShapeS1_,"",@"SHT_CUDA_INFO"
	.sectionflags	@""
	.align	4


	//----- nvinfo : EIATTR_CUDA_API_VERSION
	.align		4
        /*0000*/ 	.byte	0x04, 0x37
        /*0002*/ 	.short	(.L_103 - .L_102)
.L_102:
        /*0004*/ 	.word	0x00000082


	//----- nvinfo : EIATTR_KPARAM_INFO
	.align		4
.L_103:
        /*0008*/ 	.byte	0x04, 0x17
        /*000a*/ 	.short	(.L_105 - .L_104)
.L_104:
        /*000c*/ 	.word	0x00000000
        /*0010*/ 	.short	0x0005
        /*0012*/ 	.short	0x002c
        /*0014*/ 	.byte	0x00, 0xf0, 0x21, 0x00


	//----- nvinfo : EIATTR_KPARAM_INFO
	.align		4
.L_105:
        /*0018*/ 	.byte	0x04, 0x17
        /*001a*/ 	.short	(.L_107 - .L_106)
.L_106:
        /*001c*/ 	.word	0x00000000
        /*0020*/ 	.short	0x0004
        /*0022*/ 	.short	0x0020
        /*0024*/ 	.byte	0x00, 0xf0, 0x31, 0x00


	//----- nvinfo : EIATTR_KPARAM_INFO
	.align		4
.L_107:
        /*0028*/ 	.byte	0x04, 0x17
        /*002a*/ 	.short	(.L_109 - .L_108)
.L_108:
        /*002c*/ 	.word	0x00000000
        /*0030*/ 	.short	0x0003
        /*0032*/ 	.short	0x0018
        /*0034*/ 	.byte	0x00, 0xf0, 0x21, 0x00


	//----- nvinfo : EIATTR_KPARAM_INFO
	.align		4
.L_109:
        /*0038*/ 	.byte	0x04, 0x17
        /*003a*/ 	.short	(.L_111 - .L_110)
.L_110:
        /*003c*/ 	.word	0x00000000
        /*0040*/ 	.short	0x0002
        /*0042*/ 	.short	0x0010
        /*0044*/ 	.byte	0x00, 0xf5, 0x21, 0x00


	//----- nvinfo : EIATTR_KPARAM_INFO
	.align		4
.L_111:
        /*0048*/ 	.byte	0x04, 0x17
        /*004a*/ 	.short	(.L_113 - .L_112)
.L_112:
        /*004c*/ 	.word	0x00000000
        /*0050*/ 	.short	0x0001
        /*0052*/ 	.short	0x0008
        /*0054*/ 	.byte	0x00, 0xf5, 0x21, 0x00


	//----- nvinfo : EIATTR_KPARAM_INFO
	.align		4
.L_113:
        /*0058*/ 	.byte	0x04, 0x17
        /*005a*/ 	.short	(.L_115 - .L_114)
.L_114:
        /*005c*/ 	.word	0x00000000
        /*0060*/ 	.short	0x0000
        /*0062*/ 	.short	0x0000
        /*0064*/ 	.byte	0x00, 0xf5, 0x21, 0x00


	//----- nvinfo : EIATTR_SPARSE_MMA_MASK
	.align		4
.L_115:
        /*0068*/ 	.byte	0x03, 0x50
        /*006a*/ 	.short	0x0000


	//----- nvinfo : EIATTR_MAXREG_COUNT
	.align		4
        /*006c*/ 	.byte	0x03, 0x1b
        /*006e*/ 	.short	0x00ff


	//----- nvinfo : EIATTR_MERCURY_ISA_VERSION
	.align		4
        /*0070*/ 	.byte	0x03, 0x5f
        /*0072*/ 	.short	0x0101


	//----- nvinfo : EIATTR_VRC_CTA_INIT_COUNT
	.align		4
        /*0074*/ 	.byte	0x02, 0x4a
	.zero		1
	.zero		1


	//----- nvinfo : EIATTR_EXIT_INSTR_OFFSETS
	.align		4
        /*0078*/ 	.byte	0x04, 0x1c
        /*007a*/ 	.short	(.L_117 - .L_116)


	//   ....[0]....
.L_116:
        /*007c*/ 	.word	0x00000180


	//   ....[1]....
        /*0080*/ 	.word	0x00001550


	//----- nvinfo : EIATTR_CRS_STACK_SIZE
	.align		4
.L_117:
        /*0084*/ 	.byte	0x04, 0x1e
        /*0086*/ 	.short	(.L_119 - .L_118)
.L_118:
        /*0088*/ 	.word	0x00000000


	//----- nvinfo : EIATTR_CBANK_PARAM_SIZE
	.align		4
.L_119:
        /*008c*/ 	.byte	0x03, 0x19
        /*008e*/ 	.short	0x0034


	//----- nvinfo : EIATTR_PARAM_CBANK
	.align		4
        /*0090*/ 	.byte	0x04, 0x0a
        /*0092*/ 	.short	(.L_121 - .L_120)
	.align		4
.L_120:
        /*0094*/ 	.word	index@(.nv.constant0._Z24deconv_kernel_tile_ifmapILi16EEvPfS0_S0_9FmapShape11FilterShapeS1_)
        /*0098*/ 	.short	0x0380
        /*009a*/ 	.short	0x0034


	//----- nvinfo : EIATTR_SW_WAR
	.align		4
.L_121:
        /*009c*/ 	.byte	0x04, 0x36
        /*009e*/ 	.short	(.L_123 - .L_122)
.L_122:
        /*00a0*/ 	.word	0x00000008
.L_123:


//--------------------- .nv.info._Z28deconv_kernel_group_by_ofmapPfS_S_9FmapShape11FilterShapeS0_ --------------------------
	.section	.nv.info._Z28deconv_kernel_group_by_ofmapPfS_S_9FmapShape11FilterShapeS0_,"",@"SHT_CUDA_INFO"
	.sectionflags	@""
	.align	4


	//----- nvinfo : EIATTR_CUDA_API_VERSION
	.align		4
        /*0000*/ 	.byte	0x04, 0x37
        /*0002*/ 	.short	(.L_125 - .L_124)
.L_124:
        /*0004*/ 	.word	0x00000082


	//----- nvinfo : EIATTR_KPARAM_INFO
	.align		4
.L_125:
        /*0008*/ 	.byte	0x04, 0x17
        /*000a*/ 	.short	(.L_127 - .L_126)
.L_126:
        /*000c*/ 	.word	0x00000000
        /*0010*/ 	.short	0x0005
        /*0012*/ 	.short	0x002c
        /*0014*/ 	.byte	0x00, 0xf0, 0x21, 0x00


	//----- nvinfo : EIATTR_KPARAM_INFO
	.align		4
.L_127:
        /*0018*/ 	.byte	0x04, 0x17
        /*001a*/ 	.short	(.L_129 - .L_128)
.L_128:
        /*001c*/ 	.word	0x00000000
        /*0020*/ 	.short	0x0004
        /*0022*/ 	.short	0x0020
        /*0024*/ 	.byte	0x00, 0xf0, 0x31, 0x00


	//----- nvinfo : EIATTR_KPARAM_INFO
	.align		4
.L_129:
        /*0028*/ 	.byte	0x04, 0x17
        /*002a*/ 	.short	(.L_131 - .L_130)
.L_130:
        /*002c*/ 	.word	0x00000000
        /*0030*/ 	.short	0x0003
        /*0032*/ 	.short	0x0018
        /*0034*/ 	.byte	0x00, 0xf0, 0x21, 0x00


	//----- nvinfo : EIATTR_KPARAM_INFO
	.align		4
.L_131:
        /*0038*/ 	.byte	0x04, 0x17
        /*003a*/ 	.short	(.L_133 - .L_132)
.L_132:
        /*003c*/ 	.word	0x00000000
        /*0040*/ 	.short	0x0002
        /*0042*/ 	.short	0x0010
        /*0044*/ 	.byte	0x00, 0xf5, 0x21, 0x00


	//----- nvinfo : EIATTR_KPARAM_INFO
	.align		4
.L_133:
        /*0048*/ 	.byte	0x04, 0x17
        /*004a*/ 	.short	(.L_135 - .L_134)
.L_134:
        /*004c*/ 	.word	0x00000000
        /*0050*/ 	.short	0x0001
        /*0052*/ 	.short	0x0008
        /*0054*/ 	.byte	0x00, 0xf5, 0x21, 0x00


	//----- nvinfo : EIATTR_KPARAM_INFO
	.align		4
.L_135:
        /*0058*/ 	.byte	0x04, 0x17
        /*005a*/ 	.short	(.L_137 - .L_136)
.L_136:
        /*005c*/ 	.word	0x00000000
        /*0060*/ 	.short	0x0000
        /*0062*/ 	.short	0x0000
        /*0064*/ 	.byte	0x00, 0xf5, 0x21, 0x00


	//----- nvinfo : EIATTR_SPARSE_MMA_MASK
	.align		4
.L_137:
        /*0068*/ 	.byte	0x03, 0x50
        /*006a*/ 	.short	0x0000


	//----- nvinfo : EIATTR_MAXREG_COUNT
	.align		4
        /*006c*/ 	.byte	0x03, 0x1b
        /*006e*/ 	.short	0x00ff


	//----- nvinfo : EIATTR_MERCURY_ISA_VERSION
	.align		4
        /*0070*/ 	.byte	0x03, 0x5f
        /*0072*/ 	.short	0x0101


	//----- nvinfo : EIATTR_VRC_CTA_INIT_COUNT
	.align		4
        /*0074*/ 	.byte	0x02, 0x4a
	.zero		1
	.zero		1


	//----- nvinfo : EIATTR_EXIT_INSTR_OFFSETS
	.align		4
        /*0078*/ 	.byte	0x04, 0x1c
        /*007a*/ 	.short	(.L_139 - .L_138)


	//   ....[0]....
.L_138:
        /*007c*/ 	.word	0x000011b0


	//----- nvinfo : EIATTR_CRS_STACK_SIZE
	.align		4
.L_139:
        /*0080*/ 	.byte	0x04, 0x1e
        /*0082*/ 	.short	(.L_141 - .L_140)
.L_140:
        /*0084*/ 	.word	0x00000000


	//----- nvinfo : EIATTR_CBANK_PARAM_SIZE
	.align		4
.L_141:
        /*0088*/ 	.byte	0x03, 0x19
        /*008a*/ 	.short	0x0034


	//----- nvinfo : EIATTR_PARAM_CBANK
	.align		4
        /*008c*/ 	.byte	0x04, 0x0a
        /*008e*/ 	.short	(.L_143 - .L_142)
	.align		4
.L_142:
        /*0090*/ 	.word	index@(.nv.constant0._Z28deconv_kernel_group_by_ofmapPfS_S_9FmapShape11FilterShapeS0_)
        /*0094*/ 	.short	0x0380
        /*0096*/ 	.short	0x0034


	//----- nvinfo : EIATTR_SW_WAR
	.align		4
.L_143:
        /*0098*/ 	.byte	0x04, 0x36
        /*009a*/ 	.short	(.L_145 - .L_144)
.L_144:
        /*009c*/ 	.word	0x00000008
.L_145:


//--------------------- .nv.info._Z13deconv_kernelPfS_S_9FmapShape11FilterShapeS0_ --------------------------
	.section	.nv.info._Z13deconv_kernelPfS_S_9FmapShape11FilterShapeS0_,"",@"SHT_CUDA_INFO"
	.sectionflags	@""
	.align	4


	//----- nvinfo : EIATTR_CUDA_API_VERSION
	.align		4
        /*0000*/ 	.byte	0x04, 0x37
        /*0002*/ 	.short	(.L_147 - .L_146)
.L_146:
        /*0004*/ 	.word	0x00000082


	//----- nvinfo : EIATTR_KPARAM_INFO
	.align		4
.L_147:
        /*0008*/ 	.byte	0x04, 0x17
        /*000a*/ 	.short	(.L_149 - .L_148)
.L_148:
        /*000c*/ 	.word	0x00000000
        /*0010*/ 	.short	0x0005
        /*0012*/ 	.short	0x002c
        /*0014*/ 	.byte	0x00, 0xf0, 0x21, 0x00


	//----- nvinfo : EIATTR_KPARAM_INFO
	.align		4
.L_149:
        /*0018*/ 	.byte	0x04, 0x17
        /*001a*/ 	.short	(.L_151 - .L_150)
.L_150:
        /*001c*/ 	.word	0x00000000
        /*0020*/ 	.short	0x0004
        /*0022*/ 	.short	0x0020
        /*0024*/ 	.byte	0x00, 0xf0, 0x31, 0x00


	//----- nvinfo : EIATTR_KPARAM_INFO
	.align		4
.L_151:
        /*0028*/ 	.byte	0x04, 0x17
        /*002a*/ 	.short	(.L_153 - .L_152)
.L_152:
        /*002c*/ 	.word	0x00000000
        /*0030*/ 	.short	0x0003
        /*0032*/ 	.short	0x0018
        /*0034*/ 	.byte	0x00, 0xf0, 0x21, 0x00


	//----- nvinfo : EIATTR_KPARAM_INFO
	.align		4
.L_153:
        /*0038*/ 	.byte	0x04, 0x17
        /*003a*/ 	.short	(.L_155 - .L_154)
.L_154:
        /*003c*/ 	.word	0x00000000
        /*0040*/ 	.short	0x0002
        /*0042*/ 	.short	0x0010
        /*0044*/ 	.byte	0x00, 0xf5, 0x21, 0x00


	//----- nvinfo : EIATTR_KPARAM_INFO
	.align		4
.L_155:
        /*0048*/ 	.byte	0x04, 0x17
        /*004a*/ 	.short	(.L_157 - .L_156)
.L_156:
        /*004c*/ 	.word	0x00000000
        /*0050*/ 	.short	0x0001
        /*0052*/ 	.short	0x0008
        /*0054*/ 	.byte	0x00, 0xf5, 0x21, 0x00


	//----- nvinfo : EIATTR_KPARAM_INFO
	.align		4
.L_157:
        /*0058*/ 	.byte	0x04, 0x17
        /*005a*/ 	.short	(.L_159 - .L_158)
.L_158:
        /*005c*/ 	.word	0x00000000
        /*0060*/ 	.short	0x0000
        /*0062*/ 	.short	0x0000
        /*0064*/ 	.byte	0x00, 0xf5, 0x21, 0x00


	//----- nvinfo : EIATTR_SPARSE_MMA_MASK
	.align		4
.L_159:
        /*0068*/ 	.byte	0x03, 0x50
        /*006a*/ 	.short	0x0000


	//----- nvinfo : EIATTR_MAXREG_COUNT
	.align		4
        /*006c*/ 	.byte	0x03, 0x1b
        /*006e*/ 	.short	0x00ff


	//----- nvinfo : EIATTR_MERCURY_ISA_VERSION
	.align		4
        /*0070*/ 	.byte	0x03, 0x5f
        /*0072*/ 	.short	0x0101


	//----- nvinfo : EIATTR_VRC_CTA_INIT_COUNT
	.align		4
        /*0074*/ 	.byte	0x02, 0x4a
	.zero		1
	.zero		1


	//----- nvinfo : EIATTR_EXIT_INSTR_OFFSETS
	.align		4
        /*0078*/ 	.byte	0x04, 0x1c
        /*007a*/ 	.short	(.L_161 - .L_160)


	//   ....[0]....
.L_160:
        /*007c*/ 	.word	0x00000030


	//   ....[1]....
        /*0080*/ 	.word	0x000003e0


	//   ....[2]....
        /*0084*/ 	.word	0x00001850


	//----- nvinfo : EIATTR_CRS_STACK_SIZE
	.align		4
.L_161:
        /*0088*/ 	.byte	0x04, 0x1e
        /*008a*/ 	.short	(.L_163 - .L_162)
.L_162:
        /*008c*/ 	.word	0x00000000


	//----- nvinfo : EIATTR_CBANK_PARAM_SIZE
	.align		4
.L_163:
        /*0090*/ 	.byte	0x03, 0x19
        /*0092*/ 	.short	0x0034


	//----- nvinfo : EIATTR_PARAM_CBANK
	.align		4
        /*0094*/ 	.byte	0x04, 0x0a
        /*0096*/ 	.short	(.L_165 - .L_164)
	.align		4
.L_164:
        /*0098*/ 	.word	index@(.nv.constant0._Z13deconv_kernelPfS_S_9FmapShape11FilterShapeS0_)
        /*009c*/ 	.short	0x0380
        /*009e*/ 	.short	0x0034


	//----- nvinfo : EIATTR_SW_WAR
	.align		4
.L_165:
        /*00a0*/ 	.byte	0x04, 0x36
        /*00a2*/ 	.short	(.L_167 - .L_166)
.L_166:
        /*00a4*/ 	.word	0x00000008
.L_167:


//--------------------- .nv.callgraph             --------------------------
	.section	.nv.callgraph,"",@"SHT_CUDA_CALLGRAPH"
	.align	4
	.sectionentsize	8
	.align		4
        /*0000*/ 	.word	0x00000000
	.align		4
        /*0004*/ 	.word	0xffffffff
	.align		4
        /*0008*/ 	.word	0x00000000
	.align		4
        /*000c*/ 	.word	0xfffffffe
	.align		4
        /*0010*/ 	.word	0x00000000
	.align		4
        /*0014*/ 	.word	0xfffffffd
	.align		4
        /*0018*/ 	.word	0x00000000
	.align		4
        /*001c*/ 	.word	0xfffffffc


//--------------------- .text._Z41deconv_kernel_group_by_ofmap_share_filterILi128ELi64ELi4EEvPfS0_S0_9FmapShape11FilterShapeS1_ --------------------------
	.section	.text._Z41deconv_kernel_group_by_ofmap_share_filterILi128ELi64ELi4EEvPfS0_S0_9FmapShape11FilterShapeS1_,"ax",@progbits
	.align	128
        .global         _Z41deconv_kernel_group_by_ofmap_share_filterILi128ELi64ELi4EEvPfS0_S0_9FmapShape11FilterShapeS1_
        .type           _Z41deconv_kernel_group_by_ofmap_share_filterILi128ELi64ELi4EEvPfS0_S0_9FmapShape11FilterShapeS1_,@function
        .size           _Z41deconv_kernel_group_by_ofmap_share_filterILi128ELi64ELi4EEvPfS0_S0_9FmapShape11FilterShapeS1_,(.L_x_255 - _Z41deconv_kernel_group_by_ofmap_share_filterILi128ELi64ELi4EEvPfS0_S0_9FmapShape11FilterShapeS1_)
        .other          _Z41deconv_kernel_group_by_ofmap_share_filterILi128ELi64ELi4EEvPfS0_S0_9FmapShape11FilterShapeS1_,@"STO_CUDA_ENTRY STV_DEFAULT"
_Z41deconv_kernel_group_by_ofmap_share_filterILi128ELi64ELi4EEvPfS0_S0_9FmapShape11FilterShapeS1_:
.text._Z41deconv_kernel_group_by_ofmap_share_filterILi128ELi64ELi4EEvPfS0_S0_9FmapShape11FilterShapeS1_:
[----:B------:R-:W-:Y:S01]  /*0000*/  LDC R1, c[0x0][0x37c] ;  /* 0x0000df00ff017b82 */ /* 0x000fe20000000800 */
[----:B------:R-:W0:Y:S01]  /*0010*/  S2R R0, SR_TID.X ;  /* 0x0000000000007919 */ /* 0x000e220000002100 */
[----:B------:R-:W1:Y:S06]  /*0020*/  LDCU UR6, c[0x0][0x3a4] ;  /* 0x00007480ff0677ac */ /* 0x000e6c0008000800 */
[----:B------:R-:W2:Y:S01]  /*0030*/  LDC.64 R16, c[0x0][0x388] ;  /* 0x0000e200ff107b82 */ /* 0x000ea20000000a00 */
[----:B------:R-:W-:Y:S01]  /*0040*/  LOP3.LUT R3, R3, 0xffffff7f, RZ, 0xc0, !PT ;  /* 0xffffff7f03037812 */ /* 0x000fe200078ec0ff */
[----:B------:R-:W3:Y:S01]  /*0050*/  LDCU UR9, c[0x0][0x3a8] ;  /* 0x00007500ff0977ac */ /* 0x000ee20008000800 */
[----:B------:R-:W4:Y:S05]  /*0060*/  LDCU.64 UR12, c[0x0][0x358] ;  /* 0x00006b00ff0c77ac */ /* 0x000f2a0008000a00 */
[----:B------:R-:W5:Y:S01]  /*0070*/  S2UR UR5, SR_CgaCtaId ;  /* 0x00000000000579c3 */ /* 0x000f620000008800 */
[----:B------:R-:W-:Y:S01]  /*0080*/  UMOV UR4, 0x400 ;  /* 0x0000040000047882 */ /* 0x000fe20000000000 */
[----:B0-----:R-:W-:Y:S01]  /*0090*/  SHF.R.U32.HI R2, RZ, 0x6, R0 ;  /* 0x00000006ff027819 */ /* 0x001fe20000011600 */
[C---:B------:R-:W-:Y:S01]  /*00a0*/  IMAD.SHL.U32 R4, R0.reuse, 0x40, RZ ;  /* 0x0000004000047824 */ /* 0x040fe200078e00ff */
[C---:B------:R-:W-:Y:S01]  /*00b0*/  LOP3.LUT R5, R0.reuse, 0x3f, RZ, 0xc0, !PT ;  /* 0x0000003f00057812 */ /* 0x040fe200078ec0ff */
[----:B-----5:R-:W-:Y:S01]  /*00c0*/  ULEA UR7, UR5, UR4, 0x18 ;  /* 0x0000000405077291 */ /* 0x020fe2000f8ec0ff */
[C---:B------:R-:W-:Y:S01]  /*00d0*/  ISETP.GT.U32.AND P1, PT, R0.reuse, 0x1ff, PT ;  /* 0x000001ff0000780c */ /* 0x040fe20003f24070 */
[----:B------:R-:W0:Y:S01]  /*00e0*/  LDCU.64 UR4, c[0x0][0x398] ;  /* 0x00007300ff0477ac */ /* 0x000e220008000a00 */
[----:B------:R-:W-:Y:S01]  /*00f0*/  ISETP.NE.AND P0, PT, R0, RZ, PT ;  /* 0x000000ff0000720c */ /* 0x000fe20003f05270 */
[----:B-1----:R-:W-:Y:S01]  /*0100*/  IMAD R5, R2, UR6, R5 ;  /* 0x0000000602057c24 */ /* 0x002fe2000f8e0205 */
[----:B------:R-:W-:-:S02]  /*0110*/  LOP3.LUT R7, R4, 0xfc0, RZ, 0xc0, !PT ;  /* 0x00000fc004077812 */ /* 0x000fc400078ec0ff */
[----:B------:R-:W-:Y:S01]  /*0120*/  LEA R2, R2, UR7, 0xc ;  /* 0x0000000702027c11 */ /* 0x000fe2000f8e60ff */
[----:B---3--:R-:W-:-:S04]  /*0130*/  IMAD R5, R5, UR9, RZ ;  /* 0x0000000905057c24 */ /* 0x008fc8000f8e02ff */
[----:B------:R-:W-:Y:S02]  /*0140*/  IMAD R5, R5, UR9, RZ ;  /* 0x0000000905057c24 */ /* 0x000fe4000f8e02ff */
[----:B------:R-:W-:Y:S01]  /*0150*/  IMAD.IADD R2, R2, 0x1, R7 ;  /* 0x0000000102027824 */ /* 0x000fe200078e0207 */
[----:B------:R-:W1:Y:S01]  /*0160*/  S2UR UR11, SR_CTAID.X ;  /* 0x00000000000b79c3 */ /* 0x000e620000002500 */
[C---:B------:R-:W-:Y:S01]  /*0170*/  VIADD R53, R5.reuse, 0x1 ;  /* 0x0000000105357836 */ /* 0x040fe20000000000 */
[C---:B------:R-:W-:Y:S01]  /*0180*/  IADD3 R47, PT, PT, R5.reuse, UR9, RZ ;  /* 0x00000009052f7c10 */ /* 0x040fe2000fffe0ff */
[----:B------:R-:W-:Y:S01]  /*0190*/  VIADD R51, R5, 0x2 ;  /* 0x0000000205337836 */ /* 0x000fe20000000000 */
[----:B------:R-:W-:Y:S01]  /*01a0*/  @P1 LOP3.LUT R3, R3, 0x80, RZ, 0xfc, !PT ;  /* 0x0000008003031812 */ /* 0x000fe200078efcff */
[----:B------:R-:W-:Y:S01]  /*01b0*/  VIADD R45, R53, UR9 ;  /* 0x00000009352d7c36 */ /* 0x000fe20008000000 */
[----:B------:R-:W-:Y:S01]  /*01c0*/  IADD3 R39, PT, PT, R47, UR9, RZ ;  /* 0x000000092f277c10 */ /* 0x000fe2000fffe0ff */
[----:B------:R-:W-:-:S02]  /*01d0*/  VIADD R49, R5, 0x3 ;  /* 0x0000000305317836 */ /* 0x000fc40000000000 */
[----:B------:R-:W-:Y:S02]  /*01e0*/  VIADD R37, R45, UR9 ;  /* 0x000000092d257c36 */ /* 0x000fe40008000000 */
[----:B------:R-:W-:Y:S02]  /*01f0*/  VIADD R11, R39, UR9 ;  /* 0x00000009270b7c36 */ /* 0x000fe40008000000 */
[----:B--2---:R-:W-:Y:S01]  /*0200*/  IMAD.WIDE.U32 R54, R5, 0x4, R16 ;  /* 0x0000000405367825 */ /* 0x004fe200078e0010 */
[----:B------:R-:W-:-:S03]  /*0210*/  IADD3 R13, PT, PT, R37, UR9, RZ ;  /* 0x00000009250d7c10 */ /* 0x000fc6000fffe0ff */
[C---:B------:R-:W-:Y:S01]  /*0220*/  VIADD R43, R47.reuse, 0x2 ;  /* 0x000000022f2b7836 */ /* 0x040fe20000000000 */
[----:B----4-:R-:W2:Y:S01]  /*0230*/  @!P1 LDG.E R28, desc[UR12][R54.64] ;  /* 0x0000000c361c9981 */ /* 0x010ea2000c1e1900 */
[----:B------:R-:W-:Y:S02]  /*0240*/  VIADD R41, R47, 0x3 ;  /* 0x000000032f297836 */ /* 0x000fe40000000000 */
[C---:B------:R-:W-:Y:S02]  /*0250*/  VIADD R19, R39.reuse, 0x2 ;  /* 0x0000000227137836 */ /* 0x040fe40000000000 */
[----:B------:R-:W-:Y:S02]  /*0260*/  VIADD R9, R39, 0x3 ;  /* 0x0000000327097836 */ /* 0x000fe40000000000 */
[C---:B------:R-:W-:Y:S02]  /*0270*/  VIADD R15, R11.reuse, 0x2 ;  /* 0x000000020b0f7836 */ /* 0x040fe40000000000 */
[----:B------:R-:W-:-:S02]  /*0280*/  VIADD R5, R11, 0x3 ;  /* 0x000000030b057836 */ /* 0x000fc40000000000 */
[----:B------:R-:W-:-:S04]  /*0290*/  IMAD.WIDE.U32 R50, R51, 0x4, R16 ;  /* 0x0000000433327825 */ /* 0x000fc800078e0010 */
[--C-:B------:R-:W-:Y:S01]  /*02a0*/  IMAD.WIDE.U32 R48, R49, 0x4, R16.reuse ;  /* 0x0000000431307825 */ /* 0x100fe200078e0010 */
[----:B------:R-:W2:Y:S03]  /*02b0*/  @!P1 LDG.E R30, desc[UR12][R50.64] ;  /* 0x0000000c321e9981 */ /* 0x000ea6000c1e1900 */
[--C-:B------:R-:W-:Y:S01]  /*02c0*/  IMAD.WIDE.U32 R52, R53, 0x4, R16.reuse ;  /* 0x0000000435347825 */ /* 0x100fe200078e0010 */
[----:B------:R-:W2:Y:S03]  /*02d0*/  @!P1 LDG.E R31, desc[UR12][R48.64] ;  /* 0x0000000c301f9981 */ /* 0x000ea6000c1e1900 */
[--C-:B------:R-:W-:Y:S01]  /*02e0*/  IMAD.WIDE.U32 R46, R47, 0x4, R16.reuse ;  /* 0x000000042f2e7825 */ /* 0x100fe200078e0010 */
[----:B------:R-:W2:Y:S03]  /*02f0*/  @!P1 LDG.E R29, desc[UR12][R52.64] ;  /* 0x0000000c341d9981 */ /* 0x000ea6000c1e1900 */
[--C-:B------:R-:W-:Y:S01]  /*0300*/  IMAD.WIDE.U32 R44, R45, 0x4, R16.reuse ;  /* 0x000000042d2c7825 */ /* 0x100fe200078e0010 */
[----:B------:R-:W3:Y:S03]  /*0310*/  @!P1 LDG.E R32, desc[UR12][R46.64] ;  /* 0x0000000c2e209981 */ /* 0x000ee6000c1e1900 */
[--C-:B------:R-:W-:Y:S01]  /*0320*/  IMAD.WIDE.U32 R42, R43, 0x4, R16.reuse ;  /* 0x000000042b2a7825 */ /* 0x100fe200078e0010 */
[----:B------:R-:W3:Y:S03]  /*0330*/  @!P1 LDG.E R33, desc[UR12][R44.64] ;  /* 0x0000000c2c219981 */ /* 0x000ee6000c1e1900 */
[--C-:B------:R-:W-:Y:S01]  /*0340*/  IMAD.WIDE.U32 R40, R41, 0x4, R16.reuse ;  /* 0x0000000429287825 */ /* 0x100fe200078e0010 */
[----:B------:R-:W3:Y:S03]  /*0350*/  @!P1 LDG.E R34, desc[UR12][R42.64] ;  /* 0x0000000c2a229981 */ /* 0x000ee6000c1e1900 */
[--C-:B------:R-:W-:Y:S01]  /*0360*/  IMAD.WIDE.U32 R38, R39, 0x4, R16.reuse ;  /* 0x0000000427267825 */ /* 0x100fe200078e0010 */
[----:B------:R-:W3:Y:S03]  /*0370*/  @!P1 LDG.E R35, desc[UR12][R40.64] ;  /* 0x0000000c28239981 */ /* 0x000ee6000c1e1900 */
[--C-:B------:R-:W-:Y:S01]  /*0380*/  IMAD.WIDE.U32 R36, R37, 0x4, R16.reuse ;  /* 0x0000000425247825 */ /* 0x100fe200078e0010 */
[----:B------:R-:W4:Y:S03]  /*0390*/  @!P1 LDG.E R20, desc[UR12][R38.64] ;  /* 0x0000000c26149981 */ /* 0x000f26000c1e1900 */
[--C-:B------:R-:W-:Y:S01]  /*03a0*/  IMAD.WIDE.U32 R18, R19, 0x4, R16.reuse ;  /* 0x0000000413127825 */ /* 0x100fe200078e0010 */
[----:B------:R-:W4:Y:S03]  /*03b0*/  @!P1 LDG.E R21, desc[UR12][R36.64] ;  /* 0x0000000c24159981 */ /* 0x000f26000c1e1900 */
[--C-:B------:R-:W-:Y:S01]  /*03c0*/  IMAD.WIDE.U32 R8, R9, 0x4, R16.reuse ;  /* 0x0000000409087825 */ /* 0x100fe200078e0010 */
[----:B------:R-:W4:Y:S03]  /*03d0*/  @!P1 LDG.E R22, desc[UR12][R18.64] ;  /* 0x0000000c12169981 */ /* 0x000f26000c1e1900 */
[--C-:B------:R-:W-:Y:S01]  /*03e0*/  IMAD.WIDE.U32 R10, R11, 0x4, R16.reuse ;  /* 0x000000040b0a7825 */ /* 0x100fe200078e0010 */
[----:B------:R-:W4:Y:S03]  /*03f0*/  @!P1 LDG.E R23, desc[UR12][R8.64] ;  /* 0x0000000c08179981 */ /* 0x000f26000c1e1900 */
[--C-:B------:R-:W-:Y:S01]  /*0400*/  IMAD.WIDE.U32 R12, R13, 0x4, R16.reuse ;  /* 0x000000040d0c7825 */ /* 0x100fe200078e0010 */
[----:B------:R-:W5:Y:S03]  /*0410*/  @!P1 LDG.E R24, desc[UR12][R10.64] ;  /* 0x0000000c0a189981 */ /* 0x000f66000c1e1900 */
[--C-:B------:R-:W-:Y:S01]  /*0420*/  IMAD.WIDE.U32 R14, R15, 0x4, R16.reuse ;  /* 0x000000040f0e7825 */ /* 0x100fe200078e0010 */
[----:B------:R-:W5:Y:S03]  /*0430*/  @!P1 LDG.E R25, desc[UR12][R12.64] ;  /* 0x0000000c0c199981 */ /* 0x000f66000c1e1900 */
[----:B------:R-:W-:Y:S01]  /*0440*/  IMAD.WIDE.U32 R16, R5, 0x4, R16 ;  /* 0x0000000405107825 */ /* 0x000fe200078e0010 */
[----:B------:R-:W5:Y:S04]  /*0450*/  @!P1 LDG.E R26, desc[UR12][R14.64] ;  /* 0x0000000c0e1a9981 */ /* 0x000f68000c1e1900 */
[----:B------:R-:W5:Y:S01]  /*0460*/  @!P1 LDG.E R27, desc[UR12][R16.64] ;  /* 0x0000000c101b9981 */ /* 0x000f62000c1e1900 */
[----:B0-----:R-:W-:-:S04]  /*0470*/  UIMAD UR4, UR5, UR4, URZ ;  /* 0x00000004050472a4 */ /* 0x001fc8000f8e02ff */
[----:B------:R-:W-:Y:S01]  /*0480*/  UIMAD UR8, UR4, UR5, URZ ;  /* 0x00000005040872a4 */ /* 0x000fe2000f8e02ff */
[----:B------:R-:W-:Y:S03]  /*0490*/  @!P0 STS [UR7+0x8000], RZ ;  /* 0x008000ffff008988 */ /* 0x000fe60008000807 */
[----:B------:R-:W-:Y:S01]  /*04a0*/  USHF.R.U32.HI UR4, URZ, 0xa, UR8 ;  /* 0x0000000aff047899 */ /* 0x000fe20008011608 */
[----:B------:R-:W0:Y:S01]  /*04b0*/  S2R R4, SR_CTAID.Y ;  /* 0x0000000000047919 */ /* 0x000e220000002600 */
[----:B------:R-:W0:Y:S02]  /*04c0*/  S2R R5, SR_CTAID.Z ;  /* 0x0000000000057919 */ /* 0x000e240000002700 */
[----:B------:R-:W-:-:S04]  /*04d0*/  UISETP.LT.U32.AND UP0, UPT, UR4, 0x1, UPT ;  /* 0x000000010400788c */ /* 0x000fc8000bf01070 */
[----:B------:R-:W-:Y:S02]  /*04e0*/  USEL UR10, UR4, 0x1, !UP0 ;  /* 0x00000001040a7887 */ /* 0x000fe4000c000000 */
[----:B------:R-:W-:Y:S01]  /*04f0*/  UISETP.GE.U32.AND UP0, UPT, UR8, 0x400, UPT ;  /* 0x000004000800788c */ /* 0x000fe2000bf06070 */
[----:B------:R-:W-:Y:S01]  /*0500*/  IMAD.MOV.U32 R7, RZ, RZ, RZ ;  /* 0x000000ffff077224 */ /* 0x000fe200078e00ff */
[----:B------:R-:W-:Y:S02]  /*0510*/  UIADD3 UR6, UPT, UPT, UR9, -0x1, URZ ;  /* 0xffffffff09067890 */ /* 0x000fe4000fffe0ff */
[----:B------:R-:W-:Y:S02]  /*0520*/  UIMAD UR14, UR5, UR5, URZ ;  /* 0x00000005050e72a4 */ /* 0x000fe4000f8e02ff */
[----:B------:R-:W-:Y:S02]  /*0530*/  USHF.R.U32.HI UR6, URZ, 0x1, UR6 ;  /* 0x00000001ff067899 */ /* 0x000fe40008011606 */
[----:B-1----:R-:W-:Y:S01]  /*0540*/  ULEA UR7, UR11, UR7, 0x6 ;  /* 0x000000070b077291 */ /* 0x002fe2000f8e30ff */
[----:B--2---:R-:W-:Y:S04]  /*0550*/  @!P1 STS.128 [R2], R28 ;  /* 0x0000001c02009388 */ /* 0x004fe80000000c00 */
[----:B---3--:R-:W-:Y:S04]  /*0560*/  @!P1 STS.128 [R2+0x10], R32 ;  /* 0x0000102002009388 */ /* 0x008fe80000000c00 */
[----:B----4-:R1:W-:Y:S04]  /*0570*/  @!P1 STS.128 [R2+0x20], R20 ;  /* 0x0000201402009388 */ /* 0x0103e80000000c00 */
[----:B-----5:R2:W-:Y:S01]  /*0580*/  @!P1 STS.128 [R2+0x30], R24 ;  /* 0x0000301802009388 */ /* 0x0205e20000000c00 */
[----:B-1----:R-:W-:Y:S01]  /*0590*/  IMAD R23, R0, UR4, RZ ;  /* 0x0000000400177c24 */ /* 0x002fe2000f8e02ff */
[----:B------:R-:W-:Y:S06]  /*05a0*/  BAR.SYNC.DEFER_BLOCKING 0x0 ;  /* 0x0000000000007b1d */ /* 0x000fec0000010000 */
[----:B0-----:R-:W-:Y:S05]  /*05b0*/  BRA.U !UP0, `(.L_x_0) ;  /* 0x0000001d08a47547 */ /* 0x001fea000b800000 */
[----:B------:R-:W-:Y:S01]  /*05c0*/  UISETP.GE.U32.AND UP1, UPT, UR8, 0x1000, UPT ;  /* 0x000010000800788c */ /* 0x000fe2000bf26070 */
[----:B------:R-:W-:Y:S01]  /*05d0*/  IMAD.MOV.U32 R7, RZ, RZ, RZ ;  /* 0x000000ffff077224 */ /* 0x000fe200078e00ff */
[----:B------:R-:W-:-:S07]  /*05e0*/  UMOV UR4, URZ ;  /* 0x000000ff00047c82 */ /* 0x000fce0008000000 */
[----:B------:R-:W-:Y:S05]  /*05f0*/  BRA.U !UP1, `(.L_x_1) ;  /* 0x0000001109447547 */ /* 0x000fea000b800000 */
[----:B------:R-:W0:Y:S01]  /*0600*/  I2F.U32.RP R22, UR14 ;  /* 0x0000000e00167d06 */ /* 0x000e220008209000 */
[----:B------:R-:W-:Y:S02]  /*0610*/  UISETP.NE.U32.AND UP1, UPT, UR14, URZ, UPT ;  /* 0x000000ff0e00728c */ /* 0x000fe4000bf25070 */
[----:B------:R-:W-:Y:S02]  /*0620*/  UISETP.NE.U32.AND UP2, UPT, UR5, URZ, UPT ;  /* 0x000000ff0500728c */ /* 0x000fe4000bf45070 */
[----:B------:R-:W-:Y:S02]  /*0630*/  ULOP3.LUT UR15, URZ, UR5, URZ, 0x33, !UPT ;  /* 0x00000005ff0f7292 */ /* 0x000fe4000f8e33ff */
[----:B------:R-:W-:Y:S01]  /*0640*/  ULOP3.LUT UR4, URZ, UR14, URZ, 0x33, !UPT ;  /* 0x0000000eff047292 */ /* 0x000fe2000f8e33ff */
[----:B--2---:R-:W1:Y:S01]  /*0650*/  I2F.U32.RP R24, UR5 ;  /* 0x0000000500187d06 */ /* 0x004e620008209000 */
[----:B------:R-:W-:Y:S01]  /*0660*/  ULOP3.LUT UR10, UR10, 0x3ffffc, URZ, 0xc0, !UPT ;  /* 0x003ffffc0a0a7892 */ /* 0x000fe2000f8ec0ff */
[----:B------:R-:W-:Y:S01]  /*0670*/  PLOP3.LUT P0, PT, PT, PT, UP1, 0x80, 0x8 ;  /* 0x000000000008781c */ /* 0x000fe20003f0f018 */
[----:B------:R-:W2:Y:S01]  /*0680*/  LDCU UR9, c[0x0][0x3a8] ;  /* 0x00007500ff0977ac */ /* 0x000ea20008000800 */
[----:B------:R-:W-:Y:S01]  /*0690*/  PLOP3.LUT P1, PT, PT, PT, UP2, 0x80, 0x8 ;  /* 0x000000000008781c */ /* 0x000fe20003f2f028 */
[----:B------:R-:W-:-:S03]  /*06a0*/  UIADD3 UR10, UPT, UPT, -UR10, URZ, URZ ;  /* 0x000000ff0a0a7290 */ /* 0x000fc6000fffe1ff */
[----:B0-----:R-:W0:Y:S08]  /*06b0*/  MUFU.RCP R22, R22 ;  /* 0x0000001600167308 */ /* 0x001e300000001000 */
[----:B-1----:R-:W1:Y:S01]  /*06c0*/  MUFU.RCP R24, R24 ;  /* 0x0000001800187308 */ /* 0x002e620000001000 */
[----:B0-----:R-:W-:Y:S01]  /*06d0*/  IADD3 R6, PT, PT, R22, 0xffffffe, RZ ;  /* 0x0ffffffe16067810 */ /* 0x001fe20007ffe0ff */
[----:B------:R-:W-:-:S06]  /*06e0*/  IMAD.U32 R22, RZ, RZ, UR15 ;  /* 0x0000000fff167e24 */ /* 0x000fcc000f8e00ff */
[----:B------:R0:W3:Y:S01]  /*06f0*/  F2I.FTZ.U32.TRUNC.NTZ R7, R6 ;  /* 0x0000000600077305 */ /* 0x0000e2000021f000 */
[----:B-1----:R-:W-:Y:S02]  /*0700*/  VIADD R20, R24, 0xffffffe ;  /* 0x0ffffffe18147836 */ /* 0x002fe40000000000 */
[----:B------:R-:W-:-:S05]  /*0710*/  IMAD.U32 R24, RZ, RZ, UR4 ;  /* 0x00000004ff187e24 */ /* 0x000fca000f8e00ff */
[----:B------:R1:W4:Y:S01]  /*0720*/  F2I.FTZ.U32.TRUNC.NTZ R21, R20 ;  /* 0x0000001400157305 */ /* 0x000322000021f000 */
[----:B0-----:R-:W-:Y:S02]  /*0730*/  IMAD.MOV.U32 R6, RZ, RZ, RZ ;  /* 0x000000ffff067224 */ /* 0x001fe400078e00ff */
[----:B---3--:R-:W-:Y:S02]  /*0740*/  IMAD.MOV R25, RZ, RZ, -R7 ;  /* 0x000000ffff197224 */ /* 0x008fe400078e0a07 */
[----:B-1----:R-:W-:Y:S02]  /*0750*/  HFMA2 R20, -RZ, RZ, 0, 0 ;  /* 0x00000000ff147431 */ /* 0x002fe400000001ff */
[----:B------:R-:W-:Y:S02]  /*0760*/  IMAD R25, R25, UR14, RZ ;  /* 0x0000000e19197c24 */ /* 0x000fe4000f8e02ff */
[----:B----4-:R-:W-:Y:S02]  /*0770*/  IMAD.MOV R27, RZ, RZ, -R21 ;  /* 0x000000ffff1b7224 */ /* 0x010fe400078e0a15 */
[----:B------:R-:W-:-:S04]  /*0780*/  IMAD.HI.U32 R25, R7, R25, R6 ;  /* 0x0000001907197227 */ /* 0x000fc800078e0006 */
[----:B------:R-:W-:Y:S01]  /*0790*/  IMAD R27, R27, UR5, RZ ;  /* 0x000000051b1b7c24 */ /* 0x000fe2000f8e02ff */
[----:B------:R-:W0:Y:S01]  /*07a0*/  LDCU UR5, c[0x0][0x39c] ;  /* 0x00007380ff0577ac */ /* 0x000e220008000800 */
[----:B------:R-:W-:Y:S02]  /*07b0*/  VIADD R6, R23, 0x3 ;  /* 0x0000000317067836 */ /* 0x000fe40000000000 */
[----:B------:R-:W-:-:S04]  /*07c0*/  IMAD.HI.U32 R27, R21, R27, R20 ;  /* 0x0000001b151b7227 */ /* 0x000fc800078e0014 */
[----:B--2---:R-:W-:-:S07]  /*07d0*/  IMAD.MOV.U32 R7, RZ, RZ, RZ ;  /* 0x000000ffff077224 */ /* 0x004fce00078e00ff */
.L_x_2:
[C---:B------:R-:W-:Y:S01]  /*07e0*/  IADD3 R28, PT, PT, R6.reuse, -0x3, RZ ;  /* 0xfffffffd061c7810 */ /* 0x040fe20007ffe0ff */
[----:B------:R-:W1:Y:S01]  /*07f0*/  I2F.U32.RP R29, UR14 ;  /* 0x0000000e001d7d06 */ /* 0x000e620008209000 */
[----:B------:R-:W-:Y:S01]  /*0800*/  VIADD R32, R6, 0xfffffffe ;  /* 0xfffffffe06207836 */ /* 0x000fe20000000000 */
[----:B------:R-:W-:Y:S02]  /*0810*/  LOP3.LUT R3, R3, 0xfffffff7, RZ, 0xc0, !PT ;  /* 0xfffffff703037812 */ /* 0x000fe400078ec0ff */
[----:B------:R-:W-:-:S04]  /*0820*/  IMAD.HI.U32 R26, R25, R28, RZ ;  /* 0x0000001c191a7227 */ /* 0x000fc800078e00ff */
[----:B------:R-:W-:Y:S02]  /*0830*/  IMAD.MOV R21, RZ, RZ, -R26 ;  /* 0x000000ffff157224 */ /* 0x000fe400078e0a1a */
[----:B------:R-:W-:-:S04]  /*0840*/  IMAD.HI.U32 R20, R27, R28, RZ ;  /* 0x0000001c1b147227 */ /* 0x000fc800078e00ff */
[----:B------:R-:W-:Y:S01]  /*0850*/  IMAD R21, R21, UR14, R28 ;  /* 0x0000000e15157c24 */ /* 0x000fe2000f8e021c */
[----:B-1----:R-:W-:Y:S01]  /*0860*/  MUFU.RCP R29, R29 ;  /* 0x0000001d001d7308 */ /* 0x002fe20000001000 */
[----:B------:R-:W-:-:S03]  /*0870*/  IMAD.MOV R20, RZ, RZ, -R20 ;  /* 0x000000ffff147224 */ /* 0x000fc600078e0a14 */
[----:B------:R-:W-:Y:S01]  /*0880*/  ISETP.GE.U32.AND P6, PT, R21, UR14, PT ;  /* 0x0000000e15007c0c */ /* 0x000fe2000bfc6070 */
[----:B0-----:R-:W-:-:S03]  /*0890*/  IMAD R31, R20, UR5, R28 ;  /* 0x00000005141f7c24 */ /* 0x001fc6000f8e021c */
[----:B------:R-:W0:Y:S02]  /*08a0*/  I2F.U32.RP R20, UR5 ;  /* 0x0000000500147d06 */ /* 0x000e240008209000 */
[----:B------:R-:W-:-:S07]  /*08b0*/  ISETP.GE.U32.AND P3, PT, R31, UR5, PT ;  /* 0x000000051f007c0c */ /* 0x000fce000bf66070 */
[----:B------:R-:W-:-:S05]  /*08c0*/  @P6 VIADD R21, R21, -UR14 ;  /* 0x8000000e15156c36 */ /* 0x000fca0008000000 */
[----:B------:R-:W-:Y:S01]  /*08d0*/  ISETP.GE.U32.AND P2, PT, R21, UR14, PT ;  /* 0x0000000e15007c0c */ /* 0x000fe2000bf46070 */
[----:B0-----:R0:W1:Y:S01]  /*08e0*/  MUFU.RCP R28, R20 ;  /* 0x00000014001c7308 */ /* 0x0010620000001000 */
[----:B------:R-:W-:-:S05]  /*08f0*/  @P3 VIADD R31, R31, -UR5 ;  /* 0x800000051f1f3c36 */ /* 0x000fca0008000000 */
[----:B------:R-:W-:Y:S02]  /*0900*/  ISETP.GE.U32.AND P4, PT, R31, UR5, PT ;  /* 0x000000051f007c0c */ /* 0x000fe4000bf86070 */
[----:B0-----:R-:W-:-:S04]  /*0910*/  MOV R20, RZ ;  /* 0x000000ff00147202 */ /* 0x001fc80000000f00 */
[----:B------:R-:W-:-:S05]  /*0920*/  @P2 VIADD R21, R21, -UR14 ;  /* 0x8000000e15152c36 */ /* 0x000fca0008000000 */
[----:B------:R-:W-:Y:S01]  /*0930*/  SEL R24, R24, R21, !P0 ;  /* 0x0000001518187207 */ /* 0x000fe20004000000 */
[----:B-1----:R-:W-:Y:S01]  /*0940*/  VIADD R28, R28, 0xffffffe ;  /* 0x0ffffffe1c1c7836 */ /* 0x002fe20000000000 */
[----:B------:R-:W-:Y:S01]  /*0950*/  IADD3 R21, PT, PT, R29, 0xffffffe, RZ ;  /* 0x0ffffffe1d157810 */ /* 0x000fe20007ffe0ff */
[----:B------:R-:W-:Y:S02]  /*0960*/  @P4 VIADD R31, R31, -UR5 ;  /* 0x800000051f1f4c36 */ /* 0x000fe40008000000 */
[----:B------:R-:W-:-:S03]  /*0970*/  IMAD.HI.U32 R27, R27, R24, RZ ;  /* 0x000000181b1b7227 */ /* 0x000fc600078e00ff */
[----:B------:R-:W0:Y:S01]  /*0980*/  F2I.FTZ.U32.TRUNC.NTZ R21, R21 ;  /* 0x0000001500157305 */ /* 0x000e22000021f000 */
[----:B------:R-:W-:-:S04]  /*0990*/  IMAD.MOV R25, RZ, RZ, -R27 ;  /* 0x000000ffff197224 */ /* 0x000fc800078e0a1b */
[----:B------:R-:W-:-:S05]  /*09a0*/  IMAD R24, R25, UR5, R24 ;  /* 0x0000000519187c24 */ /* 0x000fca000f8e0218 */
[----:B------:R-:W-:Y:S01]  /*09b0*/  ISETP.GE.U32.AND P0, PT, R24, UR5, PT ;  /* 0x0000000518007c0c */ /* 0x000fe2000bf06070 */
[----:B0-----:R-:W-:-:S04]  /*09c0*/  IMAD.MOV R25, RZ, RZ, -R21 ;  /* 0x000000ffff197224 */ /* 0x001fc800078e0a15 */
[----:B------:R-:W-:-:S04]  /*09d0*/  IMAD R25, R25, UR14, RZ ;  /* 0x0000000e19197c24 */ /* 0x000fc8000f8e02ff */
[----:B------:R-:W-:Y:S01]  /*09e0*/  IMAD.HI.U32 R25, R21, R25, R20 ;  /* 0x0000001915197227 */ /* 0x000fe200078e0014 */
[----:B------:R-:W-:Y:S01]  /*09f0*/  SEL R20, R22, R31, !P1 ;  /* 0x0000001f16147207 */ /* 0x000fe20004800000 */
[----:B------:R-:W0:Y:S02]  /*0a00*/  F2I.FTZ.U32.TRUNC.NTZ R21, R28 ;  /* 0x0000001c00157305 */ /* 0x000e24000021f000 */
[----:B------:R-:W-:Y:S02]  /*0a10*/  @P0 VIADD R24, R24, -UR5 ;  /* 0x8000000518180c36 */ /* 0x000fe40008000000 */
[----:B------:R-:W-:-:S03]  /*0a20*/  IMAD.HI.U32 R29, R25, R6, RZ ;  /* 0x00000006191d7227 */ /* 0x000fc600078e00ff */
[----:B------:R-:W-:Y:S01]  /*0a30*/  ISETP.GE.U32.AND P3, PT, R24, UR5, PT ;  /* 0x0000000518007c0c */ /* 0x000fe2000bf66070 */
[----:B------:R-:W-:Y:S01]  /*0a40*/  @P0 VIADD R27, R27, 0x1 ;  /* 0x000000011b1b0836 */ /* 0x000fe20000000000 */
[----:B------:R-:W-:Y:S01]  /*0a50*/  IADD3 R33, PT, PT, -R29, RZ, RZ ;  /* 0x000000ff1d217210 */ /* 0x000fe20007ffe1ff */
[----:B------:R-:W-:Y:S01]  /*0a60*/  IMAD R20, R20, -0x2, R5 ;  /* 0xfffffffe14147824 */ /* 0x000fe200078e0205 */
[----:B------:R-:W-:-:S03]  /*0a70*/  LOP3.LUT R24, RZ, UR14, RZ, 0x33, !PT ;  /* 0x0000000eff187c12 */ /* 0x000fc6000f8e33ff */
[----:B------:R-:W-:Y:S02]  /*0a80*/  IMAD R33, R33, UR14, R6 ;  /* 0x0000000e21217c24 */ /* 0x000fe4000f8e0206 */
[----:B------:R-:W-:Y:S01]  /*0a90*/  VIADD R30, R20, UR6 ;  /* 0x00000006141e7c36 */ /* 0x000fe20008000000 */
[----:B------:R-:W-:-:S03]  /*0aa0*/  MOV R20, RZ ;  /* 0x000000ff00147202 */ /* 0x000fc60000000f00 */
[----:B------:R-:W-:Y:S01]  /*0ab0*/  @P3 VIADD R27, R27, 0x1 ;  /* 0x000000011b1b3836 */ /* 0x000fe20000000000 */
[----:B------:R-:W-:Y:S02]  /*0ac0*/  ISETP.GE.U32.AND P3, PT, R33, UR14, PT ;  /* 0x0000000e21007c0c */ /* 0x000fe4000bf66070 */
[----:B------:R-:W-:Y:S02]  /*0ad0*/  ISETP.GE.U32.AND P0, PT, R30, UR9, PT ;  /* 0x000000091e007c0c */ /* 0x000fe4000bf06070 */
[----:B------:R-:W-:Y:S02]  /*0ae0*/  SEL R27, R22, R27, !P1 ;  /* 0x0000001b161b7207 */ /* 0x000fe40004800000 */
[----:B------:R-:W-:Y:S02]  /*0af0*/  ISETP.GT.AND P0, PT, R30, -0x1, !P0 ;  /* 0xffffffff1e00780c */ /* 0x000fe40004704270 */
[----:B------:R-:W-:Y:S01]  /*0b00*/  PLOP3.LUT P1, PT, PT, PT, PT, 0x8, 0x80 ;  /* 0x000000000080781c */ /* 0x000fe20003f2e170 */
[----:B------:R-:W-:Y:S01]  /*0b10*/  IMAD R27, R27, -0x2, R4 ;  /* 0xfffffffe1b1b7824 */ /* 0x000fe200078e0204 */
[----:B------:R-:W-:-:S03]  /*0b20*/  LOP3.LUT R22, RZ, UR5, RZ, 0x33, !PT ;  /* 0x00000005ff167c12 */ /* 0x000fc6000f8e33ff */
[----:B------:R-:W-:Y:S02]  /*0b30*/  @P3 VIADD R33, R33, -UR14 ;  /* 0x8000000e21213c36 */ /* 0x000fe40008000000 */
[----:B------:R-:W-:Y:S02]  /*0b40*/  VIADD R31, R27, UR6 ;  /* 0x000000061b1f7c36 */ /* 0x000fe40008000000 */
[----:B0-----:R-:W-:Y:S01]  /*0b50*/  IMAD.MOV R27, RZ, RZ, -R21 ;  /* 0x000000ffff1b7224 */ /* 0x001fe200078e0a15 */
[----:B------:R-:W-:Y:S02]  /*0b60*/  ISETP.GE.U32.AND P4, PT, R33, UR14, PT ;  /* 0x0000000e21007c0c */ /* 0x000fe4000bf86070 */
[----:B------:R-:W-:Y:S01]  /*0b70*/  ISETP.GE.U32.AND P5, PT, R31, UR9, PT ;  /* 0x000000091f007c0c */ /* 0x000fe2000bfa6070 */
[----:B------:R-:W-:-:S03]  /*0b80*/  IMAD R27, R27, UR5, RZ ;  /* 0x000000051b1b7c24 */ /* 0x000fc6000f8e02ff */
[----:B------:R-:W-:Y:S01]  /*0b90*/  ISETP.GT.AND P5, PT, R31, -0x1, !P5 ;  /* 0xffffffff1f00780c */ /* 0x000fe20006fa4270 */
[----:B------:R-:W-:-:S03]  /*0ba0*/  IMAD.HI.U32 R27, R21, R27, R20 ;  /* 0x0000001b151b7227 */ /* 0x000fc600078e0014 */
[----:B------:R-:W-:Y:S02]  /*0bb0*/  PLOP3.LUT P5, PT, P5, P0, PT, 0x80, 0x8 ;  /* 0x000000000008781c */ /* 0x000fe40002fa1070 */
[----:B------:R-:W-:Y:S01]  /*0bc0*/  ISETP.NE.U32.AND P0, PT, RZ, UR14, PT ;  /* 0x0000000eff007c0c */ /* 0x000fe2000bf05070 */
[----:B------:R-:W-:Y:S01]  /*0bd0*/  @P4 VIADD R33, R33, -UR14 ;  /* 0x8000000e21214c36 */ /* 0x000fe20008000000 */
[----:B------:R-:W-:Y:S02]  /*0be0*/  P2R R34, PR, RZ, 0x20 ;  /* 0x00000020ff227803 */ /* 0x000fe40000000000 */
[----:B------:R-:W-:Y:S02]  /*0bf0*/  P2R R57, PR, RZ, 0x1 ;  /* 0x00000001ff397803 */ /* 0x000fe40000000000 */
[----:B------:R-:W-:-:S05]  /*0c00*/  SEL R20, R24, R33, !P0 ;  /* 0x0000002118147207 */ /* 0x000fca0004000000 */
[----:B------:R-:W-:Y:S01]  /*0c10*/  @P5 PLOP3.LUT P1, PT, P6, PT, PT, 0x80, 0x8 ;  /* 0x000000000008581c */ /* 0x000fe2000372f070 */
[----:B------:R-:W-:Y:S01]  /*0c20*/  IMAD.HI.U32 R21, R27, R20, RZ ;  /* 0x000000141b157227 */ /* 0x000fe200078e00ff */
[----:B------:R-:W-:Y:S02]  /*0c30*/  PLOP3.LUT P6, PT, PT, PT, PT, 0x8, 0x80 ;  /* 0x000000000080781c */ /* 0x000fe40003fce170 */
[----:B------:R-:W-:Y:S01]  /*0c40*/  @P5 PLOP3.LUT P6, PT, P2, PT, PT, 0x80, 0x8 ;  /* 0x000000000008581c */ /* 0x000fe200017cf070 */
[----:B------:R-:W-:-:S04]  /*0c50*/  IMAD.MOV R33, RZ, RZ, -R21 ;  /* 0x000000ffff217224 */ /* 0x000fc800078e0a15 */
[----:B------:R-:W-:-:S04]  /*0c60*/  IMAD R20, R33, UR5, R20 ;  /* 0x0000000521147c24 */ /* 0x000fc8000f8e0214 */
[----:B------:R-:W-:Y:S01]  /*0c70*/  @P1 VIADD R26, R26, 0x1 ;  /* 0x000000011a1a1836 */ /* 0x000fe20000000000 */
[----:B------:R-:W-:-:S03]  /*0c80*/  ISETP.GE.U32.AND P1, PT, R20, UR5, PT ;  /* 0x0000000514007c0c */ /* 0x000fc6000bf26070 */
[----:B------:R-:W-:-:S10]  /*0c90*/  @P6 VIADD R26, R26, 0x1 ;  /* 0x000000011a1a6836 */ /* 0x000fd40000000000 */
[----:B------:R-:W-:Y:S01]  /*0ca0*/  @P1 IADD3 R20, PT, PT, R20, -UR5, RZ ;  /* 0x8000000514141c10 */ /* 0x000fe2000fffe0ff */
[----:B------:R-:W-:-:S03]  /*0cb0*/  @P1 VIADD R21, R21, 0x1 ;  /* 0x0000000115151836 */ /* 0x000fc60000000000 */
[----:B------:R-:W-:Y:S01]  /*0cc0*/  ISETP.GE.U32.AND P1, PT, R20, UR5, PT ;  /* 0x0000000514007c0c */ /* 0x000fe2000bf26070 */
[----:B------:R-:W-:-:S04]  /*0cd0*/  IMAD.HI.U32 R20, R27, R6, RZ ;  /* 0x000000061b147227 */ /* 0x000fc800078e00ff */
[----:B------:R-:W-:-:S04]  /*0ce0*/  IMAD.MOV R33, RZ, RZ, -R20 ;  /* 0x000000ffff217224 */ /* 0x000fc800078e0a14 */
[----:B------:R-:W-:-:S04]  /*0cf0*/  IMAD R33, R33, UR5, R6 ;  /* 0x0000000521217c24 */ /* 0x000fc8000f8e0206 */
[----:B------:R-:W-:Y:S01]  /*0d00*/  @P1 VIADD R21, R21, 0x1 ;  /* 0x0000000115151836 */ /* 0x000fe20000000000 */
[----:B------:R-:W-:-:S13]  /*0d10*/  ISETP.GE.U32.AND P1, PT, R33, UR5, PT ;  /* 0x0000000521007c0c */ /* 0x000fda000bf26070 */
[----:B------:R-:W-:-:S05]  /*0d20*/  @P1 VIADD R33, R33, -UR5 ;  /* 0x8000000521211c36 */ /* 0x000fca0008000000 */
[----:B------:R-:W-:-:S13]  /*0d30*/  ISETP.GE.U32.AND P1, PT, R33, UR5, PT ;  /* 0x0000000521007c0c */ /* 0x000fda000bf26070 */
[----:B------:R-:W-:Y:S01]  /*0d40*/  @P1 VIADD R33, R33, -UR5 ;  /* 0x8000000521211c36 */ /* 0x000fe20008000000 */
[----:B------:R-:W-:-:S04]  /*0d50*/  ISETP.NE.U32.AND P1, PT, RZ, UR5, PT ;  /* 0x00000005ff007c0c */ /* 0x000fc8000bf25070 */
[C---:B------:R-:W-:Y:S02]  /*0d60*/  SEL R20, R22.reuse, R33, !P1 ;  /* 0x0000002116147207 */ /* 0x040fe40004800000 */
[----:B------:R-:W-:-:S03]  /*0d70*/  SEL R21, R22, R21, !P1 ;  /* 0x0000001516157207 */ /* 0x000fc60004800000 */
[----:B------:R-:W-:-:S05]  /*0d80*/  IMAD R20, R20, -0x2, R5 ;  /* 0xfffffffe14147824 */ /* 0x000fca00078e0205 */
[----:B------:R-:W-:Y:S01]  /*0d90*/  IADD3 R28, PT, PT, R20, UR6, RZ ;  /* 0x00000006141c7c10 */ /* 0x000fe2000fffe0ff */
[----:B------:R-:W-:Y:S02]  /*0da0*/  IMAD R20, R21, -0x2, R4 ;  /* 0xfffffffe15147824 */ /* 0x000fe400078e0204 */
[----:B------:R-:W-:Y:S01]  /*0db0*/  IMAD.HI.U32 R21, R25, R32, RZ ;  /* 0x0000002019157227 */ /* 0x000fe200078e00ff */
[----:B------:R-:W-:-:S03]  /*0dc0*/  ISETP.GE.U32.AND P6, PT, R28, UR9, PT ;  /* 0x000000091c007c0c */ /* 0x000fc6000bfc6070 */
[----:B------:R-:W-:Y:S01]  /*0dd0*/  VIADD R20, R20, UR6 ;  /* 0x0000000614147c36 */ /* 0x000fe20008000000 */
[----:B------:R-:W-:Y:S01]  /*0de0*/  ISETP.GT.AND P6, PT, R28, -0x1, !P6 ;  /* 0xffffffff1c00780c */ /* 0x000fe200077c4270 */
[----:B------:R-:W-:-:S03]  /*0df0*/  IMAD.MOV R33, RZ, RZ, -R21 ;  /* 0x000000ffff217224 */ /* 0x000fc600078e0a15 */
[----:B------:R-:W-:Y:S01]  /*0e00*/  ISETP.GE.U32.AND P2, PT, R20, UR9, PT ;  /* 0x0000000914007c0c */ /* 0x000fe2000bf46070 */
[----:B------:R-:W-:-:S03]  /*0e10*/  IMAD R33, R33, UR14, R32 ;  /* 0x0000000e21217c24 */ /* 0x000fc6000f8e0220 */
[----:B------:R-:W-:-:S04]  /*0e20*/  ISETP.GT.AND P2, PT, R20, -0x1, !P2 ;  /* 0xffffffff1400780c */ /* 0x000fc80005744270 */
[----:B------:R-:W-:Y:S02]  /*0e30*/  PLOP3.LUT P2, PT, P2, P6, PT, 0x80, 0x8 ;  /* 0x000000000008781c */ /* 0x000fe4000174d070 */
[----:B------:R-:W-:Y:S02]  /*0e40*/  ISETP.NE.U32.OR P6, PT, RZ, UR14, !P5 ;  /* 0x0000000eff007c0c */ /* 0x000fe4000efc5470 */
[----:B------:R-:W-:-:S11]  /*0e50*/  P2R R56, PR, RZ, 0x4 ;  /* 0x00000004ff387803 */ /* 0x000fd60000000000 */
[----:B------:R-:W-:Y:S02]  /*0e60*/  @!P6 LOP3.LUT R26, RZ, UR14, RZ, 0x33, !PT ;  /* 0x0000000eff1aec12 */ /* 0x000fe4000f8e33ff */
[----:B------:R-:W-:Y:S02]  /*0e70*/  PLOP3.LUT P6, PT, PT, PT, PT, 0x8, 0x80 ;  /* 0x000000000080781c */ /* 0x000fe40003fce170 */
[----:B------:R-:W-:Y:S02]  /*0e80*/  @P2 PLOP3.LUT P6, PT, P3, PT, PT, 0x80, 0x8 ;  /* 0x000000000008281c */ /* 0x000fe40001fcf070 */
[----:B------:R-:W-:Y:S02]  /*0e90*/  PLOP3.LUT P3, PT, PT, PT, PT, 0x8, 0x80 ;  /* 0x000000000080781c */ /* 0x000fe40003f6e170 */
[----:B------:R-:W-:Y:S02]  /*0ea0*/  @P2 PLOP3.LUT P3, PT, P4, PT, PT, 0x80, 0x8 ;  /* 0x000000000008281c */ /* 0x000fe4000276f070 */
[----:B------:R-:W-:-:S02]  /*0eb0*/  ISETP.GE.U32.AND P4, PT, R33, UR14, PT ;  /* 0x0000000e21007c0c */ /* 0x000fc4000bf86070 */
[----:B------:R-:W-:-:S05]  /*0ec0*/  @P5 LEA R26, R26, UR7, 0xc ;  /* 0x000000071a1a5c11 */ /* 0x000fca000f8e60ff */
[----:B------:R-:W-:Y:S02]  /*0ed0*/  @P5 IMAD R31, R31, 0x10, R26 ;  /* 0x000000101f1f5824 */ /* 0x000fe400078e021a */
[----:B------:R-:W-:-:S03]  /*0ee0*/  @P6 VIADD R29, R29, 0x1 ;  /* 0x000000011d1d6836 */ /* 0x000fc60000000000 */
[----:B------:R-:W-:Y:S01]  /*0ef0*/  @P5 LEA R26, R30, R31, 0x2 ;  /* 0x0000001f1e1a5211 */ /* 0x000fe200078e10ff */
[----:B------:R-:W-:Y:S01]  /*0f00*/  IMAD.HI.U32 R30, R27, R32, RZ ;  /* 0x000000201b1e7227 */ /* 0x000fe200078e00ff */
[----:B------:R-:W-:Y:S02]  /*0f10*/  @P4 IADD3 R33, PT, PT, R33, -UR14, RZ ;  /* 0x8000000e21214c10 */ /* 0x000fe4000fffe0ff */
[----:B------:R-:W-:Y:S01]  /*0f20*/  @P4 LOP3.LUT R3, R3, 0x8, RZ, 0xfc, !PT ;  /* 0x0000000803034812 */ /* 0x000fe200078efcff */
[----:B------:R-:W-:Y:S01]  /*0f30*/  IMAD.MOV R30, RZ, RZ, -R30 ;  /* 0x000000ffff1e7224 */ /* 0x000fe200078e0a1e */
[----:B------:R-:W-:Y:S01]  /*0f40*/  ISETP.GE.U32.AND P4, PT, R33, UR14, PT ;  /* 0x0000000e21007c0c */ /* 0x000fe2000bf86070 */
[----:B------:R-:W-:Y:S01]  /*0f50*/  @P3 VIADD R29, R29, 0x1 ;  /* 0x000000011d1d3836 */ /* 0x000fe20000000000 */
[----:B------:R-:W-:Y:S01]  /*0f60*/  LOP3.LUT R3, R3, 0xffffffdf, RZ, 0xc0, !PT ;  /* 0xffffffdf03037812 */ /* 0x000fe200078ec0ff */
[----:B------:R-:W-:-:S03]  /*0f70*/  IMAD R31, R30, UR5, R32 ;  /* 0x000000051e1f7c24 */ /* 0x000fc6000f8e0220 */
[----:B------:R-:W-:Y:S02]  /*0f80*/  @P2 SEL R29, R24, R29, !P0 ;  /* 0x0000001d181d2207 */ /* 0x000fe40004000000 */
[----:B------:R-:W-:Y:S02]  /*0f90*/  ISETP.GE.U32.AND P3, PT, R31, UR5, PT ;  /* 0x000000051f007c0c */ /* 0x000fe4000bf66070 */
[----:B------:R-:W-:-:S03]  /*0fa0*/  @P2 LEA R29, R29, UR7, 0xc ;  /* 0x000000071d1d2c11 */ /* 0x000fc6000f8e60ff */
[----:B------:R-:W-:Y:S01]  /*0fb0*/  @P4 VIADD R33, R33, -UR14 ;  /* 0x8000000e21214c36 */ /* 0x000fe20008000000 */
[----:B------:R-:W-:Y:S01]  /*0fc0*/  @P4 LOP3.LUT R3, R3, 0x20, RZ, 0xfc, !PT ;  /* 0x0000002003034812 */ /* 0x000fe200078efcff */
[----:B------:R-:W-:Y:S02]  /*0fd0*/  @P2 IMAD R29, R20, 0x10, R29 ;  /* 0x00000010141d2824 */ /* 0x000fe400078e021d */
[----:B------:R-:W-:Y:S01]  /*0fe0*/  VIADD R20, R6, 0xffffffff ;  /* 0xffffffff06147836 */ /* 0x000fe20000000000 */
[----:B------:R-:W-:Y:S02]  /*0ff0*/  SEL R30, R24, R33, !P0 ;  /* 0x00000021181e7207 */ /* 0x000fe40004000000 */
[----:B------:R-:W-:Y:S01]  /*1000*/  @P2 LEA R28, R28, R29, 0x2 ;  /* 0x0000001d1c1c2211 */ /* 0x000fe200078e10ff */
[----:B------:R-:W-:Y:S01]  /*1010*/  IMAD.HI.U32 R29, R25, R20, RZ ;  /* 0x00000014191d7227 */ /* 0x000fe200078e00ff */
[----:B------:R-:W-:-:S03]  /*1020*/  LOP3.LUT R3, R3, 0xfffffffd, RZ, 0xc0, !PT ;  /* 0xfffffffd03037812 */ /* 0x000fc600078ec0ff */
[----:B------:R-:W-:-:S04]  /*1030*/  IMAD.HI.U32 R35, R27, R30, RZ ;  /* 0x0000001e1b237227 */ /* 0x000fc800078e00ff */
[----:B------:R-:W-:Y:S02]  /*1040*/  IMAD.MOV R33, RZ, RZ, -R35 ;  /* 0x000000ffff217224 */ /* 0x000fe400078e0a23 */
[----:B------:R-:W-:Y:S02]  /*1050*/  @P3 VIADD R31, R31, -UR5 ;  /* 0x800000051f1f3c36 */ /* 0x000fe40008000000 */
[----:B------:R-:W-:Y:S02]  /*1060*/  IMAD R30, R33, UR5, R30 ;  /* 0x00000005211e7c24 */ /* 0x000fe4000f8e021e */
[----:B------:R-:W-:-:S03]  /*1070*/  IMAD.MOV R33, RZ, RZ, -R29 ;  /* 0x000000ffff217224 */ /* 0x000fc600078e0a1d */
[----:B------:R-:W-:Y:S01]  /*1080*/  ISETP.GE.U32.AND P4, PT, R30, UR5, PT ;  /* 0x000000051e007c0c */ /* 0x000fe2000bf86070 */
[----:B------:R-:W-:-:S05]  /*1090*/  IMAD R33, R33, UR14, R20 ;  /* 0x0000000e21217c24 */ /* 0x000fca000f8e0214 */
[----:B------:R-:W-:-:S07]  /*10a0*/  ISETP.GE.U32.AND P5, PT, R33, UR14, PT ;  /* 0x0000000e21007c0c */ /* 0x000fce000bfa6070 */
[----:B------:R-:W-:Y:S02]  /*10b0*/  @P4 VIADD R30, R30, -UR5 ;  /* 0x800000051e1e4c36 */ /* 0x000fe40008000000 */
[----:B------:R-:W-:-:S03]  /*10c0*/  @P4 VIADD R35, R35, 0x1 ;  /* 0x0000000123234836 */ /* 0x000fc60000000000 */
[----:B------:R-:W-:Y:S01]  /*10d0*/  ISETP.GE.U32.AND P2, PT, R30, UR5, PT ;  /* 0x000000051e007c0c */ /* 0x000fe2000bf46070 */
[----:B------:R-:W-:-:S12]  /*10e0*/  @P5 VIADD R33, R33, -UR14 ;  /* 0x8000000e21215c36 */ /* 0x000fd80008000000 */
[----:B------:R-:W-:Y:S02]  /*10f0*/  @P2 LOP3.LUT R3, R3, 0x2, RZ, 0xfc, !PT ;  /* 0x0000000203032812 */ /* 0x000fe400078efcff */
[----:B------:R-:W-:Y:S02]  /*1100*/  ISETP.GE.U32.AND P2, PT, R33, UR14, PT ;  /* 0x0000000e21007c0c */ /* 0x000fe4000bf46070 */
[----:B------:R-:W-:-:S11]  /*1110*/  LOP3.LUT R3, R3, 0xffffffbf, RZ, 0xc0, !PT ;  /* 0xffffffbf03037812 */ /* 0x000fd600078ec0ff */
[----:B------:R-:W-:Y:S02]  /*1120*/  @P2 IADD3 R33, PT, PT, R33, -UR14, RZ ;  /* 0x8000000e21212c10 */ /* 0x000fe4000fffe0ff */
[----:B------:R-:W-:Y:S02]  /*1130*/  @P2 LOP3.LUT R3, R3, 0x40, RZ, 0xfc, !PT ;  /* 0x0000004003032812 */ /* 0x000fe400078efcff */
[----:B------:R-:W-:Y:S02]  /*1140*/  SEL R30, R24, R33, !P0 ;  /* 0x00000021181e7207 */ /* 0x000fe40004000000 */
[----:B------:R-:W-:-:S03]  /*1150*/  LOP3.LUT P2, RZ, R3, 0x8, RZ, 0xc0, !PT ;  /* 0x0000000803ff7812 */ /* 0x000fc6000784c0ff */
[----:B------:R-:W-:-:S04]  /*1160*/  IMAD.HI.U32 R33, R27, R30, RZ ;  /* 0x0000001e1b217227 */ /* 0x000fc800078e00ff */
[----:B------:R-:W-:-:S04]  /*1170*/  IMAD.MOV R59, RZ, RZ, -R33 ;  /* 0x000000ffff3b7224 */ /* 0x000fc800078e0a21 */
[----:B------:R-:W-:-:S05]  /*1180*/  IMAD R30, R59, UR5, R30 ;  /* 0x000000053b1e7c24 */ /* 0x000fca000f8e021e */
[----:B------:R-:W-:-:S13]  /*1190*/  ISETP.GE.U32.AND P3, PT, R30, UR5, PT ;  /* 0x000000051e007c0c */ /* 0x000fda000bf66070 */
[----:B------:R-:W-:Y:S02]  /*11a0*/  @P3 VIADD R30, R30, -UR5 ;  /* 0x800000051e1e3c36 */ /* 0x000fe40008000000 */
[----:B------:R-:W-:-:S03]  /*11b0*/  @P3 VIADD R33, R33, 0x1 ;  /* 0x0000000121213836 */ /* 0x000fc60000000000 */
[----:B------:R-:W-:Y:S01]  /*11c0*/  ISETP.GE.U32.AND P0, PT, R30, UR5, PT ;  /* 0x000000051e007c0c */ /* 0x000fe2000bf06070 */
[----:B------:R-:W-:-:S04]  /*11d0*/  IMAD.HI.U32 R30, R27, R20, RZ ;  /* 0x000000141b1e7227 */ /* 0x000fc800078e00ff */
[----:B------:R-:W-:-:S04]  /*11e0*/  IMAD.MOV R59, RZ, RZ, -R30 ;  /* 0x000000ffff3b7224 */ /* 0x000fc800078e0a1e */
[----:B------:R-:W-:-:S04]  /*11f0*/  IMAD R59, R59, UR5, R20 ;  /* 0x000000053b3b7c24 */ /* 0x000fc8000f8e0214 */
[----:B------:R-:W-:Y:S02]  /*1200*/  @P0 IADD3 R33, PT, PT, R33, 0x1, RZ ;  /* 0x0000000121210810 */ /* 0x000fe40007ffe0ff */
[----:B------:R-:W-:Y:S02]  /*1210*/  ISETP.GE.U32.AND P6, PT, R59, UR5, PT ;  /* 0x000000053b007c0c */ /* 0x000fe4000bfc6070 */
[----:B------:R-:W-:Y:S02]  /*1220*/  SEL R33, R22, R33, !P1 ;  /* 0x0000002116217207 */ /* 0x000fe40004800000 */
[----:B------:R-:W-:-:S09]  /*1230*/  PLOP3.LUT P0, PT, PT, PT, PT, 0x8, 0x80 ;  /* 0x000000000080781c */ /* 0x000fd20003f0e170 */
[----:B------:R-:W-:Y:S01]  /*1240*/  @P6 VIADD R59, R59, -UR5 ;  /* 0x800000053b3b6c36 */ /* 0x000fe20008000000 */
[----:B------:R-:W-:-:S04]  /*1250*/  ISETP.GE.U32.AND P6, PT, R31, UR5, PT ;  /* 0x000000051f007c0c */ /* 0x000fc8000bfc6070 */
[----:B------:R-:W-:-:S09]  /*1260*/  ISETP.GE.U32.AND P3, PT, R59, UR5, PT ;  /* 0x000000053b007c0c */ /* 0x000fd2000bf66070 */
[----:B------:R-:W-:Y:S02]  /*1270*/  @P6 IADD3 R31, PT, PT, R31, -UR5, RZ ;  /* 0x800000051f1f6c10 */ /* 0x000fe4000fffe0ff */
[----:B------:R-:W-:Y:S02]  /*1280*/  LOP3.LUT P6, RZ, R3, 0x2, RZ, 0xc0, !PT ;  /* 0x0000000203ff7812 */ /* 0x000fe400078cc0ff */
[----:B------:R-:W-:Y:S01]  /*1290*/  SEL R20, R22, R31, !P1 ;  /* 0x0000001f16147207 */ /* 0x000fe20004800000 */
[----:B------:R-:W-:Y:S02]  /*12a0*/  @P3 VIADD R59, R59, -UR5 ;  /* 0x800000053b3b3c36 */ /* 0x000fe40008000000 */
[----:B------:R-:W-:Y:S02]  /*12b0*/  IMAD R31, R33, -0x2, R4 ;  /* 0xfffffffe211f7824 */ /* 0x000fe400078e0204 */
[----:B------:R-:W-:Y:S01]  /*12c0*/  IMAD R20, R20, -0x2, R5 ;  /* 0xfffffffe14147824 */ /* 0x000fe200078e0205 */
[----:B------:R-:W-:Y:S01]  /*12d0*/  SEL R30, R22, R59, !P1 ;  /* 0x0000003b161e7207 */ /* 0x000fe20004800000 */
[----:B------:R-:W-:-:S02]  /*12e0*/  VIADD R31, R31, UR6 ;  /* 0x000000061f1f7c36 */ /* 0x000fc40008000000 */
[----:B------:R-:W-:Y:S02]  /*12f0*/  VIADD R20, R20, UR6 ;  /* 0x0000000614147c36 */ /* 0x000fe40008000000 */
[----:B------:R-:W-:Y:S01]  /*1300*/  @P6 VIADD R35, R35, 0x1 ;  /* 0x0000000123236836 */ /* 0x000fe20000000000 */
[C---:B------:R-:W-:Y:S01]  /*1310*/  ISETP.GE.U32.AND P6, PT, R31.reuse, UR9, PT ;  /* 0x000000091f007c0c */ /* 0x040fe2000bfc6070 */
[----:B------:R-:W-:Y:S01]  /*1320*/  IMAD R30, R30, -0x2, R5 ;  /* 0xfffffffe1e1e7824 */ /* 0x000fe200078e0205 */
[----:B------:R-:W-:Y:S02]  /*1330*/  ISETP.GE.U32.AND P4, PT, R20, UR9, PT ;  /* 0x0000000914007c0c */ /* 0x000fe4000bf86070 */
[----:B------:R-:W-:Y:S01]  /*1340*/  SEL R35, R22, R35, !P1 ;  /* 0x0000002316237207 */ /* 0x000fe20004800000 */
[----:B------:R-:W-:Y:S01]  /*1350*/  VIADD R30, R30, UR6 ;  /* 0x000000061e1e7c36 */ /* 0x000fe20008000000 */
[----:B------:R-:W-:Y:S02]  /*1360*/  ISETP.GT.AND P4, PT, R20, -0x1, !P4 ;  /* 0xffffffff1400780c */ /* 0x000fe40006784270 */
[----:B------:R-:W-:Y:S01]  /*1370*/  ISETP.GT.AND P6, PT, R31, -0x1, !P6 ;  /* 0xffffffff1f00780c */ /* 0x000fe200077c4270 */
[----:B------:R-:W-:Y:S01]  /*1380*/  IMAD R32, R35, -0x2, R4 ;  /* 0xfffffffe23207824 */ /* 0x000fe200078e0204 */
[----:B------:R-:W-:-:S02]  /*1390*/  P2R R35, PR, RZ, 0x2 ;  /* 0x00000002ff237803 */ /* 0x000fc40000000000 */
[----:B------:R-:W-:Y:S01]  /*13a0*/  LOP3.LUT P1, RZ, R3, 0x40, RZ, 0xc0, !PT ;  /* 0x0000004003ff7812 */ /* 0x000fe2000782c0ff */
[----:B------:R-:W-:-:S05]  /*13b0*/  VIADD R32, R32, UR6 ;  /* 0x0000000620207c36 */ /* 0x000fca0008000000 */
[----:B------:R-:W-:-:S04]  /*13c0*/  ISETP.GE.U32.AND P3, PT, R32, UR9, PT ;  /* 0x0000000920007c0c */ /* 0x000fc8000bf66070 */
[----:B------:R-:W-:-:S04]  /*13d0*/  ISETP.GT.AND P3, PT, R32, -0x1, !P3 ;  /* 0xffffffff2000780c */ /* 0x000fc80005f64270 */
[----:B------:R-:W-:Y:S02]  /*13e0*/  PLOP3.LUT P4, PT, P3, P4, PT, 0x80, 0x8 ;  /* 0x000000000008781c */ /* 0x000fe40001f89070 */
[----:B------:R-:W-:-:S04]  /*13f0*/  ISETP.GE.U32.AND P3, PT, R30, UR9, PT ;  /* 0x000000091e007c0c */ /* 0x000fc8000bf66070 */
[----:B------:R-:W-:-:S04]  /*1400*/  ISETP.GT.AND P3, PT, R30, -0x1, !P3 ;  /* 0xffffffff1e00780c */ /* 0x000fc80005f64270 */
[----:B------:R-:W-:Y:S02]  /*1410*/  PLOP3.LUT P3, PT, P6, P3, PT, 0x80, 0x8 ;  /* 0x000000000008781c */ /* 0x000fe40003767070 */
[----:B------:R-:W-:Y:S02]  /*1420*/  LOP3.LUT P6, RZ, R3, 0x20, RZ, 0xc0, !PT ;  /* 0x0000002003ff7812 */ /* 0x000fe400078cc0ff */
[----:B------:R-:W-:Y:S02]  /*1430*/  @P4 PLOP3.LUT P0, PT, P2, PT, PT, 0x80, 0x8 ;  /* 0x000000000008481c */ /* 0x000fe4000170f070 */
[----:B------:R-:W-:-:S07]  /*1440*/  PLOP3.LUT P2, PT, PT, PT, PT, 0x8, 0x80 ;  /* 0x000000000080781c */ /* 0x000fce0003f4e170 */
[----:B------:R-:W-:Y:S02]  /*1450*/  @P3 PLOP3.LUT P2, PT, P5, PT, PT, 0x80, 0x8 ;  /* 0x000000000008381c */ /* 0x000fe40002f4f070 */
[----:B------:R-:W-:Y:S02]  /*1460*/  PLOP3.LUT P5, PT, PT, PT, PT, 0x8, 0x80 ;  /* 0x000000000080781c */ /* 0x000fe40003fae170 */
[----:B------:R-:W-:Y:S02]  /*1470*/  @P4 PLOP3.LUT P5, PT, P6, PT, PT, 0x80, 0x8 ;  /* 0x000000000008481c */ /* 0x000fe400037af070 */
[----:B------:R-:W-:Y:S02]  /*1480*/  @P0 IADD3 R21, PT, PT, R21, 0x1, RZ ;  /* 0x0000000115150810 */ /* 0x000fe40007ffe0ff */
[----:B------:R-:W-:Y:S02]  /*1490*/  ISETP.NE.AND P0, PT, R57, RZ, PT ;  /* 0x000000ff3900720c */ /* 0x000fe40003f05270 */
[----:B------:R-:W-:-:S02]  /*14a0*/  PLOP3.LUT P6, PT, PT, PT, PT, 0x8, 0x80 ;  /* 0x000000000080781c */ /* 0x000fc40003fce170 */
[----:B------:R-:W-:Y:S01]  /*14b0*/  @P3 PLOP3.LUT P6, PT, P1, PT, PT, 0x80, 0x8 ;  /* 0x000000000008381c */ /* 0x000fe20000fcf070 */
[----:B------:R-:W-:Y:S01]  /*14c0*/  @P2 VIADD R29, R29, 0x1 ;  /* 0x000000011d1d2836 */ /* 0x000fe20000000000 */
[----:B------:R-:W-:Y:S01]  /*14d0*/  ISETP.NE.AND P2, PT, R56, RZ, PT ;  /* 0x000000ff3800720c */ /* 0x000fe20003f45270 */
[----:B------:R-:W-:Y:S01]  /*14e0*/  UIADD3 UR10, UPT, UPT, UR10, 0x4, URZ ;  /* 0x000000040a0a7890 */ /* 0x000fe2000fffe0ff */
[----:B------:R-:W-:Y:S01]  /*14f0*/  ISETP.NE.AND P1, PT, R35, RZ, PT ;  /* 0x000000ff2300720c */ /* 0x000fe20003f25270 */
[----:B------:R-:W-:Y:S01]  /*1500*/  @P5 VIADD R21, R21, 0x1 ;  /* 0x0000000115155836 */ /* 0x000fe20000000000 */
[----:B------:R-:W-:-:S04]  /*1510*/  ISETP.NE.AND P5, PT, R34, RZ, PT ;  /* 0x000000ff2200720c */ /* 0x000fc80003fa5270 */
[----:B------:R-:W-:-:S03]  /*1520*/  @P4 SEL R21, R24, R21, !P0 ;  /* 0x0000001518154207 */ /* 0x000fc60004000000 */
[----:B------:R-:W-:Y:S01]  /*1530*/  @P6 VIADD R29, R29, 0x1 ;  /* 0x000000011d1d6836 */ /* 0x000fe20000000000 */
[----:B------:R-:W-:Y:S01]  /*1540*/  @P4 LEA R21, R21, UR7, 0xc ;  /* 0x0000000715154c11 */ /* 0x000fe2000f8e60ff */
[----:B------:R-:W-:Y:S03]  /*1550*/  @P2 LDS R28, [R28] ;  /* 0x000000001c1c2984 */ /* 0x000fe60000000800 */
[----:B------:R-:W-:Y:S01]  /*1560*/  @P3 SEL R29, R24, R29, !P0 ;  /* 0x0000001d181d3207 */ /* 0x000fe20004000000 */
[----:B------:R-:W-:Y:S01]  /*1570*/  @P4 IMAD R21, R32, 0x10, R21 ;  /* 0x0000001020154824 */ /* 0x000fe200078e0215 */
[----:B------:R-:W0:Y:S02]  /*1580*/  @P5 LDS R26, [R26] ;  /* 0x000000001a1a5984 */ /* 0x000e240000000800 */
[----:B------:R-:W-:Y:S02]  /*1590*/  @P3 LEA R34, R29, UR7, 0xc ;  /* 0x000000071d223c11 */ /* 0x000fe4000f8e60ff */
[----:B------:R-:W-:-:S02]  /*15a0*/  @P4 LEA R32, R20, R21, 0x2 ;  /* 0x0000001514204211 */ /* 0x000fc400078e10ff */
[----:B------:R-:W1:Y:S01]  /*15b0*/  LDC.64 R20, c[0x0][0x380] ;  /* 0x0000e000ff147b82 */ /* 0x000e620000000a00 */
[----:B------:R-:W-:-:S03]  /*15c0*/  @P3 IMAD R31, R31, 0x10, R34 ;  /* 0x000000101f1f3824 */ /* 0x000fc600078e0222 */
[----:B------:R-:W2:Y:S01]  /*15d0*/  @P4 LDS R32, [R32] ;  /* 0x0000000020204984 */ /* 0x000ea20000000800 */
[----:B-1----:R-:W-:-:S05]  /*15e0*/  IMAD.WIDE R20, R23, 0x4, R20 ;  /* 0x0000000417147825 */ /* 0x002fca00078e0214 */
[----:B------:R-:W0:Y:S04]  /*15f0*/  @P5 LDG.E R34, desc[UR12][R20.64] ;  /* 0x0000000c14225981 */ /* 0x000e28000c1e1900 */
[----:B------:R-:W3:Y:S04]  /*1600*/  @P3 LDG.E R56, desc[UR12][R20.64+0x8] ;  /* 0x0000080c14383981 */ /* 0x000ee8000c1e1900 */
[----:B------:R-:W4:Y:S01]  /*1610*/  @P2 LDG.E R58, desc[UR12][R20.64+0xc] ;  /* 0x00000c0c143a2981 */ /* 0x000f22000c1e1900 */
[----:B------:R-:W-:-:S06]  /*1620*/  @P3 IMAD R31, R30, 0x4, R31 ;  /* 0x000000041e1f3824 */ /* 0x000fcc00078e021f */
[----:B------:R-:W3:Y:S01]  /*1630*/  @P3 LDS R31, [R31] ;  /* 0x000000001f1f3984 */ /* 0x000ee20000000800 */
[----:B0-----:R-:W-:-:S03]  /*1640*/  @P5 FFMA R7, R34, R26, R7 ;  /* 0x0000001a22075223 */ /* 0x001fc60000000007 */
[----:B------:R-:W2:Y:S01]  /*1650*/  @P4 LDG.E R34, desc[UR12][R20.64+0x4] ;  /* 0x0000040c14224981 */ /* 0x000ea2000c1e1900 */
[----:B------:R-:W-:Y:S01]  /*1660*/  UISETP.NE.AND UP1, UPT, UR10, URZ, UPT ;  /* 0x000000ff0a00728c */ /* 0x000fe2000bf25270 */
[----:B------:R-:W-:Y:S02]  /*1670*/  VIADD R23, R23, 0x4 ;  /* 0x0000000417177836 */ /* 0x000fe40000000000 */
[----:B------:R-:W-:Y:S02]  /*1680*/  VIADD R6, R6, 0x4 ;  /* 0x0000000406067836 */ /* 0x000fe40000000000 */
[----:B--2---:R-:W-:-:S04]  /*1690*/  @P4 FFMA R7, R34, R32, R7 ;  /* 0x0000002022074223 */ /* 0x004fc80000000007 */
[----:B---3--:R-:W-:-:S04]  /*16a0*/  @P3 FFMA R7, R56, R31, R7 ;  /* 0x0000001f38073223 */ /* 0x008fc80000000007 */
[----:B----4-:R-:W-:Y:S01]  /*16b0*/  @P2 FFMA R7, R58, R28, R7 ;  /* 0x0000001c3a072223 */ /* 0x010fe20000000007 */
[----:B------:R-:W-:Y:S06]  /*16c0*/  BRA.U UP1, `(.L_x_2) ;  /* 0xfffffff101447547 */ /* 0x000fec000b83ffff */
[----:B------:R-:W-:-:S04]  /*16d0*/  USHF.R.U32.HI UR4, URZ, 0xa, UR8 ;  /* 0x0000000aff047899 */ /* 0x000fc80008011608 */
[----:B------:R-:W-:-:S04]  /*16e0*/  UISETP.LT.U32.AND UP1, UPT, UR4, 0x1, UPT ;  /* 0x000000010400788c */ /* 0x000fc8000bf21070 */
[----:B------:R-:W-:-:S04]  /*16f0*/  USEL UR4, UR4, 0x1, !UP1 ;  /* 0x0000000104047887 */ /* 0x000fc8000c800000 */
[----:B------:R-:W-:-:S12]  /*1700*/  ULOP3.LUT UR4, UR4, 0x3ffffc, URZ, 0xc0, !UPT ;  /* 0x003ffffc04047892 */ /* 0x000fd8000f8ec0ff */
.L_x_1:
[----:B------:R-:W-:-:S04]  /*1710*/  USHF.R.U32.HI UR16, URZ, 0xa, UR8 ;  /* 0x0000000aff107899 */ /* 0x000fc80008011608 */
[----:B------:R-:W-:-:S04]  /*1720*/  UISETP.LT.U32.AND UP1, UPT, UR16, 0x1, UPT ;  /* 0x000000011000788c */ /* 0x000fc8000bf21070 */
[----:B------:R-:W-:-:S04]  /*1730*/  USEL UR10, UR16, 0x1, !UP1 ;  /* 0x00000001100a7887 */ /* 0x000fc8000c800000 */
[----:B------:R-:W-:-:S04]  /*1740*/  ULOP3.LUT UR15, UR10, 0x3, URZ, 0xc0, !UPT ;  /* 0x000000030a0f7892 */ /* 0x000fc8000f8ec0ff */
[----:B------:R-:W-:-:S09]  /*1750*/  UISETP.NE.AND UP1, UPT, UR15, URZ, UPT ;  /* 0x000000ff0f00728c */ /* 0x000fd2000bf25270 */
[----:B------:R-:W-:Y:S05]  /*1760*/  BRA.U !UP1, `(.L_x_0) ;  /* 0x0000000d09387547 */ /* 0x000fea000b800000 */
[----:B------:R-:W-:Y:S02]  /*1770*/  UIADD3 UR15, UPT, UPT, UR15, -0x1, URZ ;  /* 0xffffffff0f0f7890 */ /* 0x000fe4000fffe0ff */
[----:B------:R-:W-:Y:S02]  /*1780*/  ULOP3.LUT UR10, UR10, 0x1, URZ, 0xc0, !UPT ;  /* 0x000000010a0a7892 */ /* 0x000fe4000f8ec0ff */
[----:B------:R-:W-:Y:S02]  /*1790*/  UISETP.NE.AND UP1, UPT, UR15, URZ, UPT ;  /* 0x000000ff0f00728c */ /* 0x000fe4000bf25270 */
[----:B------:R-:W-:-:S07]  /*17a0*/  UISETP.NE.U32.AND UP2, UPT, UR10, 0x1, UPT ;  /* 0x000000010a00788c */ /* 0x000fce000bf45070 */
[----:B------:R-:W-:Y:S05]  /*17b0*/  BRA.U !UP1, `(.L_x_3) ;  /* 0x0000000909047547 */ /* 0x000fea000b800000 */
[----:B------:R-:W0:Y:S01]  /*17c0*/  I2F.U32.RP R6, UR14 ;  /* 0x0000000e00067d06 */ /* 0x000e220008209000 */
[----:B------:R-:W1:Y:S01]  /*17d0*/  S2R R22, SR_TID.X ;  /* 0x0000000000167919 */ /* 0x000e620000002100 */
[----:B------:R-:W-:Y:S02]  /*17e0*/  ISETP.NE.U32.AND P2, PT, RZ, UR14, PT ;  /* 0x0000000eff007c0c */ /* 0x000fe4000bf45070 */
[----:B------:R-:W-:-:S04]  /*17f0*/  ISETP.NE.U32.AND P6, PT, RZ, UR5, PT ;  /* 0x00000005ff007c0c */ /* 0x000fc8000bfc5070 */
[----:B--2---:R-:W2:Y:S08]  /*1800*/  I2F.U32.RP R25, UR5 ;  /* 0x0000000500197d06 */ /* 0x004eb00008209000 */
[----:B0-----:R-:W0:Y:S08]  /*1810*/  MUFU.RCP R6, R6 ;  /* 0x0000000600067308 */ /* 0x001e300000001000 */
[----:B--2---:R-:W-:Y:S01]  /*1820*/  MUFU.RCP R25, R25 ;  /* 0x0000001900197308 */ /* 0x004fe20000001000 */
[----:B0-----:R-:W-:Y:S01]  /*1830*/  IADD3 R20, PT, PT, R6, 0xffffffe, RZ ;  /* 0x0ffffffe06147810 */ /* 0x001fe20007ffe0ff */
[----:B-1----:R-:W-:-:S06]  /*1840*/  IMAD R22, R22, UR16, RZ ;  /* 0x0000001016167c24 */ /* 0x002fcc000f8e02ff */
[----:B------:R0:W1:Y:S01]  /*1850*/  F2I.FTZ.U32.TRUNC.NTZ R21, R20 ;  /* 0x0000001400157305 */ /* 0x000062000021f000 */
[----:B------:R-:W-:Y:S02]  /*1860*/  VIADD R22, R22, UR4 ;  /* 0x0000000416167c36 */ /* 0x000fe40008000000 */
[----:B0-----:R-:W-:Y:S02]  /*1870*/  IMAD.MOV.U32 R20, RZ, RZ, RZ ;  /* 0x000000ffff147224 */ /* 0x001fe400078e00ff */
[----:B-1----:R-:W-:-:S04]  /*1880*/  IMAD.MOV R23, RZ, RZ, -R21 ;  /* 0x000000ffff177224 */ /* 0x002fc800078e0a15 */
[----:B------:R-:W-:-:S04]  /*1890*/  IMAD R23, R23, UR14, RZ ;  /* 0x0000000e17177c24 */ /* 0x000fc8000f8e02ff */
[----:B------:R-:W-:Y:S01]  /*18a0*/  IMAD.HI.U32 R28, R21, R23, R20 ;  /* 0x00000017151c7227 */ /* 0x000fe200078e0014 */
[----:B------:R-:W-:Y:S02]  /*18b0*/  IADD3 R20, PT, PT, R25, 0xffffffe, RZ ;  /* 0x0ffffffe19147810 */ /* 0x000fe40007ffe0ff */
[----:B------:R-:W-:-:S03]  /*18c0*/  LOP3.LUT R23, RZ, UR14, RZ, 0x33, !PT ;  /* 0x0000000eff177c12 */ /* 0x000fc6000f8e33ff */
[----:B------:R-:W-:-:S04]  /*18d0*/  IMAD.HI.U32 R6, R28, R22, RZ ;  /* 0x000000161c067227 */ /* 0x000fc800078e00ff */
[----:B------:R-:W-:-:S04]  /*18e0*/  IMAD.MOV R21, RZ, RZ, -R6 ;  /* 0x000000ffff157224 */ /* 0x000fc800078e0a06 */
[----:B------:R-:W-:Y:S02]  /*18f0*/  IMAD R24, R21, UR14, R22 ;  /* 0x0000000e15187c24 */ /* 0x000fe4000f8e0216 */
[----:B------:R0:W1:Y:S03]  /*1900*/  F2I.FTZ.U32.TRUNC.NTZ R21, R20 ;  /* 0x0000001400157305 */ /* 0x000066000021f000 */
[----:B------:R-:W-:-:S04]  /*1910*/  ISETP.GE.U32.AND P5, PT, R24, UR14, PT ;  /* 0x0000000e18007c0c */ /* 0x000fc8000bfa6070 */
[----:B------:R-:W-:Y:S01]  /*1920*/  P2R R29, PR, RZ, 0x20 ;  /* 0x00000020ff1d7803 */ /* 0x000fe20000000000 */
[----:B0-----:R-:W-:Y:S02]  /*1930*/  IMAD.MOV.U32 R20, RZ, RZ, RZ ;  /* 0x000000ffff147224 */ /* 0x001fe400078e00ff */
[----:B-1----:R-:W-:-:S06]  /*1940*/  IMAD R31, R21, UR5, RZ ;  /* 0x00000005151f7c24 */ /* 0x002fcc000f8e02ff */
[----:B------:R-:W-:Y:S02]  /*1950*/  @P5 VIADD R24, R24, -UR14 ;  /* 0x8000000e18185c36 */ /* 0x000fe40008000000 */
[--C-:B------:R-:W-:Y:S02]  /*1960*/  IMAD.MOV R27, RZ, RZ, -R31.reuse ;  /* 0x000000ffff1b7224 */ /* 0x100fe400078e0a1f */
[----:B------:R-:W-:Y:S01]  /*1970*/  IMAD.MOV R31, RZ, RZ, -R31 ;  /* 0x000000ffff1f7224 */ /* 0x000fe200078e0a1f */
[----:B------:R-:W-:Y:S01]  /*1980*/  ISETP.GE.U32.AND P0, PT, R24, UR14, PT ;  /* 0x0000000e18007c0c */ /* 0x000fe2000bf06070 */
[----:B------:R-:W-:Y:S01]  /*1990*/  IMAD.HI.U32 R33, R21, R27, R20 ;  /* 0x0000001b15217227 */ /* 0x000fe200078e0014 */
[----:B------:R-:W-:-:S05]  /*19a0*/  IADD3 R27, PT, PT, R22, 0x1, RZ ;  /* 0x00000001161b7810 */ /* 0x000fca0007ffe0ff */
[----:B------:R-:W-:-:S04]  /*19b0*/  IMAD.HI.U32 R20, R28, R27, RZ ;  /* 0x0000001b1c147227 */ /* 0x000fc800078e00ff */
[----:B------:R-:W-:Y:S02]  /*19c0*/  IMAD.MOV R30, RZ, RZ, -R20 ;  /* 0x000000ffff1e7224 */ /* 0x000fe400078e0a14 */
[----:B------:R-:W-:Y:S02]  /*19d0*/  @P0 VIADD R24, R24, -UR14 ;  /* 0x8000000e18180c36 */ /* 0x000fe40008000000 */
[----:B------:R-:W-:-:S03]  /*19e0*/  IMAD R30, R30, UR14, R27 ;  /* 0x0000000e1e1e7c24 */ /* 0x000fc6000f8e021b */
[----:B------:R-:W-:Y:S02]  /*19f0*/  SEL R24, R23, R24, !P2 ;  /* 0x0000001817187207 */ /* 0x000fe40005000000 */
[----:B------:R-:W-:-:S03]  /*1a00*/  ISETP.GE.U32.AND P4, PT, R30, UR14, PT ;  /* 0x0000000e1e007c0c */ /* 0x000fc6000bf86070 */
[----:B------:R-:W-:-:S04]  /*1a10*/  IMAD.HI.U32 R26, R33, R24, RZ ;  /* 0x00000018211a7227 */ /* 0x000fc800078e00ff */
[----:B------:R-:W-:-:S04]  /*1a20*/  IMAD.MOV R25, RZ, RZ, -R26 ;  /* 0x000000ffff197224 */ /* 0x000fc800078e0a1a */
[----:B------:R-:W-:Y:S02]  /*1a30*/  IMAD R24, R25, UR5, R24 ;  /* 0x0000000519187c24 */ /* 0x000fe4000f8e0218 */
[----:B------:R-:W-:Y:S01]  /*1a40*/  IMAD.HI.U32 R25, R33, R22, RZ ;  /* 0x0000001621197227 */ /* 0x000fe200078e00ff */
[----:B------:R-:W-:Y:S02]  /*1a50*/  @P4 IADD3 R30, PT, PT, R30, -UR14, RZ ;  /* 0x8000000e1e1e4c10 */ /* 0x000fe4000fffe0ff */
[----:B------:R-:W-:Y:S01]  /*1a60*/  ISETP.GE.U32.AND P3, PT, R24, UR5, PT ;  /* 0x0000000518007c0c */ /* 0x000fe2000bf66070 */
[----:B------:R-:W-:-:S04]  /*1a70*/  IMAD.MOV R25, RZ, RZ, -R25 ;  /* 0x000000ffff197224 */ /* 0x000fc800078e0a19 */
[----:B------:R-:W-:Y:S01]  /*1a80*/  IMAD R28, R25, UR5, R22 ;  /* 0x00000005191c7c24 */ /* 0x000fe2000f8e0216 */
[----:B------:R-:W-:-:S07]  /*1a90*/  MOV R25, R21 ;  /* 0x0000001500197202 */ /* 0x000fce0000000f00 */
[----:B------:R-:W-:Y:S02]  /*1aa0*/  @P3 VIADD R24, R24, -UR5 ;  /* 0x8000000518183c36 */ /* 0x000fe40008000000 */
[----:B------:R-:W-:Y:S01]  /*1ab0*/  @P3 VIADD R26, R26, 0x1 ;  /* 0x000000011a1a3836 */ /* 0x000fe20000000000 */
[----:B------:R-:W-:Y:S02]  /*1ac0*/  ISETP.GE.U32.AND P3, PT, R30, UR14, PT ;  /* 0x0000000e1e007c0c */ /* 0x000fe4000bf66070 */
[----:B------:R-:W-:Y:S01]  /*1ad0*/  ISETP.GE.U32.AND P1, PT, R24, UR5, PT ;  /* 0x0000000518007c0c */ /* 0x000fe2000bf26070 */
[----:B------:R-:W-:-:S04]  /*1ae0*/  IMAD.MOV.U32 R24, RZ, RZ, RZ ;  /* 0x000000ffff187224 */ /* 0x000fc800078e00ff */
[----:B------:R-:W-:-:S06]  /*1af0*/  IMAD.HI.U32 R24, R21, R31, R24 ;  /* 0x0000001f15187227 */ /* 0x000fcc00078e0018 */
[----:B------:R-:W-:Y:S02]  /*1b00*/  @P3 VIADD R30, R30, -UR14 ;  /* 0x8000000e1e1e3c36 */ /* 0x000fe40008000000 */
[----:B------:R-:W-:Y:S01]  /*1b10*/  @P1 VIADD R26, R26, 0x1 ;  /* 0x000000011a1a1836 */ /* 0x000fe20000000000 */
[----:B------:R-:W-:Y:S02]  /*1b20*/  ISETP.GE.U32.AND P1, PT, R28, UR5, PT ;  /* 0x000000051c007c0c */ /* 0x000fe4000bf26070 */
[----:B------:R-:W-:-:S05]  /*1b30*/  SEL R30, R23, R30, !P2 ;  /* 0x0000001e171e7207 */ /* 0x000fca0005000000 */
[----:B------:R-:W-:-:S04]  /*1b40*/  IMAD.HI.U32 R25, R24, R30, RZ ;  /* 0x0000001e18197227 */ /* 0x000fc800078e00ff */
[----:B------:R-:W-:Y:S02]  /*1b50*/  IMAD.MOV R21, RZ, RZ, -R25 ;  /* 0x000000ffff157224 */ /* 0x000fe400078e0a19 */
[----:B------:R-:W-:Y:S02]  /*1b60*/  @P1 VIADD R28, R28, -UR5 ;  /* 0x800000051c1c1c36 */ /* 0x000fe40008000000 */
[----:B------:R-:W-:Y:S02]  /*1b70*/  IMAD R30, R21, UR5, R30 ;  /* 0x00000005151e7c24 */ /* 0x000fe4000f8e021e */
[----:B------:R-:W-:Y:S01]  /*1b80*/  IMAD.HI.U32 R21, R24, R27, RZ ;  /* 0x0000001b18157227 */ /* 0x000fe200078e00ff */
[----:B------:R-:W-:-:S04]  /*1b90*/  ISETP.GE.U32.AND P1, PT, R28, UR5, PT ;  /* 0x000000051c007c0c */ /* 0x000fc8000bf26070 */
[----:B------:R-:W-:Y:S02]  /*1ba0*/  IADD3 R24, PT, PT, -R21, RZ, RZ ;  /* 0x000000ff15187210 */ /* 0x000fe40007ffe1ff */
[----:B------:R-:W-:-:S03]  /*1bb0*/  LOP3.LUT R21, RZ, UR5, RZ, 0x33, !PT ;  /* 0x00000005ff157c12 */ /* 0x000fc6000f8e33ff */
[----:B------:R-:W-:-:S04]  /*1bc0*/  IMAD R27, R24, UR5, R27 ;  /* 0x00000005181b7c24 */ /* 0x000fc8000f8e021b */
[----:B------:R-:W-:Y:S01]  /*1bd0*/  @P1 VIADD R28, R28, -UR5 ;  /* 0x800000051c1c1c36 */ /* 0x000fe20008000000 */
[----:B------:R-:W-:-:S04]  /*1be0*/  ISETP.GE.U32.AND P1, PT, R30, UR5, PT ;  /* 0x000000051e007c0c */ /* 0x000fc8000bf26070 */
[C---:B------:R-:W-:Y:S02]  /*1bf0*/  SEL R28, R21.reuse, R28, !P6 ;  /* 0x0000001c151c7207 */ /* 0x040fe40007000000 */
[----:B------:R-:W-:-:S03]  /*1c00*/  SEL R21, R21, R26, !P6 ;  /* 0x0000001a15157207 */ /* 0x000fc60007000000 */
[----:B------:R-:W-:Y:S02]  /*1c10*/  IMAD R28, R28, -0x2, R5 ;  /* 0xfffffffe1c1c7824 */ /* 0x000fe400078e0205 */
[----:B------:R-:W-:Y:S02]  /*1c20*/  IMAD R24, R21, -0x2, R4 ;  /* 0xfffffffe15187824 */ /* 0x000fe400078e0204 */
[----:B------:R-:W-:Y:S01]  /*1c30*/  @P1 VIADD R25, R25, 0x1 ;  /* 0x0000000119191836 */ /* 0x000fe20000000000 */
[----:B------:R-:W-:Y:S01]  /*1c40*/  IADD3 R21, PT, PT, R28, UR6, RZ ;  /* 0x000000061c157c10 */ /* 0x000fe2000fffe0ff */
[----:B------:R-:W-:Y:S01]  /*1c50*/  @P1 VIADD R30, R30, -UR5 ;  /* 0x800000051e1e1c36 */ /* 0x000fe20008000000 */
[----:B------:R-:W-:Y:S01]  /*1c60*/  ISETP.GE.U32.AND P1, PT, R27, UR5, PT ;  /* 0x000000051b007c0c */ /* 0x000fe2000bf26070 */
[----:B------:R-:W-:Y:S01]  /*1c70*/  VIADD R24, R24, UR6 ;  /* 0x0000000618187c36 */ /* 0x000fe20008000000 */
[----:B------:R-:W-:-:S11]  /*1c80*/  LOP3.LUT R28, RZ, UR5, RZ, 0x33, !PT ;  /* 0x00000005ff1c7c12 */ /* 0x000fd6000f8e33ff */
[----:B------:R-:W-:-:S05]  /*1c90*/  @P1 VIADD R27, R27, -UR5 ;  /* 0x800000051b1b1c36 */ /* 0x000fca0008000000 */
[----:B------:R-:W-:-:S13]  /*1ca0*/  ISETP.GE.U32.AND P1, PT, R27, UR5, PT ;  /* 0x000000051b007c0c */ /* 0x000fda000bf26070 */
[----:B------:R-:W-:Y:S01]  /*1cb0*/  @P1 VIADD R27, R27, -UR5 ;  /* 0x800000051b1b1c36 */ /* 0x000fe20008000000 */
[----:B------:R-:W-:-:S04]  /*1cc0*/  ISETP.GE.U32.AND P1, PT, R21, UR9, PT ;  /* 0x0000000915007c0c */ /* 0x000fc8000bf26070 */
[----:B------:R-:W-:Y:S02]  /*1cd0*/  ISETP.GT.AND P5, PT, R21, -0x1, !P1 ;  /* 0xffffffff1500780c */ /* 0x000fe40004fa4270 */
[----:B------:R-:W-:Y:S01]  /*1ce0*/  ISETP.GE.U32.AND P1, PT, R24, UR9, PT ;  /* 0x0000000918007c0c */ /* 0x000fe2000bf26070 */
[----:B------:R-:W0:Y:S01]  /*1cf0*/  LDCU UR9, c[0x0][0x3a8] ;  /* 0x00007500ff0977ac */ /* 0x000e220008000800 */
[----:B------:R-:W-:Y:S02]  /*1d00*/  SEL R26, R28, R27, !P6 ;  /* 0x0000001b1c1a7207 */ /* 0x000fe40007000000 */
[----:B------:R-:W-:-:S03]  /*1d10*/  ISETP.GT.AND P1, PT, R24, -0x1, !P1 ;  /* 0xffffffff1800780c */ /* 0x000fc60004f24270 */
[----:B------:R-:W-:Y:S01]  /*1d20*/  IMAD R26, R26, -0x2, R5 ;  /* 0xfffffffe1a1a7824 */ /* 0x000fe200078e0205 */
[----:B------:R-:W-:Y:S02]  /*1d30*/  PLOP3.LUT P1, PT, P1, P5, PT, 0x80, 0x8 ;  /* 0x000000000008781c */ /* 0x000fe40000f2b070 */
[----:B------:R-:W-:Y:S02]  /*1d40*/  ISETP.GE.U32.AND P5, PT, R30, UR5, PT ;  /* 0x000000051e007c0c */ /* 0x000fe4000bfa6070 */
[----:B------:R-:W-:Y:S02]  /*1d50*/  IADD3 R31, PT, PT, R26, UR6, RZ ;  /* 0x000000061a1f7c10 */ /* 0x000fe4000fffe0ff */
[----:B------:R-:W1:Y:S09]  /*1d60*/  LDC.64 R26, c[0x0][0x380] ;  /* 0x0000e000ff1a7b82 */ /* 0x000e720000000a00 */
[----:B------:R-:W-:Y:S01]  /*1d70*/  @P5 VIADD R25, R25, 0x1 ;  /* 0x0000000119195836 */ /* 0x000fe20000000000 */
[----:B------:R-:W-:-:S04]  /*1d80*/  ISETP.NE.AND P5, PT, R29, RZ, PT ;  /* 0x000000ff1d00720c */ /* 0x000fc80003fa5270 */
[----:B------:R-:W-:Y:S02]  /*1d90*/  SEL R25, R28, R25, !P6 ;  /* 0x000000191c197207 */ /* 0x000fe40007000000 */
[----:B------:R-:W-:Y:S02]  /*1da0*/  PLOP3.LUT P6, PT, PT, PT, PT, 0x8, 0x80 ;  /* 0x000000000080781c */ /* 0x000fe40003fce170 */
[----:B------:R-:W-:Y:S01]  /*1db0*/  @P1 PLOP3.LUT P6, PT, P5, PT, PT, 0x80, 0x8 ;  /* 0x000000000008181c */ /* 0x000fe20002fcf070 */
[----:B------:R-:W-:Y:S01]  /*1dc0*/  IMAD R25, R25, -0x2, R4 ;  /* 0xfffffffe19197824 */ /* 0x000fe200078e0204 */
[----:B------:R-:W-:Y:S02]  /*1dd0*/  PLOP3.LUT P5, PT, PT, PT, PT, 0x8, 0x80 ;  /* 0x000000000080781c */ /* 0x000fe40003fae170 */
[----:B------:R-:W-:Y:S01]  /*1de0*/  @P1 PLOP3.LUT P5, PT, P0, PT, PT, 0x80, 0x8 ;  /* 0x000000000008181c */ /* 0x000fe200007af070 */
[----:B------:R-:W-:Y:S01]  /*1df0*/  VIADD R29, R25, UR6 ;  /* 0x00000006191d7c36 */ /* 0x000fe20008000000 */
[----:B0-----:R-:W-:Y:S01]  /*1e00*/  ISETP.GE.U32.AND P0, PT, R31, UR9, PT ;  /* 0x000000091f007c0c */ /* 0x001fe2000bf06070 */
[----:B-1----:R-:W-:-:S03]  /*1e10*/  IMAD.WIDE R26, R22, 0x4, R26 ;  /* 0x00000004161a7825 */ /* 0x002fc600078e021a */
[----:B------:R-:W-:Y:S02]  /*1e20*/  ISETP.GT.AND P0, PT, R31, -0x1, !P0 ;  /* 0xffffffff1f00780c */ /* 0x000fe40004704270 */
[----:B------:R-:W2:Y:S01]  /*1e30*/  @P1 LDG.E R22, desc[UR12][R26.64] ;  /* 0x0000000c1a161981 */ /* 0x000ea2000c1e1900 */
[----:B------:R-:W-:Y:S01]  /*1e40*/  @P6 VIADD R6, R6, 0x1 ;  /* 0x0000000106066836 */ /* 0x000fe20000000000 */
[----:B------:R-:W-:-:S04]  /*1e50*/  ISETP.GE.U32.AND P6, PT, R29, UR9, PT ;  /* 0x000000091d007c0c */ /* 0x000fc8000bfc6070 */
[----:B------:R-:W-:-:S04]  /*1e60*/  ISETP.GT.AND P6, PT, R29, -0x1, !P6 ;  /* 0xffffffff1d00780c */ /* 0x000fc800077c4270 */
[----:B------:R-:W-:-:S13]  /*1e70*/  PLOP3.LUT P0, PT, P6, P0, PT, 0x80, 0x8 ;  /* 0x000000000008781c */ /* 0x000fda0003701070 */
[----:B------:R-:W3:Y:S01]  /*1e80*/  @P0 LDG.E R28, desc[UR12][R26.64+0x4] ;  /* 0x0000040c1a1c0981 */ /* 0x000ee2000c1e1900 */
[----:B------:R-:W-:Y:S01]  /*1e90*/  @P5 VIADD R6, R6, 0x1 ;  /* 0x0000000106065836 */ /* 0x000fe20000000000 */
[----:B------:R-:W-:Y:S02]  /*1ea0*/  PLOP3.LUT P5, PT, PT, PT, PT, 0x8, 0x80 ;  /* 0x000000000080781c */ /* 0x000fe40003fae170 */
[----:B------:R-:W-:Y:S02]  /*1eb0*/  @P0 PLOP3.LUT P5, PT, P4, PT, PT, 0x80, 0x8 ;  /* 0x000000000008081c */ /* 0x000fe400027af070 */
[----:B------:R-:W-:Y:S02]  /*1ec0*/  PLOP3.LUT P4, PT, PT, PT, PT, 0x8, 0x80 ;  /* 0x000000000080781c */ /* 0x000fe40003f8e170 */
[----:B------:R-:W-:Y:S02]  /*1ed0*/  @P0 PLOP3.LUT P4, PT, P3, PT, PT, 0x80, 0x8 ;  /* 0x000000000008081c */ /* 0x000fe40001f8f070 */
[----:B------:R-:W-:-:S07]  /*1ee0*/  @P1 SEL R6, R23, R6, !P2 ;  /* 0x0000000617061207 */ /* 0x000fce0005000000 */
[----:B------:R-:W-:-:S04]  /*1ef0*/  @P5 VIADD R20, R20, 0x1 ;  /* 0x0000000114145836 */ /* 0x000fc80000000000 */
[----:B------:R-:W-:Y:S01]  /*1f00*/  @P4 VIADD R20, R20, 0x1 ;  /* 0x0000000114144836 */ /* 0x000fe20000000000 */
[----:B------:R-:W-:-:S04]  /*1f10*/  @P1 LEA R25, R6, UR7, 0xc ;  /* 0x0000000706191c11 */ /* 0x000fc8000f8e60ff */
[----:B------:R-:W-:Y:S01]  /*1f20*/  @P0 SEL R20, R23, R20, !P2 ;  /* 0x0000001417140207 */ /* 0x000fe20005000000 */
[----:B------:R-:W-:-:S03]  /*1f30*/  @P1 IMAD R24, R24, 0x10, R25 ;  /* 0x0000001018181824 */ /* 0x000fc600078e0219 */
[----:B------:R-:W-:Y:S02]  /*1f40*/  @P0 LEA R20, R20, UR7, 0xc ;  /* 0x0000000714140c11 */ /* 0x000fe4000f8e60ff */
[----:B------:R-:W-:-:S03]  /*1f50*/  @P1 LEA R24, R21, R24, 0x2 ;  /* 0x0000001815181211 */ /* 0x000fc600078e10ff */
[----:B------:R-:W-:-:S03]  /*1f60*/  @P0 IMAD R20, R29, 0x10, R20 ;  /* 0x000000101d140824 */ /* 0x000fc600078e0214 */
[----:B------:R-:W2:Y:S01]  /*1f70*/  @P1 LDS R24, [R24] ;  /* 0x0000000018181984 */ /* 0x000ea20000000800 */
[----:B------:R-:W-:-:S06]  /*1f80*/  @P0 IMAD R20, R31, 0x4, R20 ;  /* 0x000000041f140824 */ /* 0x000fcc00078e0214 */
[----:B------:R-:W3:Y:S01]  /*1f90*/  @P0 LDS R20, [R20] ;  /* 0x0000000014140984 */ /* 0x000ee20000000800 */
[----:B------:R-:W-:Y:S01]  /*1fa0*/  UIADD3 UR4, UPT, UPT, UR4, 0x2, URZ ;  /* 0x0000000204047890 */ /* 0x000fe2000fffe0ff */
[----:B--2---:R-:W-:-:S04]  /*1fb0*/  @P1 FFMA R7, R22, R24, R7 ;  /* 0x0000001816071223 */ /* 0x004fc80000000007 */
[----:B---3--:R-:W-:-:S07]  /*1fc0*/  @P0 FFMA R7, R28, R20, R7 ;  /* 0x000000141c070223 */ /* 0x008fce0000000007 */
.L_x_3:
[----:B------:R-:W-:Y:S05]  /*1fd0*/  BRA.U UP2, `(.L_x_0) ;  /* 0x00000005021c7547 */ /* 0x000fea000b800000 */
[----:B------:R-:W0:Y:S01]  /*1fe0*/  I2F.U32.RP R6, UR14 ;  /* 0x0000000e00067d06 */ /* 0x000e220008209000 */
[----:B------:R-:W1:Y:S01]  /*1ff0*/  S2R R20, SR_TID.X ;  /* 0x0000000000147919 */ /* 0x000e620000002100 */
[----:B------:R-:W-:Y:S01]  /*2000*/  ISETP.NE.U32.AND P4, PT, RZ, UR14, PT ;  /* 0x0000000eff007c0c */ /* 0x000fe2000bf85070 */
[----:B------:R-:W-:Y:S05]  /*2010*/  BSSY.RECONVERGENT B0, `(.L_x_0) ;  /* 0x0000043000007945 */ /* 0x000fea0003800200 */
[----:B--2---:R-:W2:Y:S08]  /*2020*/  I2F.U32.RP R25, UR5 ;  /* 0x0000000500197d06 */ /* 0x004eb00008209000 */
[----:B0-----:R-:W0:Y:S08]  /*2030*/  MUFU.RCP R6, R6 ;  /* 0x0000000600067308 */ /* 0x001e300000001000 */
[----:B--2---:R-:W-:Y:S01]  /*2040*/  MUFU.RCP R25, R25 ;  /* 0x0000001900197308 */ /* 0x004fe20000001000 */
[----:B0-----:R-:W-:-:S02]  /*2050*/  VIADD R21, R6, 0xffffffe ;  /* 0x0ffffffe06157836 */ /* 0x001fc40000000000 */
[----:B-1----:R-:W-:Y:S02]  /*2060*/  IMAD R22, R20, UR16, RZ ;  /* 0x0000001014167c24 */ /* 0x002fe4000f8e02ff */
[----:B------:R-:W-:-:S03]  /*2070*/  HFMA2 R20, -RZ, RZ, 0, 0 ;  /* 0x00000000ff147431 */ /* 0x000fc600000001ff */
[----:B------:R-:W0:Y:S02]  /*2080*/  F2I.FTZ.U32.TRUNC.NTZ R21, R21 ;  /* 0x0000001500157305 */ /* 0x000e24000021f000 */
[----:B0-----:R-:W-:-:S04]  /*2090*/  IMAD.MOV R23, RZ, RZ, -R21 ;  /* 0x000000ffff177224 */ /* 0x001fc800078e0a15 */
[----:B------:R-:W-:-:S04]  /*20a0*/  IMAD R23, R23, UR14, RZ ;  /* 0x0000000e17177c24 */ /* 0x000fc8000f8e02ff */
[----:B------:R-:W-:-:S04]  /*20b0*/  IMAD.HI.U32 R23, R21, R23, R20 ;  /* 0x0000001715177227 */ /* 0x000fc800078e0014 */
[----:B------:R-:W-:Y:S02]  /*20c0*/  VIADD R20, R22, UR4 ;  /* 0x0000000416147c36 */ /* 0x000fe40008000000 */
[----:B------:R-:W-:Y:S02]  /*20d0*/  VIADD R22, R25, 0xffffffe ;  /* 0x0ffffffe19167836 */ /* 0x000fe40000000000 */
[----:B------:R-:W-:Y:S02]  /*20e0*/  IMAD.HI.U32 R6, R23, R20, RZ ;  /* 0x0000001417067227 */ /* 0x000fe400078e00ff */
[----:B------:R0:W1:Y:S02]  /*20f0*/  F2I.FTZ.U32.TRUNC.NTZ R23, R22 ;  /* 0x0000001600177305 */ /* 0x000064000021f000 */
[----:B------:R-:W-:-:S04]  /*2100*/  IMAD.MOV R21, RZ, RZ, -R6 ;  /* 0x000000ffff157224 */ /* 0x000fc800078e0a06 */
[----:B------:R-:W-:Y:S02]  /*2110*/  IMAD R24, R21, UR14, R20 ;  /* 0x0000000e15187c24 */ /* 0x000fe4000f8e0214 */
[----:B0-----:R-:W-:-:S03]  /*2120*/  IMAD.MOV.U32 R22, RZ, RZ, RZ ;  /* 0x000000ffff167224 */ /* 0x001fc600078e00ff */
[----:B------:R-:W-:Y:S02]  /*2130*/  ISETP.GE.U32.AND P2, PT, R24, UR14, PT ;  /* 0x0000000e18007c0c */ /* 0x000fe4000bf46070 */
[----:B-1----:R-:W-:-:S05]  /*2140*/  IADD3 R21, PT, PT, RZ, -R23, RZ ;  /* 0x80000017ff157210 */ /* 0x002fca0007ffe0ff */
[----:B------:R-:W-:Y:S01]  /*2150*/  IMAD R25, R21, UR5, RZ ;  /* 0x0000000515197c24 */ /* 0x000fe2000f8e02ff */
[----:B------:R-:W-:-:S05]  /*2160*/  LOP3.LUT R21, RZ, UR14, RZ, 0x33, !PT ;  /* 0x0000000eff157c12 */ /* 0x000fca000f8e33ff */
[----:B------:R-:W-:Y:S02]  /*2170*/  @P2 VIADD R24, R24, -UR14 ;  /* 0x8000000e18182c36 */ /* 0x000fe40008000000 */
[----:B------:R-:W-:-:S03]  /*2180*/  IMAD.HI.U32 R25, R23, R25, R22 ;  /* 0x0000001917197227 */ /* 0x000fc600078e0016 */
[----:B------:R-:W-:-:S03]  /*2190*/  ISETP.GE.U32.AND P3, PT, R24, UR14, PT ;  /* 0x0000000e18007c0c */ /* 0x000fc6000bf66070 */
[----:B------:R-:W-:-:S04]  /*21a0*/  IMAD.HI.U32 R23, R25, R20, RZ ;  /* 0x0000001419177227 */ /* 0x000fc800078e00ff */
[----:B------:R-:W-:-:S04]  /*21b0*/  IMAD.MOV R23, RZ, RZ, -R23 ;  /* 0x000000ffff177224 */ /* 0x000fc800078e0a17 */
[----:B------:R-:W-:Y:S02]  /*21c0*/  IMAD R23, R23, UR5, R20 ;  /* 0x0000000517177c24 */ /* 0x000fe4000f8e0214 */
[----:B------:R-:W-:-:S03]  /*21d0*/  @P3 VIADD R24, R24, -UR14 ;  /* 0x8000000e18183c36 */ /* 0x000fc60008000000 */
[----:B------:R-:W-:Y:S02]  /*21e0*/  ISETP.GE.U32.AND P1, PT, R23, UR5, PT ;  /* 0x0000000517007c0c */ /* 0x000fe4000bf26070 */
[----:B------:R-:W-:-:S05]  /*21f0*/  SEL R24, R21, R24, !P4 ;  /* 0x0000001815187207 */ /* 0x000fca0006000000 */
[----:B------:R-:W-:-:S04]  /*2200*/  IMAD.HI.U32 R22, R25, R24, RZ ;  /* 0x0000001819167227 */ /* 0x000fc800078e00ff */
[----:B------:R-:W-:Y:S02]  /*2210*/  IMAD.MOV R25, RZ, RZ, -R22 ;  /* 0x000000ffff197224 */ /* 0x000fe400078e0a16 */
[----:B------:R-:W-:Y:S02]  /*2220*/  @P1 IADD3 R23, PT, PT, R23, -UR5, RZ ;  /* 0x8000000517171c10 */ /* 0x000fe4000fffe0ff */
[----:B------:R-:W-:Y:S01]  /*2230*/  IMAD R24, R25, UR5, R24 ;  /* 0x0000000519187c24 */ /* 0x000fe2000f8e0218 */
[----:B------:R-:W-:Y:S02]  /*2240*/  LOP3.LUT R25, RZ, UR5, RZ, 0x33, !PT ;  /* 0x00000005ff197c12 */ /* 0x000fe4000f8e33ff */
[----:B------:R-:W-:Y:S02]  /*2250*/  ISETP.GE.U32.AND P5, PT, R23, UR5, PT ;  /* 0x0000000517007c0c */ /* 0x000fe4000bfa6070 */
[----:B------:R-:W-:-:S11]  /*2260*/  ISETP.GE.U32.AND P0, PT, R24, UR5, PT ;  /* 0x0000000518007c0c */ /* 0x000fd6000bf06070 */
[----:B------:R-:W-:Y:S02]  /*2270*/  @P5 VIADD R23, R23, -UR5 ;  /* 0x8000000517175c36 */ /* 0x000fe40008000000 */
[----:B------:R-:W-:Y:S02]  /*2280*/  @P0 VIADD R24, R24, -UR5 ;  /* 0x8000000518180c36 */ /* 0x000fe40008000000 */
[----:B------:R-:W-:Y:S01]  /*2290*/  @P0 VIADD R22, R22, 0x1 ;  /* 0x0000000116160836 */ /* 0x000fe20000000000 */
[----:B------:R-:W-:Y:S02]  /*22a0*/  ISETP.NE.U32.AND P0, PT, RZ, UR5, PT ;  /* 0x00000005ff007c0c */ /* 0x000fe4000bf05070 */
[----:B------:R-:W-:Y:S02]  /*22b0*/  ISETP.GE.U32.AND P1, PT, R24, UR5, PT ;  /* 0x0000000518007c0c */ /* 0x000fe4000bf26070 */
[----:B------:R-:W-:-:S05]  /*22c0*/  SEL R24, R25, R23, !P0 ;  /* 0x0000001719187207 */ /* 0x000fca0004000000 */
[----:B------:R-:W-:-:S05]  /*22d0*/  IMAD R24, R24, -0x2, R5 ;  /* 0xfffffffe18187824 */ /* 0x000fca00078e0205 */
[----:B------:R-:W-:Y:S01]  /*22e0*/  IADD3 R27, PT, PT, R24, UR6, RZ ;  /* 0x00000006181b7c10 */ /* 0x000fe2000fffe0ff */
[----:B------:R-:W-:-:S03]  /*22f0*/  @P1 VIADD R22, R22, 0x1 ;  /* 0x0000000116161836 */ /* 0x000fc60000000000 */
[----:B------:R-:W-:Y:S02]  /*2300*/  ISETP.GE.U32.AND P1, PT, R27, UR9, PT ;  /* 0x000000091b007c0c */ /* 0x000fe4000bf26070 */
[----:B------:R-:W-:Y:S02]  /*2310*/  SEL R23, R25, R22, !P0 ;  /* 0x0000001619177207 */ /* 0x000fe40004000000 */
[----:B------:R-:W-:-:S03]  /*2320*/  ISETP.GT.AND P1, PT, R27, -0x1, !P1 ;  /* 0xffffffff1b00780c */ /* 0x000fc60004f24270 */
[----:B------:R-:W-:-:S04]  /*2330*/  IMAD R23, R23, -0x2, R4 ;  /* 0xfffffffe17177824 */ /* 0x000fc800078e0204 */
[----:B------:R-:W-:-:S05]  /*2340*/  VIADD R25, R23, UR6 ;  /* 0x0000000617197c36 */ /* 0x000fca0008000000 */
[----:B------:R-:W-:-:S04]  /*2350*/  ISETP.GE.U32.AND P0, PT, R25, UR9, PT ;  /* 0x0000000919007c0c */ /* 0x000fc8000bf06070 */
[----:B------:R-:W-:-:S04]  /*2360*/  ISETP.GT.AND P0, PT, R25, -0x1, !P0 ;  /* 0xffffffff1900780c */ /* 0x000fc80004704270 */
[----:B------:R-:W-:-:S13]  /*2370*/  PLOP3.LUT P0, PT, P0, P1, PT, 0x80, 0x8 ;  /* 0x000000000008781c */ /* 0x000fda0000703070 */
[----:B------:R-:W-:Y:S05]  /*2380*/  @!P0 BRA `(.L_x_4) ;  /* 0x00000000002c8947 */ /* 0x000fea0003800000 */
[----:B------:R-:W0:Y:S02]  /*2390*/  LDC.64 R22, c[0x0][0x380] ;  /* 0x0000e000ff167b82 */ /* 0x000e240000000a00 */
[----:B0-----:R-:W-:-:S06]  /*23a0*/  IMAD.WIDE R22, R20, 0x4, R22 ;  /* 0x0000000414167825 */ /* 0x001fcc00078e0216 */
[----:B------:R-:W2:Y:S01]  /*23b0*/  LDG.E R22, desc[UR12][R22.64] ;  /* 0x0000000c16167981 */ /* 0x000ea2000c1e1900 */
[----:B------:R-:W-:-:S04]  /*23c0*/  @P2 VIADD R6, R6, 0x1 ;  /* 0x0000000106062836 */ /* 0x000fc80000000000 */
[----:B------:R-:W-:-:S05]  /*23d0*/  @P3 VIADD R6, R6, 0x1 ;  /* 0x0000000106063836 */ /* 0x000fca0000000000 */
[----:B------:R-:W-:-:S04]  /*23e0*/  SEL R6, R21, R6, !P4 ;  /* 0x0000000615067207 */ /* 0x000fc80006000000 */
[----:B------:R-:W-:-:S05]  /*23f0*/  LEA R6, R6, UR7, 0xc ;  /* 0x0000000706067c11 */ /* 0x000fca000f8e60ff */
[----:B------:R-:W-:-:S05]  /*2400*/  IMAD R6, R25, 0x10, R6 ;  /* 0x0000001019067824 */ /* 0x000fca00078e0206 */
[----:B------:R-:W-:-:S06]  /*2410*/  LEA R6, R27, R6, 0x2 ;  /* 0x000000061b067211 */ /* 0x000fcc00078e10ff */
[----:B------:R-:W2:Y:S02]  /*2420*/  LDS R6, [R6] ;  /* 0x0000000006067984 */ /* 0x000ea40000000800 */
[----:B--2---:R-:W-:-:S07]  /*2430*/  FFMA R7, R22, R6, R7 ;  /* 0x0000000616077223 */ /* 0x004fce0000000007 */
.L_x_4:
[----:B------:R-:W-:Y:S05]  /*2440*/  BSYNC.RECONVERGENT B0 ;  /* 0x0000000000007941 */ /* 0x000fea0003800200 */
.L_x_0:
[----:B------:R-:W-:Y:S01]  /*2450*/  ISETP.GT.U32.AND P0, PT, R0, 0x1ff, PT ;  /* 0x000001ff0000780c */ /* 0x000fe20003f04070 */
[----:B------:R-:W-:-:S12]  /*2460*/  BSSY.RECONVERGENT B0, `(.L_x_5) ;  /* 0x0000016000007945 */ /* 0x000fd80003800200 */
[----:B------:R-:W-:Y:S05]  /*2470*/  @P0 BRA `(.L_x_6) ;  /* 0x0000000000500947 */ /* 0x000fea0003800000 */
[----:B------:R-:W3:Y:S04]  /*2480*/  LDG.E R32, desc[UR12][R54.64] ;  /* 0x0000000c36207981 */ /* 0x000ee8000c1e1900 */
[----:B------:R-:W3:Y:S04]  /*2490*/  LDG.E R33, desc[UR12][R52.64] ;  /* 0x0000000c34217981 */ /* 0x000ee8000c1e1900 */
[----:B------:R-:W3:Y:S04]  /*24a0*/  LDG.E R34, desc[UR12][R50.64] ;  /* 0x0000000c32227981 */ /* 0x000ee8000c1e1900 */
[----:B------:R-:W3:Y:S04]  /*24b0*/  LDG.E R35, desc[UR12][R48.64] ;  /* 0x0000000c30237981 */ /* 0x000ee8000c1e1900 */
[----:B------:R-:W4:Y:S04]  /*24c0*/  LDG.E R20, desc[UR12][R46.64] ;  /* 0x0000000c2e147981 */ /* 0x000f28000c1e1900 */
[----:B------:R-:W4:Y:S04]  /*24d0*/  LDG.E R21, desc[UR12][R44.64] ;  /* 0x0000000c2c157981 */ /* 0x000f28000c1e1900 */
[----:B------:R-:W4:Y:S04]  /*24e0*/  LDG.E R22, desc[UR12][R42.64] ;  /* 0x0000000c2a167981 */ /* 0x000f28000c1e1900 */
[----:B------:R-:W4:Y:S04]  /*24f0*/  LDG.E R23, desc[UR12][R40.64] ;  /* 0x0000000c28177981 */ /* 0x000f28000c1e1900 */
[----:B--2---:R-:W2:Y:S04]  /*2500*/  LDG.E R24, desc[UR12][R38.64] ;  /* 0x0000000c26187981 */ /* 0x004ea8000c1e1900 */
[----:B------:R-:W2:Y:S04]  /*2510*/  LDG.E R25, desc[UR12][R36.64] ;  /* 0x0000000c24197981 */ /* 0x000ea8000c1e1900 */
[----:B------:R-:W2:Y:S04]  /*2520*/  LDG.E R26, desc[UR12][R18.64] ;  /* 0x0000000c121a7981 */ /* 0x000ea8000c1e1900 */
[----:B------:R-:W2:Y:S04]  /*2530*/  LDG.E R27, desc[UR12][R8.64] ;  /* 0x0000000c081b7981 */ /* 0x000ea8000c1e1900 */
[----:B------:R-:W5:Y:S04]  /*2540*/  LDG.E R28, desc[UR12][R10.64] ;  /* 0x0000000c0a1c7981 */ /* 0x000f68000c1e1900 */
[----:B------:R-:W5:Y:S04]  /*2550*/  LDG.E R29, desc[UR12][R12.64] ;  /* 0x0000000c0c1d7981 */ /* 0x000f68000c1e1900 */
[----:B------:R-:W5:Y:S04]  /*2560*/  LDG.E R30, desc[UR12][R14.64] ;  /* 0x0000000c0e1e7981 */ /* 0x000f68000c1e1900 */
[----:B------:R-:W5:Y:S04]  /*2570*/  LDG.E R31, desc[UR12][R16.64] ;  /* 0x0000000c101f7981 */ /* 0x000f68000c1e1900 */
[----:B---3--:R0:W-:Y:S04]  /*2580*/  STS.128 [R2], R32 ;  /* 0x0000002002007388 */ /* 0x0081e80000000c00 */
[----:B----4-:R0:W-:Y:S04]  /*2590*/  STS.128 [R2+0x10], R20 ;  /* 0x0000101402007388 */ /* 0x0101e80000000c00 */
[----:B--2---:R0:W-:Y:S04]  /*25a0*/  STS.128 [R2+0x20], R24 ;  /* 0x0000201802007388 */ /* 0x0041e80000000c00 */
[----:B-----5:R0:W-:Y:S02]  /*25b0*/  STS.128 [R2+0x30], R28 ;  /* 0x0000301c02007388 */ /* 0x0201e40000000c00 */
.L_x_6:
[----:B------:R-:W-:Y:S05]  /*25c0*/  BSYNC.RECONVERGENT B0 ;  /* 0x0000000000007941 */ /* 0x000fea0003800200 */
.L_x_5:
[----:B------:R-:W-:Y:S06]  /*25d0*/  BAR.SYNC.DEFER_BLOCKING 0x0 ;  /* 0x0000000000007b1d */ /* 0x000fec0000010000 */
[----:B------:R-:W-:Y:S05]  /*25e0*/  BRA.U !UP0, `(.L_x_7) ;  /* 0x0000001d08b47547 */ /* 0x000fea000b800000 */
[----:B------:R-:W-:Y:S01]  /*25f0*/  UISETP.GE.U32.AND UP1, UPT, UR8, 0x1000, UPT ;  /* 0x000010000800788c */ /* 0x000fe2000bf26070 */
[----:B------:R-:W-:-:S08]  /*2600*/  UMOV UR4, URZ ;  /* 0x000000ff00047c82 */ /* 0x000fd00008000000 */
[----:B------:R-:W-:Y:S05]  /*2610*/  BRA.U !UP1, `(.L_x_8) ;  /* 0x0000001109587547 */ /* 0x000fea000b800000 */
[----:B------:R-:W1:Y:S01]  /*2620*/  I2F.U32.RP R6, UR14 ;  /* 0x0000000e00067d06 */ /* 0x000e620008209000 */
[----:B0-2---:R-:W0:Y:S01]  /*2630*/  S2R R26, SR_TID.X ;  /* 0x00000000001a7919 */ /* 0x005e220000002100 */
[----:B------:R-:W-:Y:S02]  /*2640*/  USHF.R.U32.HI UR17, URZ, 0xa, UR8 ;  /* 0x0000000aff117899 */ /* 0x000fe40008011608 */
[----:B------:R-:W-:Y:S02]  /*2650*/  UISETP.NE.U32.AND UP1, UPT, UR14, URZ, UPT ;  /* 0x000000ff0e00728c */ /* 0x000fe4000bf25070 */
[----:B------:R-:W-:Y:S02]  /*2660*/  UISETP.LT.U32.AND UP3, UPT, UR17, 0x1, UPT ;  /* 0x000000011100788c */ /* 0x000fe4000bf61070 */
[----:B------:R-:W2:Y:S01]  /*2670*/  I2F.U32.RP R24, UR5 ;  /* 0x0000000500187d06 */ /* 0x000ea20008209000 */
[----:B------:R-:W-:Y:S01]  /*2680*/  ULOP3.LUT UR15, URZ, UR14, URZ, 0x33, !UPT ;  /* 0x0000000eff0f7292 */ /* 0x000fe2000f8e33ff */
[----:B------:R-:W-:Y:S01]  /*2690*/  PLOP3.LUT P0, PT, PT, PT, UP1, 0x80, 0x8 ;  /* 0x000000000008781c */ /* 0x000fe20003f0f018 */
[----:B------:R-:W-:-:S02]  /*26a0*/  UISETP.NE.U32.AND UP2, UPT, UR5, URZ, UPT ;  /* 0x000000ff0500728c */ /* 0x000fc4000bf45070 */
[----:B------:R-:W-:Y:S02]  /*26b0*/  ULOP3.LUT UR16, URZ, UR5, URZ, 0x33, !UPT ;  /* 0x00000005ff107292 */ /* 0x000fe4000f8e33ff */
[----:B------:R-:W-:Y:S01]  /*26c0*/  USEL UR4, UR17, 0x1, !UP3 ;  /* 0x0000000111047887 */ /* 0x000fe2000d800000 */
[----:B-1----:R-:W1:Y:S01]  /*26d0*/  MUFU.RCP R6, R6 ;  /* 0x0000000600067308 */ /* 0x002e620000001000 */
[----:B------:R-:W-:Y:S01]  /*26e0*/  PLOP3.LUT P1, PT, PT, PT, UP2, 0x80, 0x8 ;  /* 0x000000000008781c */ /* 0x000fe20003f2f028 */
[----:B------:R-:W3:Y:S01]  /*26f0*/  LDCU UR9, c[0x0][0x3a8] ;  /* 0x00007500ff0977ac */ /* 0x000ee20008000800 */
[----:B------:R-:W-:-:S05]  /*2700*/  ULOP3.LUT UR4, UR4, 0x3ffffc, URZ, 0xc0, !UPT ;  /* 0x003ffffc04047892 */ /* 0x000fca000f8ec0ff */
[----:B--2---:R-:W2:Y:S01]  /*2710*/  MUFU.RCP R24, R24 ;  /* 0x0000001800187308 */ /* 0x004ea20000001000 */
[----:B------:R-:W4:Y:S01]  /*2720*/  LDCU UR10, c[0x0][0x39c] ;  /* 0x00007380ff0a77ac */ /* 0x000f220008000800 */
[----:B------:R-:W-:Y:S01]  /*2730*/  UIADD3 UR4, UPT, UPT, -UR4, URZ, URZ ;  /* 0x000000ff04047290 */ /* 0x000fe2000fffe1ff */
[----:B-1----:R-:W-:-:S05]  /*2740*/  VIADD R22, R6, 0xffffffe ;  /* 0x0ffffffe06167836 */ /* 0x002fca0000000000 */
[----:B------:R1:W5:Y:S01]  /*2750*/  F2I.FTZ.U32.TRUNC.NTZ R23, R22 ;  /* 0x0000001600177305 */ /* 0x000362000021f000 */
[----:B--2---:R-:W-:Y:S02]  /*2760*/  VIADD R20, R24, 0xffffffe ;  /* 0x0ffffffe18147836 */ /* 0x004fe40000000000 */
[----:B------:R-:W-:-:S05]  /*2770*/  IMAD.U32 R24, RZ, RZ, UR15 ;  /* 0x0000000fff187e24 */ /* 0x000fca000f8e00ff */
[----:B------:R2:W0:Y:S01]  /*2780*/  F2I.FTZ.U32.TRUNC.NTZ R21, R20 ;  /* 0x0000001400157305 */ /* 0x000422000021f000 */
[----:B-1----:R-:W-:Y:S02]  /*2790*/  HFMA2 R22, -RZ, RZ, 0, 0 ;  /* 0x00000000ff167431 */ /* 0x002fe400000001ff */
[----:B-----5:R-:W-:Y:S02]  /*27a0*/  IMAD.MOV R25, RZ, RZ, -R23 ;  /* 0x000000ffff197224 */ /* 0x020fe400078e0a17 */
[----:B--2---:R-:W-:Y:S02]  /*27b0*/  IMAD.MOV.U32 R20, RZ, RZ, RZ ;  /* 0x000000ffff147224 */ /* 0x004fe400078e00ff */
[----:B------:R-:W-:Y:S02]  /*27c0*/  IMAD R25, R25, UR14, RZ ;  /* 0x0000000e19197c24 */ /* 0x000fe4000f8e02ff */
[----:B0-----:R-:W-:Y:S02]  /*27d0*/  IMAD.MOV R27, RZ, RZ, -R21 ;  /* 0x000000ffff1b7224 */ /* 0x001fe400078e0a15 */
[----:B------:R-:W-:-:S04]  /*27e0*/  IMAD.HI.U32 R25, R23, R25, R22 ;  /* 0x0000001917197227 */ /* 0x000fc800078e0016 */
[----:B------:R-:W-:Y:S02]  /*27f0*/  IMAD R27, R27, UR5, RZ ;  /* 0x000000051b1b7c24 */ /* 0x000fe4000f8e02ff */
[----:B------:R-:W-:Y:S02]  /*2800*/  IMAD R23, R26, UR17, RZ ;  /* 0x000000111a177c24 */ /* 0x000fe4000f8e02ff */
[----:B------:R-:W-:-:S04]  /*2810*/  IMAD.HI.U32 R27, R21, R27, R20 ;  /* 0x0000001b151b7227 */ /* 0x000fc800078e0014 */
[----:B------:R-:W-:Y:S02]  /*2820*/  IMAD.U32 R22, RZ, RZ, UR16 ;  /* 0x00000010ff167e24 */ /* 0x000fe4000f8e00ff */
[----:B---34-:R-:W-:-:S07]  /*2830*/  VIADD R6, R23, 0x3 ;  /* 0x0000000317067836 */ /* 0x018fce0000000000 */
.L_x_9:
[C---:B------:R-:W-:Y:S01]  /*2840*/  IADD3 R28, PT, PT, R6.reuse, -0x3, RZ ;  /* 0xfffffffd061c7810 */ /* 0x040fe20007ffe0ff */
[----:B------:R-:W0:Y:S01]  /*2850*/  I2F.U32.RP R29, UR14 ;  /* 0x0000000e001d7d06 */ /* 0x000e220008209000 */
[----:B------:R-:W-:Y:S01]  /*2860*/  UMOV UR5, UR10 ;  /* 0x0000000a00057c82 */ /* 0x000fe20008000000 */
[----:B------:R-:W-:Y:S01]  /*2870*/  VIADD R32, R6, 0xfffffffe ;  /* 0xfffffffe06207836 */ /* 0x000fe20000000000 */
[----:B------:R-:W-:Y:S01]  /*2880*/  LOP3.LUT R3, R3, 0xfffffff7, RZ, 0xc0, !PT ;  /* 0xfffffff703037812 */ /* 0x000fe200078ec0ff */
[----:B------:R-:W-:-:S04]  /*2890*/  IMAD.HI.U32 R26, R25, R28, RZ ;  /* 0x0000001c191a7227 */ /* 0x000fc800078e00ff */
[----:B------:R-:W-:Y:S02]  /*28a0*/  IMAD.MOV R21, RZ, RZ, -R26 ;  /* 0x000000ffff157224 */ /* 0x000fe400078e0a1a */
[----:B------:R-:W-:-:S04]  /*28b0*/  IMAD.HI.U32 R20, R27, R28, RZ ;  /* 0x0000001c1b147227 */ /* 0x000fc800078e00ff */
[----:B------:R-:W-:Y:S01]  /*28c0*/  IMAD R21, R21, UR14, R28 ;  /* 0x0000000e15157c24 */ /* 0x000fe2000f8e021c */
[----:B0-----:R-:W-:Y:S01]  /*28d0*/  MUFU.RCP R29, R29 ;  /* 0x0000001d001d7308 */ /* 0x001fe20000001000 */
[----:B------:R-:W-:-:S03]  /*28e0*/  IMAD.MOV R20, RZ, RZ, -R20 ;  /* 0x000000ffff147224 */ /* 0x000fc600078e0a14 */
[----:B------:R-:W-:Y:S01]  /*28f0*/  ISETP.GE.U32.AND P6, PT, R21, UR14, PT ;  /* 0x0000000e15007c0c */ /* 0x000fe2000bfc6070 */
[----:B------:R-:W-:-:S03]  /*2900*/  IMAD R31, R20, UR5, R28 ;  /* 0x00000005141f7c24 */ /* 0x000fc6000f8e021c */
        /* <DEDUP_REMOVED lines=231> */
.L_x_8:
        /* <DEDUP_REMOVED lines=11> */
[----:B------:R-:W1:Y:S01]  /*3830*/  I2F.U32.RP R6, UR14 ;  /* 0x0000000e00067d06 */ /* 0x000e620008209000 */
[----:B0-----:R-:W0:Y:S01]  /*3840*/  S2R R22, SR_TID.X ;  /* 0x0000000000167919 */ /* 0x001e220000002100 */
[----:B------:R-:W-:Y:S02]  /*3850*/  ISETP.NE.U32.AND P2, PT, RZ, UR14, PT ;  /* 0x0000000eff007c0c */ /* 0x000fe4000bf45070 */
[----:B------:R-:W-:-:S04]  /*3860*/  ISETP.NE.U32.AND P6, PT, RZ, UR5, PT ;  /* 0x00000005ff007c0c */ /* 0x000fc8000bfc5070 */
[----:B--2---:R-:W2:Y:S08]  /*3870*/  I2F.U32.RP R25, UR5 ;  /* 0x0000000500197d06 */ /* 0x004eb00008209000 */
[----:B-1----:R-:W1:Y:S08]  /*3880*/  MUFU.RCP R6, R6 ;  /* 0x0000000600067308 */ /* 0x002e700000001000 */
[----:B--2---:R-:W-:Y:S01]  /*3890*/  MUFU.RCP R25, R25 ;  /* 0x0000001900197308 */ /* 0x004fe20000001000 */
[----:B-1----:R-:W-:Y:S01]  /*38a0*/  IADD3 R20, PT, PT, R6, 0xffffffe, RZ ;  /* 0x0ffffffe06147810 */ /* 0x002fe20007ffe0ff */
[----:B0-----:R-:W-:-:S06]  /*38b0*/  IMAD R22, R22, UR16, RZ ;  /* 0x0000001016167c24 */ /* 0x001fcc000f8e02ff */
        /* <DEDUP_REMOVED lines=120> */
.L_x_10:
[----:B------:R-:W-:Y:S05]  /*4040*/  BRA.U UP2, `(.L_x_7) ;  /* 0x00000005021c7547 */ /* 0x000fea000b800000 */
[----:B------:R-:W1:Y:S01]  /*4050*/  I2F.U32.RP R6, UR14 ;  /* 0x0000000e00067d06 */ /* 0x000e620008209000 */
[----:B0-----:R-:W0:Y:S01]  /*4060*/  S2R R20, SR_TID.X ;  /* 0x0000000000147919 */ /* 0x001e220000002100 */
[----:B------:R-:W-:Y:S01]  /*4070*/  ISETP.NE.U32.AND P4, PT, RZ, UR14, PT ;  /* 0x0000000eff007c0c */ /* 0x000fe2000bf85070 */
[----:B------:R-:W-:Y:S05]  /*4080*/  BSSY.RECONVERGENT B0, `(.L_x_7) ;  /* 0x0000043000007945 */ /* 0x000fea0003800200 */
[----:B--2---:R-:W2:Y:S08]  /*4090*/  I2F.U32.RP R25, UR5 ;  /* 0x0000000500197d06 */ /* 0x004eb00008209000 */
[----:B-1----:R-:W1:Y:S08]  /*40a0*/  MUFU.RCP R6, R6 ;  /* 0x0000000600067308 */ /* 0x002e700000001000 */
[----:B--2---:R-:W-:Y:S01]  /*40b0*/  MUFU.RCP R25, R25 ;  /* 0x0000001900197308 */ /* 0x004fe20000001000 */
[----:B-1----:R-:W-:-:S02]  /*40c0*/  VIADD R21, R6, 0xffffffe ;  /* 0x0ffffffe06157836 */ /* 0x002fc40000000000 */
[----:B0-----:R-:W-:Y:S02]  /*40d0*/  IMAD R22, R20, UR16, RZ ;  /* 0x0000001014167c24 */ /* 0x001fe4000f8e02ff */
        /* <DEDUP_REMOVED lines=61> */
.L_x_11:
[----:B------:R-:W-:Y:S05]  /*44b0*/  BSYNC.RECONVERGENT B0 ;  /* 0x0000000000007941 */ /* 0x000fea0003800200 */
.L_x_7:
[----:B------:R-:W-:Y:S01]  /*44c0*/  ISETP.GT.U32.AND P0, PT, R0, 0x1ff, PT ;  /* 0x000001ff0000780c */ /* 0x000fe20003f04070 */
[----:B------:R-:W-:-:S12]  /*44d0*/  BSSY.RECONVERGENT B0, `(.L_x_12) ;  /* 0x0000016000007945 */ /* 0x000fd80003800200 */
[----:B------:R-:W-:Y:S05]  /*44e0*/  @P0 BRA `(.L_x_13) ;  /* 0x0000000000500947 */ /* 0x000fea0003800000 */
[----:B0-----:R-:W3:Y:S04]  /*44f0*/  LDG.E R32, desc[UR12][R54.64] ;  /* 0x0000000c36207981 */ /* 0x001ee8000c1e1900 */
        /* <DEDUP_REMOVED lines=19> */
.L_x_13:
[----:B------:R-:W-:Y:S05]  /*4630*/  BSYNC.RECONVERGENT B0 ;  /* 0x0000000000007941 */ /* 0x000fea0003800200 */
.L_x_12:
[----:B------:R-:W-:Y:S06]  /*4640*/  BAR.SYNC.DEFER_BLOCKING 0x0 ;  /* 0x0000000000007b1d */ /* 0x000fec0000010000 */
[----:B------:R-:W-:Y:S05]  /*4650*/  BRA.U !UP0, `(.L_x_14) ;  /* 0x0000001d08b47547 */ /* 0x000fea000b800000 */
[----:B------:R-:W-:Y:S01]  /*4660*/  UISETP.GE.U32.AND UP1, UPT, UR8, 0x1000, UPT ;  /* 0x000010000800788c */ /* 0x000fe2000bf26070 */
[----:B------:R-:W-:-:S08]  /*4670*/  UMOV UR4, URZ ;  /* 0x000000ff00047c82 */ /* 0x000fd00008000000 */
[----:B------:R-:W-:Y:S05]  /*4680*/  BRA.U !UP1, `(.L_x_15) ;  /* 0x0000001109587547 */ /* 0x000fea000b800000 */
[----:B------:R-:W3:Y:S01]  /*4690*/  I2F.U32.RP R6, UR14 ;  /* 0x0000000e00067d06 */ /* 0x000ee20008209000 */
[----:B012---:R-:W0:Y:S01]  /*46a0*/  S2R R26, SR_TID.X ;  /* 0x00000000001a7919 */ /* 0x007e220000002100 */
[----:B------:R-:W-:Y:S02]  /*46b0*/  USHF.R.U32.HI UR17, URZ, 0xa, UR8 ;  /* 0x0000000aff117899 */ /* 0x000fe40008011608 */
[----:B------:R-:W-:Y:S02]  /*46c0*/  UISETP.NE.U32.AND UP1, UPT, UR14, URZ, UPT ;  /* 0x000000ff0e00728c */ /* 0x000fe4000bf25070 */
[----:B------:R-:W-:Y:S02]  /*46d0*/  UISETP.LT.U32.AND UP3, UPT, UR17, 0x1, UPT ;  /* 0x000000011100788c */ /* 0x000fe4000bf61070 */
[----:B------:R-:W1:Y:S01]  /*46e0*/  I2F.U32.RP R24, UR5 ;  /* 0x0000000500187d06 */ /* 0x000e620008209000 */
[----:B------:R-:W-:Y:S01]  /*46f0*/  ULOP3.LUT UR15, URZ, UR14, URZ, 0x33, !UPT ;  /* 0x0000000eff0f7292 */ /* 0x000fe2000f8e33ff */
[----:B------:R-:W-:Y:S01]  /*4700*/  PLOP3.LUT P0, PT, PT, PT, UP1, 0x80, 0x8 ;  /* 0x000000000008781c */ /* 0x000fe20003f0f018 */
[----:B------:R-:W-:-:S02]  /*4710*/  UISETP.NE.U32.AND UP2, UPT, UR5, URZ, UPT ;  /* 0x000000ff0500728c */ /* 0x000fc4000bf45070 */
[----:B------:R-:W-:Y:S02]  /*4720*/  ULOP3.LUT UR16, URZ, UR5, URZ, 0x33, !UPT ;  /* 0x00000005ff107292 */ /* 0x000fe4000f8e33ff */
[----:B------:R-:W-:Y:S01]  /*4730*/  USEL UR4, UR17, 0x1, !UP3 ;  /* 0x0000000111047887 */ /* 0x000fe2000d800000 */
[----:B---3--:R-:W2:Y:S01]  /*4740*/  MUFU.RCP R6, R6 ;  /* 0x0000000600067308 */ /* 0x008ea20000001000 */
[----:B------:R-:W-:Y:S01]  /*4750*/  PLOP3.LUT P1, PT, PT, PT, UP2, 0x80, 0x8 ;  /* 0x000000000008781c */ /* 0x000fe20003f2f028 */
[----:B------:R-:W3:Y:S01]  /*4760*/  LDCU UR9, c[0x0][0x3a8] ;  /* 0x00007500ff0977ac */ /* 0x000ee20008000800 */
[----:B------:R-:W-:-:S05]  /*4770*/  ULOP3.LUT UR4, UR4, 0x3ffffc, URZ, 0xc0, !UPT ;  /* 0x003ffffc04047892 */ /* 0x000fca000f8ec0ff */
[----:B-1----:R-:W1:Y:S01]  /*4780*/  MUFU.RCP R24, R24 ;  /* 0x0000001800187308 */ /* 0x002e620000001000 */
[----:B------:R-:W4:Y:S01]  /*4790*/  LDCU UR10, c[0x0][0x39c] ;  /* 0x00007380ff0a77ac */ /* 0x000f220008000800 */
[----:B------:R-:W-:Y:S01]  /*47a0*/  UIADD3 UR4, UPT, UPT, -UR4, URZ, URZ ;  /* 0x000000ff04047290 */ /* 0x000fe2000fffe1ff */
[----:B--2---:R-:W-:-:S05]  /*47b0*/  VIADD R22, R6, 0xffffffe ;  /* 0x0ffffffe06167836 */ /* 0x004fca0000000000 */
[----:B------:R2:W5:Y:S01]  /*47c0*/  F2I.FTZ.U32.TRUNC.NTZ R23, R22 ;  /* 0x0000001600177305 */ /* 0x000562000021f000 */
[----:B-1----:R-:W-:Y:S02]  /*47d0*/  VIADD R20, R24, 0xffffffe ;  /* 0x0ffffffe18147836 */ /* 0x002fe40000000000 */
[----:B------:R-:W-:-:S05]  /*47e0*/  IMAD.U32 R24, RZ, RZ, UR15 ;  /* 0x0000000fff187e24 */ /* 0x000fca000f8e00ff */
[----:B------:R1:W0:Y:S01]  /*47f0*/  F2I.FTZ.U32.TRUNC.NTZ R21, R20 ;  /* 0x0000001400157305 */ /* 0x000222000021f000 */
[----:B--2---:R-:W-:Y:S02]  /*4800*/  HFMA2 R22, -RZ, RZ, 0, 0 ;  /* 0x00000000ff167431 */ /* 0x004fe400000001ff */
[----:B-----5:R-:W-:Y:S02]  /*4810*/  IMAD.MOV R25, RZ, RZ, -R23 ;  /* 0x000000ffff197224 */ /* 0x020fe400078e0a17 */
[----:B-1----:R-:W-:Y:S02]  /*4820*/  IMAD.MOV.U32 R20, RZ, RZ, RZ ;  /* 0x000000ffff147224 */ /* 0x002fe400078e00ff */
        /* <DEDUP_REMOVED lines=8> */
.L_x_16:
        /* <DEDUP_REMOVED lines=244> */
.L_x_15:
        /* <DEDUP_REMOVED lines=11> */
[----:B------:R-:W3:Y:S01]  /*58a0*/  I2F.U32.RP R6, UR14 ;  /* 0x0000000e00067d06 */ /* 0x000ee20008209000 */
[----:B01----:R-:W0:Y:S01]  /*58b0*/  S2R R22, SR_TID.X ;  /* 0x0000000000167919 */ /* 0x003e220000002100 */
[----:B------:R-:W-:Y:S02]  /*58c0*/  ISETP.NE.U32.AND P2, PT, RZ, UR14, PT ;  /* 0x0000000eff007c0c */ /* 0x000fe4000bf45070 */
[----:B------:R-:W-:-:S04]  /*58d0*/  ISETP.NE.U32.AND P6, PT, RZ, UR5, PT ;  /* 0x00000005ff007c0c */ /* 0x000fc8000bfc5070 */
[----:B--2---:R-:W1:Y:S08]  /*58e0*/  I2F.U32.RP R25, UR5 ;  /* 0x0000000500197d06 */ /* 0x004e700008209000 */
[----:B---3--:R-:W2:Y:S08]  /*58f0*/  MUFU.RCP R6, R6 ;  /* 0x0000000600067308 */ /* 0x008eb00000001000 */
[----:B-1----:R-:W-:Y:S01]  /*5900*/  MUFU.RCP R25, R25 ;  /* 0x0000001900197308 */ /* 0x002fe20000001000 */
[----:B--2---:R-:W-:Y:S01]  /*5910*/  IADD3 R20, PT, PT, R6, 0xffffffe, RZ ;  /* 0x0ffffffe06147810 */ /* 0x004fe20007ffe0ff */
        /* <DEDUP_REMOVED lines=121> */
.L_x_17:
[----:B------:R-:W-:Y:S05]  /*60b0*/  BRA.U UP2, `(.L_x_14) ;  /* 0x00000005021c7547 */ /* 0x000fea000b800000 */
[----:B------:R-:W3:Y:S01]  /*60c0*/  I2F.U32.RP R6, UR14 ;  /* 0x0000000e00067d06 */ /* 0x000ee20008209000 */
[----:B01----:R-:W0:Y:S01]  /*60d0*/  S2R R20, SR_TID.X ;  /* 0x0000000000147919 */ /* 0x003e220000002100 */
[----:B------:R-:W-:Y:S01]  /*60e0*/  ISETP.NE.U32.AND P4, PT, RZ, UR14, PT ;  /* 0x0000000eff007c0c */ /* 0x000fe2000bf85070 */
[----:B------:R-:W-:Y:S05]  /*60f0*/  BSSY.RECONVERGENT B0, `(.L_x_14) ;  /* 0x0000043000007945 */ /* 0x000fea0003800200 */
[----:B--2---:R-:W1:Y:S08]  /*6100*/  I2F.U32.RP R25, UR5 ;  /* 0x0000000500197d06 */ /* 0x004e700008209000 */
[----:B---3--:R-:W2:Y:S08]  /*6110*/  MUFU.RCP R6, R6 ;  /* 0x0000000600067308 */ /* 0x008eb00000001000 */
[----:B-1----:R-:W-:Y:S01]  /*6120*/  MUFU.RCP R25, R25 ;  /* 0x0000001900197308 */ /* 0x002fe20000001000 */
[----:B--2---:R-:W-:-:S02]  /*6130*/  VIADD R21, R6, 0xffffffe ;  /* 0x0ffffffe06157836 */ /* 0x004fc40000000000 */
        /* <DEDUP_REMOVED lines=62> */
.L_x_18:
[----:B------:R-:W-:Y:S05]  /*6520*/  BSYNC.RECONVERGENT B0 ;  /* 0x0000000000007941 */ /* 0x000fea0003800200 */
.L_x_14:
[----:B------:R-:W-:Y:S01]  /*6530*/  ISETP.GT.U32.AND P0, PT, R0, 0x1ff, PT ;  /* 0x000001ff0000780c */ /* 0x000fe20003f04070 */
[----:B------:R-:W-:-:S12]  /*6540*/  BSSY.RECONVERGENT B0, `(.L_x_19) ;  /* 0x0000016000007945 */ /* 0x000fd80003800200 */
[----:B------:R-:W-:Y:S05]  /*6550*/  @P0 BRA `(.L_x_20) ;  /* 0x0000000000500947 */ /* 0x000fea0003800000 */
[----:B01----:R-:W3:Y:S04]  /*6560*/  LDG.E R32, desc[UR12][R54.64] ;  /* 0x0000000c36207981 */ /* 0x003ee8000c1e1900 */
        /* <DEDUP_REMOVED lines=19> */
.L_x_20:
[----:B------:R-:W-:Y:S05]  /*66a0*/  BSYNC.RECONVERGENT B0 ;  /* 0x0000000000007941 */ /* 0x000fea0003800200 */
.L_x_19:
[----:B------:R-:W-:Y:S06]  /*66b0*/  BAR.SYNC.DEFER_BLOCKING 0x0 ;  /* 0x0000000000007b1d */ /* 0x000fec0000010000 */
[----:B------:R-:W-:Y:S05]  /*66c0*/  BRA.U !UP0, `(.L_x_21) ;  /* 0x0000001d08b47547 */ /* 0x000fea000b800000 */
[----:B------:R-:W-:Y:S01]  /*66d0*/  UISETP.GE.U32.AND UP1, UPT, UR8, 0x1000, UPT ;  /* 0x000010000800788c */ /* 0x000fe2000bf26070 */
[----:B------:R-:W-:-:S08]  /*66e0*/  UMOV UR4, URZ ;  /* 0x000000ff00047c82 */ /* 0x000fd00008000000 */
[----:B------:R-:W-:Y:S05]  /*66f0*/  BRA.U !UP1, `(.L_x_22) ;  /* 0x0000001109587547 */ /* 0x000fea000b800000 */
[----:B------:R-:W4:Y:S01]  /*6700*/  I2F.U32.RP R6, UR14 ;  /* 0x0000000e00067d06 */ /* 0x000f220008209000 */
[----:B0123--:R-:W0:Y:S01]  /*6710*/  S2R R26, SR_TID.X ;  /* 0x00000000001a7919 */ /* 0x00fe220000002100 */
        /* <DEDUP_REMOVED lines=9> */
[----:B----4-:R-:W2:Y:S01]  /*67b0*/  MUFU.RCP R6, R6 ;  /* 0x0000000600067308 */ /* 0x010ea20000001000 */
        /* <DEDUP_REMOVED lines=22> */
.L_x_23:
        /* <DEDUP_REMOVED lines=244> */
.L_x_22:
        /* <DEDUP_REMOVED lines=11> */
[----:B------:R-:W4:Y:S01]  /*7910*/  I2F.U32.RP R6, UR14 ;  /* 0x0000000e00067d06 */ /* 0x000f220008209000 */
[----:B01-3--:R-:W0:Y:S01]  /*7920*/  S2R R22, SR_TID.X ;  /* 0x0000000000167919 */ /* 0x00be220000002100 */
[----:B------:R-:W-:Y:S02]  /*7930*/  ISETP.NE.U32.AND P2, PT, RZ, UR14, PT ;  /* 0x0000000eff007c0c */ /* 0x000fe4000bf45070 */
[----:B------:R-:W-:-:S04]  /*7940*/  ISETP.NE.U32.AND P6, PT, RZ, UR5, PT ;  /* 0x00000005ff007c0c */ /* 0x000fc8000bfc5070 */
[----:B--2---:R-:W1:Y:S08]  /*7950*/  I2F.U32.RP R25, UR5 ;  /* 0x0000000500197d06 */ /* 0x004e700008209000 */
[----:B----4-:R-:W2:Y:S08]  /*7960*/  MUFU.RCP R6, R6 ;  /* 0x0000000600067308 */ /* 0x010eb00000001000 */
        /* <DEDUP_REMOVED lines=123> */
.L_x_24:
[----:B------:R-:W-:Y:S05]  /*8120*/  BRA.U UP2, `(.L_x_21) ;  /* 0x00000005021c7547 */ /* 0x000fea000b800000 */
[----:B------:R-:W4:Y:S01]  /*8130*/  I2F.U32.RP R6, UR14 ;  /* 0x0000000e00067d06 */ /* 0x000f220008209000 */
[----:B01-3--:R-:W0:Y:S01]  /*8140*/  S2R R20, SR_TID.X ;  /* 0x0000000000147919 */ /* 0x00be220000002100 */
[----:B------:R-:W-:Y:S01]  /*8150*/  ISETP.NE.U32.AND P4, PT, RZ, UR14, PT ;  /* 0x0000000eff007c0c */ /* 0x000fe2000bf85070 */
[----:B------:R-:W-:Y:S05]  /*8160*/  BSSY.RECONVERGENT B0, `(.L_x_21) ;  /* 0x0000043000007945 */ /* 0x000fea0003800200 */
[----:B--2---:R-:W1:Y:S08]  /*8170*/  I2F.U32.RP R25, UR5 ;  /* 0x0000000500197d06 */ /* 0x004e700008209000 */
[----:B----4-:R-:W2:Y:S08]  /*8180*/  MUFU.RCP R6, R6 ;  /* 0x0000000600067308 */ /* 0x010eb00000001000 */
        /* <DEDUP_REMOVED lines=64> */
.L_x_25:
[----:B------:R-:W-:Y:S05]  /*8590*/  BSYNC.RECONVERGENT B0 ;  /* 0x0000000000007941 */ /* 0x000fea0003800200 */
.L_x_21:
[----:B------:R-:W-:Y:S01]  /*85a0*/  ISETP.GT.U32.AND P0, PT, R0, 0x1ff, PT ;  /* 0x000001ff0000780c */ /* 0x000fe20003f04070 */
[----:B------:R-:W-:-:S12]  /*85b0*/  BSSY.RECONVERGENT B0, `(.L_x_26) ;  /* 0x0000016000007945 */ /* 0x000fd80003800200 */
[----:B------:R-:W-:Y:S05]  /*85c0*/  @P0 BRA `(.L_x_27) ;  /* 0x0000000000500947 */ /* 0x000fea0003800000 */
[----:B01-3--:R-:W3:Y:S04]  /*85d0*/  LDG.E R32, desc[UR12][R54.64] ;  /* 0x0000000c36207981 */ /* 0x00bee8000c1e1900 */
        /* <DEDUP_REMOVED lines=19> */
.L_x_27:
[----:B------:R-:W-:Y:S05]  /*8710*/  BSYNC.RECONVERGENT B0 ;  /* 0x0000000000007941 */ /* 0x000fea0003800200 */
.L_x_26:
        /* <DEDUP_REMOVED lines=39> */
.L_x_30:
        /* <DEDUP_REMOVED lines=244> */
.L_x_29:
        /* <DEDUP_REMOVED lines=140> */
.L_x_31:
        /* <DEDUP_REMOVED lines=71> */
.L_x_32:
[----:B------:R-:W-:Y:S05]  /*a600*/  BSYNC.RECONVERGENT B0 ;  /* 0x0000000000007941 */ /* 0x000fea0003800200 */
.L_x_28:
        /* <DEDUP_REMOVED lines=23> */
.L_x_34:
[----:B------:R-:W-:Y:S05]  /*a780*/  BSYNC.RECONVERGENT B0 ;  /* 0x0000000000007941 */ /* 0x000fea0003800200 */
.L_x_33:
        /* <DEDUP_REMOVED lines=39> */
.L_x_37:
        /* <DEDUP_REMOVED lines=244> */
.L_x_36:
        /* <DEDUP_REMOVED lines=140> */
.L_x_38:
        /* <DEDUP_REMOVED lines=71> */
.L_x_39:
[----:B------:R-:W-:Y:S05]  /*c670*/  BSYNC.RECONVERGENT B0 ;  /* 0x0000000000007941 */ /* 0x000fea0003800200 */
.L_x_35:
        /* <DEDUP_REMOVED lines=23> */
.L_x_41:
[----:B------:R-:W-:Y:S05]  /*c7f0*/  BSYNC.RECONVERGENT B0 ;  /* 0x0000000000007941 */ /* 0x000fea0003800200 */
.L_x_40:
        /* <DEDUP_REMOVED lines=39> */
.L_x_44:
        /* <DEDUP_REMOVED lines=244> */
.L_x_43:
        /* <DEDUP_REMOVED lines=140> */
.L_x_45:
        /* <DEDUP_REMOVED lines=71> */
.L_x_46:
[----:B------:R-:W-:Y:S05]  /*e6e0*/  BSYNC.RECONVERGENT B0 ;  /* 0x0000000000007941 */ /* 0x000fea0003800200 */
.L_x_42:
        /* <DEDUP_REMOVED lines=23> */
.L_x_48:
[----:B------:R-:W-:Y:S05]  /*e860*/  BSYNC.RECONVERGENT B0 ;  /* 0x0000000000007941 */ /* 0x000fea0003800200 */
.L_x_47:
        /* <DEDUP_REMOVED lines=39> */
.L_x_51:
        /* <DEDUP_REMOVED lines=244> */
.L_x_50:
        /* <DEDUP_REMOVED lines=140> */
.L_x_52:
        /* <DEDUP_REMOVED lines=71> */
.L_x_53:
[----:B------:R-:W-:Y:S05]  /*10750*/  BSYNC.RECONVERGENT B0 ;  /* 0x0000000000007941 */ /* 0x000fea0003800200 */
.L_x_49:
        /* <DEDUP_REMOVED lines=23> */
.L_x_55:
[----:B------:R-:W-:Y:S05]  /*108d0*/  BSYNC.RECONVERGENT B0 ;  /* 0x0000000000007941 */ /* 0x000fea0003800200 */
.L_x_54:
        /* <DEDUP_REMOVED lines=39> */
.L_x_58:
        /* <DEDUP_REMOVED lines=244> */
.L_x_57:
        /* <DEDUP_REMOVED lines=140> */
.L_x_59:
        /* <DEDUP_REMOVED lines=71> */
.L_x_60:
[----:B------:R-:W-:Y:S05]  /*127c0*/  BSYNC.RECONVERGENT B0 ;  /* 0x0000000000007941 */ /* 0x000fea0003800200 */
.L_x_56:
        /* <DEDUP_REMOVED lines=23> */
.L_x_62:
[----:B------:R-:W-:Y:S05]  /*12940*/  BSYNC.RECONVERGENT B0 ;  /* 0x0000000000007941 */ /* 0x000fea0003800200 */
.L_x_61:
        /* <DEDUP_REMOVED lines=39> */
.L_x_65:
        /* <DEDUP_REMOVED lines=244> */
.L_x_64:
        /* <DEDUP_REMOVED lines=140> */
.L_x_66:
        /* <DEDUP_REMOVED lines=71> */
.L_x_67:
[----:B------:R-:W-:Y:S05]  /*14830*/  BSYNC.RECONVERGENT B0 ;  /* 0x0000000000007941 */ /* 0x000fea0003800200 */
.L_x_63:
        /* <DEDUP_REMOVED lines=23> */
.L_x_69:
[----:B------:R-:W-:Y:S05]  /*149b0*/  BSYNC.RECONVERGENT B0 ;  /* 0x0000000000007941 */ /* 0x000fea0003800200 */
.L_x_68:
        /* <DEDUP_REMOVED lines=39> */
.L_x_72:
        /* <DEDUP_REMOVED lines=244> */
.L_x_71:
        /* <DEDUP_REMOVED lines=140> */
.L_x_73:
        /* <DEDUP_REMOVED lines=71> */
.L_x_74:
[----:B------:R-:W-:Y:S05]  /*168a0*/  BSYNC.RECONVERGENT B0 ;  /* 0x0000000000007941 */ /* 0x000fea0003800200 */
.L_x_70:
        /* <DEDUP_REMOVED lines=23> */
.L_x_76:
[----:B------:R-:W-:Y:S05]  /*16a20*/  BSYNC.RECONVERGENT B0 ;  /* 0x0000000000007941 */ /* 0x000fea0003800200 */
.L_x_75:
        /* <DEDUP_REMOVED lines=39> */
.L_x_79:
        /* <DEDUP_REMOVED lines=244> */
.L_x_78:
        /* <DEDUP_REMOVED lines=140> */
.L_x_80:
        /* <DEDUP_REMOVED lines=71> */
.L_x_81:
[----:B------:R-:W-:Y:S05]  /*18910*/  BSYNC.RECONVERGENT B0 ;  /* 0x0000000000007941 */ /* 0x000fea0003800200 */
.L_x_77:
        /* <DEDUP_REMOVED lines=23> */
.L_x_83:
[----:B------:R-:W-:Y:S05]  /*18a90*/  BSYNC.RECONVERGENT B0 ;  /* 0x0000000000007941 */ /* 0x000fea0003800200 */
.L_x_82:
        /* <DEDUP_REMOVED lines=39> */
.L_x_86:
        /* <DEDUP_REMOVED lines=244> */
.L_x_85:
        /* <DEDUP_REMOVED lines=140> */
.L_x_87:
        /* <DEDUP_REMOVED lines=71> */
.L_x_88:
[----:B------:R-:W-:Y:S05]  /*1a980*/  BSYNC.RECONVERGENT B0 ;  /* 0x0000000000007941 */ /* 0x000fea0003800200 */
.L_x_84:
        /* <DEDUP_REMOVED lines=23> */
.L_x_90:
[----:B------:R-:W-:Y:S05]  /*1ab00*/  BSYNC.RECONVERGENT B0 ;  /* 0x0000000000007941 */ /* 0x000fea0003800200 */
.L_x_89:
        /* <DEDUP_REMOVED lines=39> */
.L_x_93:
        /* <DEDUP_REMOVED lines=244> */
.L_x_92:
        /* <DEDUP_REMOVED lines=129> */
[----:B------:R-:W-:Y:S02]  /*1c4d0*/  @P0 SEL R20, R23, R20, !P2 ;  /* 0x0000001417140207 */ /* 0x000fe40005000000 */
[----:B------:R-:W-:Y:S02]  /*1c4e0*/  @P1 LEA R24, R24, R25, 0x4 ;  /* 0x0000001918181211 */ /* 0x000fe400078e20ff */
[----:B------:R-:W-:-:S03]  /*1c4f0*/  @P0 LEA R20, R20, UR7, 0xc ;  /* 0x0000000714140c11 */ /* 0x000fc6000f8e60ff */
[----:B------:R-:W-:Y:S02]  /*1c500*/  @P1 IMAD R24, R21, 0x4, R24 ;  /* 0x0000000415181824 */ /* 0x000fe400078e0218 */
[----:B------:R-:W-:-:S04]  /*1c510*/  @P0 IMAD R20, R29, 0x10, R20 ;  /* 0x000000101d140824 */ /* 0x000fc800078e0214 */
[----:B------:R-:W-:Y:S01]  /*1c520*/  @P0 IMAD R20, R31, 0x4, R20 ;  /* 0x000000041f140824 */ /* 0x000fe200078e0214 */
[----:B------:R-:W2:Y:S05]  /*1c530*/  @P1 LDS R24, [R24] ;  /* 0x0000000018181984 */ /* 0x000eaa0000000800 */
[----:B------:R-:W3:Y:S01]  /*1c540*/  @P0 LDS R20, [R20] ;  /* 0x0000000014140984 */ /* 0x000ee20000000800 */
[----:B------:R-:W-:Y:S01]  /*1c550*/  UIADD3 UR4, UPT, UPT, UR4, 0x2, URZ ;  /* 0x0000000204047890 */ /* 0x000fe2000fffe0ff */
[----:B--2---:R-:W-:-:S04]  /*1c560*/  @P1 FFMA R7, R22, R24, R7 ;  /* 0x0000001816071223 */ /* 0x004fc80000000007 */
[----:B---3--:R-:W-:-:S07]  /*1c570*/  @P0 FFMA R7, R28, R20, R7 ;  /* 0x000000141c070223 */ /* 0x008fce0000000007 */
.L_x_94:
        /* <DEDUP_REMOVED lines=8> */
[----:B--2---:R-:W-:Y:S01]  /*1c600*/  IADD3 R21, PT, PT, R6, 0xffffffe, RZ ;  /* 0x0ffffffe06157810 */ /* 0x004fe20007ffe0ff */
[----:B0-----:R-:W-:-:S02]  /*1c610*/  IMAD R22, R20, UR16, RZ ;  /* 0x0000001014167c24 */ /* 0x001fc4000f8e02ff */
[----:B------:R-:W-:-:S04]  /*1c620*/  IMAD.MOV.U32 R20, RZ, RZ, RZ ;  /* 0x000000ffff147224 */ /* 0x000fc800078e00ff */
[----:B------:R-:W0:Y:S02]  /*1c630*/  F2I.FTZ.U32.TRUNC.NTZ R21, R21 ;  /* 0x0000001500157305 */ /* 0x000e24000021f000 */
[----:B0-----:R-:W-:-:S04]  /*1c640*/  IMAD.MOV R23, RZ, RZ, -R21 ;  /* 0x000000ffff177224 */ /* 0x001fc800078e0a15 */
[----:B------:R-:W-:-:S04]  /*1c650*/  IMAD R23, R23, UR14, RZ ;  /* 0x0000000e17177c24 */ /* 0x000fc8000f8e02ff */
[----:B------:R-:W-:-:S04]  /*1c660*/  IMAD.HI.U32 R23, R21, R23, R20 ;  /* 0x0000001715177227 */ /* 0x000fc800078e0014 */
[----:B------:R-:W-:Y:S02]  /*1c670*/  VIADD R20, R22, UR4 ;  /* 0x0000000416147c36 */ /* 0x000fe40008000000 */
[----:B------:R-:W-:Y:S02]  /*1c680*/  VIADD R22, R25, 0xffffffe ;  /* 0x0ffffffe19167836 */ /* 0x000fe40000000000 */
[----:B------:R-:W-:Y:S02]  /*1c690*/  IMAD.HI.U32 R6, R23, R20, RZ ;  /* 0x0000001417067227 */ /* 0x000fe400078e00ff */
[----:B------:R0:W1:Y:S03]  /*1c6a0*/  F2I.FTZ.U32.TRUNC.NTZ R23, R22 ;  /* 0x0000001600177305 */ /* 0x000066000021f000 */
[----:B------:R-:W-:-:S05]  /*1c6b0*/  IADD3 R21, PT, PT, -R6, RZ, RZ ;  /* 0x000000ff06157210 */ /* 0x000fca0007ffe1ff */
[----:B------:R-:W-:Y:S02]  /*1c6c0*/  IMAD R24, R21, UR14, R20 ;  /* 0x0000000e15187c24 */ /* 0x000fe4000f8e0214 */
[----:B0-----:R-:W-:-:S03]  /*1c6d0*/  IMAD.MOV.U32 R22, RZ, RZ, RZ ;  /* 0x000000ffff167224 */ /* 0x001fc600078e00ff */
[----:B------:R-:W-:Y:S01]  /*1c6e0*/  ISETP.GE.U32.AND P2, PT, R24, UR14, PT ;  /* 0x0000000e18007c0c */ /* 0x000fe2000bf46070 */
[----:B-1----:R-:W-:-:S04]  /*1c6f0*/  IMAD.MOV R21, RZ, RZ, -R23 ;  /* 0x000000ffff157224 */ /* 0x002fc800078e0a17 */
[----:B------:R-:W-:Y:S01]  /*1c700*/  IMAD R25, R21, UR5, RZ ;  /* 0x0000000515197c24 */ /* 0x000fe2000f8e02ff */
[----:B------:R-:W-:-:S03]  /*1c710*/  LOP3.LUT R21, RZ, UR14, RZ, 0x33, !PT ;  /* 0x0000000eff157c12 */ /* 0x000fc6000f8e33ff */
[----:B------:R-:W-:-:S04]  /*1c720*/  IMAD.HI.U32 R25, R23, R25, R22 ;  /* 0x0000001917197227 */ /* 0x000fc800078e0016 */
[----:B------:R-:W-:Y:S02]  /*1c730*/  @P2 VIADD R24, R24, -UR14 ;  /* 0x8000000e18182c36 */ /* 0x000fe40008000000 */
[----:B------:R-:W-:-:S03]  /*1c740*/  IMAD.HI.U32 R23, R25, R20, RZ ;  /* 0x0000001419177227 */ /* 0x000fc600078e00ff */
[----:B------:R-:W-:Y:S01]  /*1c750*/  ISETP.GE.U32.AND P3, PT, R24, UR14, PT ;  /* 0x0000000e18007c0c */ /* 0x000fe2000bf66070 */
[----:B------:R-:W-:-:S04]  /*1c760*/  IMAD.MOV R23, RZ, RZ, -R23 ;  /* 0x000000ffff177224 */ /* 0x000fc800078e0a17 */
[----:B------:R-:W-:-:S05]  /*1c770*/  IMAD R23, R23, UR5, R20 ;  /* 0x0000000517177c24 */ /* 0x000fca000f8e0214 */
[----:B------:R-:W-:-:S03]  /*1c780*/  ISETP.GE.U32.AND P1, PT, R23, UR5, PT ;  /* 0x0000000517007c0c */ /* 0x000fc6000bf26070 */
[----:B------:R-:W-:-:S04]  /*1c790*/  @P3 IADD3 R24, PT, PT, R24, -UR14, RZ ;  /* 0x8000000e18183c10 */ /* 0x000fc8000fffe0ff */
[----:B------:R-:W-:-:S05]  /*1c7a0*/  SEL R24, R21, R24, !P4 ;  /* 0x0000001815187207 */ /* 0x000fca0006000000 */
[----:B------:R-:W-:Y:S01]  /*1c7b0*/  IMAD.HI.U32 R22, R25, R24, RZ ;  /* 0x0000001819167227 */ /* 0x000fe200078e00ff */
[----:B------:R-:W-:-:S03]  /*1c7c0*/  @P1 IADD3 R23, PT, PT, R23, -UR5, RZ ;  /* 0x8000000517171c10 */ /* 0x000fc6000fffe0ff */
[----:B------:R-:W-:Y:S01]  /*1c7d0*/  IMAD.MOV R25, RZ, RZ, -R22 ;  /* 0x000000ffff197224 */ /* 0x000fe200078e0a16 */
[----:B------:R-:W-:-:S03]  /*1c7e0*/  ISETP.GE.U32.AND P5, PT, R23, UR5, PT ;  /* 0x0000000517007c0c */ /* 0x000fc6000bfa6070 */
[----:B------:R-:W-:Y:S01]  /*1c7f0*/  IMAD R24, R25, UR5, R24 ;  /* 0x0000000519187c24 */ /* 0x000fe2000f8e0218 */
[----:B------:R-:W-:-:S04]  /*1c800*/  LOP3.LUT R25, RZ, UR5, RZ, 0x33, !PT ;  /* 0x00000005ff197c12 */ /* 0x000fc8000f8e33ff */
[----:B------:R-:W-:-:S05]  /*1c810*/  ISETP.GE.U32.AND P0, PT, R24, UR5, PT ;  /* 0x0000000518007c0c */ /* 0x000fca000bf06070 */
[----:B------:R-:W-:-:S08]  /*1c820*/  @P5 VIADD R23, R23, -UR5 ;  /* 0x8000000517175c36 */ /* 0x000fd00008000000 */
[----:B------:R-:W-:Y:S02]  /*1c830*/  @P0 VIADD R24, R24, -UR5 ;  /* 0x8000000518180c36 */ /* 0x000fe40008000000 */
[----:B------:R-:W-:Y:S01]  /*1c840*/  @P0 VIADD R22, R22, 0x1 ;  /* 0x0000000116160836 */ /* 0x000fe20000000000 */
[----:B------:R-:W-:Y:S02]  /*1c850*/  ISETP.NE.U32.AND P0, PT, RZ, UR5, PT ;  /* 0x00000005ff007c0c */ /* 0x000fe4000bf05070 */
[----:B------:R-:W-:Y:S02]  /*1c860*/  ISETP.GE.U32.AND P1, PT, R24, UR5, PT ;  /* 0x0000000518007c0c */ /* 0x000fe4000bf26070 */
[----:B------:R-:W-:-:S05]  /*1c870*/  SEL R24, R25, R23, !P0 ;  /* 0x0000001719187207 */ /* 0x000fca0004000000 */
[----:B------:R-:W-:-:S04]  /*1c880*/  IMAD R24, R24, -0x2, R5 ;  /* 0xfffffffe18187824 */ /* 0x000fc800078e0205 */
[----:B------:R-:W-:Y:S02]  /*1c890*/  VIADD R27, R24, UR6 ;  /* 0x00000006181b7c36 */ /* 0x000fe40008000000 */
[----:B------:R-:W-:-:S03]  /*1c8a0*/  @P1 IADD3 R22, PT, PT, R22, 0x1, RZ ;  /* 0x0000000116161810 */ /* 0x000fc60007ffe0ff */
        /* <DEDUP_REMOVED lines=12> */
[----:B------:R-:W-:-:S05]  /*1c970*/  @P2 VIADD R6, R6, 0x1 ;  /* 0x0000000106062836 */ /* 0x000fca0000000000 */
[----:B------:R-:W-:-:S04]  /*1c980*/  @P3 IADD3 R6, PT, PT, R6, 0x1, RZ ;  /* 0x0000000106063810 */ /* 0x000fc80007ffe0ff */
[----:B------:R-:W-:-:S04]  /*1c990*/  SEL R6, R21, R6, !P4 ;  /* 0x0000000615067207 */ /* 0x000fc80006000000 */
[----:B------:R-:W-:-:S05]  /*1c9a0*/  LEA R6, R6, UR7, 0xc ;  /* 0x0000000706067c11 */ /* 0x000fca000f8e60ff */
[----:B------:R-:W-:-:S04]  /*1c9b0*/  IMAD R6, R25, 0x10, R6 ;  /* 0x0000001019067824 */ /* 0x000fc800078e0206 */
[----:B------:R-:W-:-:S06]  /*1c9c0*/  IMAD R6, R27, 0x4, R6 ;  /* 0x000000041b067824 */ /* 0x000fcc00078e0206 */
[----:B------:R-:W2:Y:S02]  /*1c9d0*/  LDS R6, [R6] ;  /* 0x0000000006067984 */ /* 0x000ea40000000800 */
[----:B--2---:R-:W-:-:S07]  /*1c9e0*/  FFMA R7, R22, R6, R7 ;  /* 0x0000000616077223 */ /* 0x004fce0000000007 */
.L_x_95:
[----:B------:R-:W-:Y:S05]  /*1c9f0*/  BSYNC.RECONVERGENT B0 ;  /* 0x0000000000007941 */ /* 0x000fea0003800200 */
.L_x_91:
        /* <DEDUP_REMOVED lines=23> */
.L_x_97:
[----:B------:R-:W-:Y:S05]  /*1cb70*/  BSYNC.RECONVERGENT B0 ;  /* 0x0000000000007941 */ /* 0x000fea0003800200 */
.L_x_96:
        /* <DEDUP_REMOVED lines=25> */
[----:B-1----:R-:W-:Y:S01]  /*1cd10*/  IADD3 R20, PT, PT, R24, 0xffffffe, RZ ;  /* 0x0ffffffe18147810 */ /* 0x002fe20007ffe0ff */
[----:B------:R-:W-:-:S06]  /*1cd20*/  IMAD.U32 R24, RZ, RZ, UR16 ;  /* 0x00000010ff187e24 */ /* 0x000fcc000f8e00ff */
[----:B------:R1:W0:Y:S01]  /*1cd30*/  F2I.FTZ.U32.TRUNC.NTZ R21, R20 ;  /* 0x0000001400157305 */ /* 0x000222000021f000 */
[----:B--2---:R-:W-:Y:S02]  /*1cd40*/  IMAD.MOV.U32 R22, RZ, RZ, RZ ;  /* 0x000000ffff167224 */ /* 0x004fe400078e00ff */
[----:B-----5:R-:W-:Y:S02]  /*1cd50*/  IMAD.MOV R25, RZ, RZ, -R23 ;  /* 0x000000ffff197224 */ /* 0x020fe400078e0a17 */
[----:B-1----:R-:W-:Y:S02]  /*1cd60*/  HFMA2 R20, -RZ, RZ, 0, 0 ;  /* 0x00000000ff147431 */ /* 0x002fe400000001ff */
        /* <DEDUP_REMOVED lines=8> */
.L_x_100:
        /* <DEDUP_REMOVED lines=10> */
[----:B------:R-:W-:-:S03]  /*1ce90*/  IADD3 R20, PT, PT, -R20, RZ, RZ ;  /* 0x000000ff14147210 */ /* 0x000fc60007ffe1ff */
[----:B------:R-:W-:Y:S02]  /*1cea0*/  ISETP.GE.U32.AND P6, PT, R21, UR14, PT ;  /* 0x0000000e15007c0c */ /* 0x000fe4000bfc6070 */
[----:B------:R-:W-:Y:S02]  /*1ceb0*/  IMAD R31, R20, UR5, R28 ;  /* 0x00000005141f7c24 */ /* 0x000fe4000f8e021c */
[----:B------:R-:W0:Y:S03]  /*1cec0*/  I2F.U32.RP R20, UR5 ;  /* 0x0000000500147d06 */ /* 0x000e260008209000 */
[----:B------:R-:W-:-:S06]  /*1ced0*/  ISETP.GE.U32.AND P3, PT, R31, UR5, PT ;  /* 0x000000051f007c0c */ /* 0x000fcc000bf66070 */
[----:B------:R-:W-:-:S05]  /*1cee0*/  @P6 VIADD R21, R21, -UR14 ;  /* 0x8000000e15156c36 */ /* 0x000fca0008000000 */
[----:B------:R-:W-:Y:S01]  /*1cef0*/  ISETP.GE.U32.AND P2, PT, R21, UR14, PT ;  /* 0x0000000e15007c0c */ /* 0x000fe2000bf46070 */
[----:B0-----:R0:W1:Y:S01]  /*1cf00*/  MUFU.RCP R28, R20 ;  /* 0x00000014001c7308 */ /* 0x0010620000001000 */
[----:B------:R-:W-:-:S04]  /*1cf10*/  @P3 IADD3 R31, PT, PT, R31, -UR5, RZ ;  /* 0x800000051f1f3c10 */ /* 0x000fc8000fffe0ff */
[----:B------:R-:W-:Y:S01]  /*1cf20*/  ISETP.GE.U32.AND P4, PT, R31, UR5, PT ;  /* 0x000000051f007c0c */ /* 0x000fe2000bf86070 */
[----:B0-----:R-:W-:-:S06]  /*1cf30*/  IMAD.MOV.U32 R20, RZ, RZ, RZ ;  /* 0x000000ffff147224 */ /* 0x001fcc00078e00ff */
[----:B------:R-:W-:-:S05]  /*1cf40*/  @P2 VIADD R21, R21, -UR14 ;  /* 0x8000000e15152c36 */ /* 0x000fca0008000000 */
[----:B------:R-:W-:Y:S01]  /*1cf50*/  SEL R24, R24, R21, !P0 ;  /* 0x0000001518187207 */ /* 0x000fe20004000000 */
[----:B------:R-:W-:Y:S01]  /*1cf60*/  VIADD R21, R29, 0xffffffe ;  /* 0x0ffffffe1d157836 */ /* 0x000fe20000000000 */
[----:B------:R-:W-:Y:S01]  /*1cf70*/  @P4 IADD3 R31, PT, PT, R31, -UR5, RZ ;  /* 0x800000051f1f4c10 */ /* 0x000fe2000fffe0ff */
[----:B-1----:R-:W-:Y:S02]  /*1cf80*/  VIADD R28, R28, 0xffffffe ;  /* 0x0ffffffe1c1c7836 */ /* 0x002fe40000000000 */
[----:B------:R-:W-:Y:S02]  /*1cf90*/  IMAD.HI.U32 R27, R27, R24, RZ ;  /* 0x000000181b1b7227 */ /* 0x000fe400078e00ff */
[----:B------:R-:W0:Y:S02]  /*1cfa0*/  F2I.FTZ.U32.TRUNC.NTZ R21, R21 ;  /* 0x0000001500157305 */ /* 0x000e24000021f000 */
        /* <DEDUP_REMOVED lines=11> */
[----:B------:R-:W-:Y:S01]  /*1d060*/  IMAD.MOV R33, RZ, RZ, -R29 ;  /* 0x000000ffff217224 */ /* 0x000fe200078e0a1d */
[----:B------:R-:W-:Y:S01]  /*1d070*/  LOP3.LUT R24, RZ, UR14, RZ, 0x33, !PT ;  /* 0x0000000eff187c12 */ /* 0x000fe2000f8e33ff */
[----:B------:R-:W-:Y:S02]  /*1d080*/  @P0 VIADD R27, R27, 0x1 ;  /* 0x000000011b1b0836 */ /* 0x000fe40000000000 */
[----:B------:R-:W-:Y:S02]  /*1d090*/  IMAD R33, R33, UR14, R6 ;  /* 0x0000000e21217c24 */ /* 0x000fe4000f8e0206 */
[----:B------:R-:W-:-:S05]  /*1d0a0*/  IMAD R20, R20, -0x2, R5 ;  /* 0xfffffffe14147824 */ /* 0x000fca00078e0205 */
[----:B------:R-:W-:Y:S01]  /*1d0b0*/  IADD3 R30, PT, PT, R20, UR6, RZ ;  /* 0x00000006141e7c10 */ /* 0x000fe2000fffe0ff */
[----:B------:R-:W-:Y:S01]  /*1d0c0*/  @P3 VIADD R27, R27, 0x1 ;  /* 0x000000011b1b3836 */ /* 0x000fe20000000000 */
[----:B------:R-:W-:Y:S02]  /*1d0d0*/  ISETP.GE.U32.AND P3, PT, R33, UR14, PT ;  /* 0x0000000e21007c0c */ /* 0x000fe4000bf66070 */
[----:B------:R-:W-:Y:S02]  /*1d0e0*/  ISETP.GE.U32.AND P0, PT, R30, UR9, PT ;  /* 0x000000091e007c0c */ /* 0x000fe4000bf06070 */
[----:B------:R-:W-:Y:S02]  /*1d0f0*/  SEL R27, R22, R27, !P1 ;  /* 0x0000001b161b7207 */ /* 0x000fe40004800000 */
[----:B------:R-:W-:Y:S02]  /*1d100*/  ISETP.GT.AND P0, PT, R30, -0x1, !P0 ;  /* 0xffffffff1e00780c */ /* 0x000fe40004704270 */
[----:B------:R-:W-:Y:S01]  /*1d110*/  MOV R20, RZ ;  /* 0x000000ff00147202 */ /* 0x000fe20000000f00 */
[----:B------:R-:W-:Y:S01]  /*1d120*/  IMAD R27, R27, -0x2, R4 ;  /* 0xfffffffe1b1b7824 */ /* 0x000fe200078e0204 */
[----:B------:R-:W-:-:S02]  /*1d130*/  PLOP3.LUT P1, PT, PT, PT, PT, 0x8, 0x80 ;  /* 0x000000000080781c */ /* 0x000fc40003f2e170 */
[----:B------:R-:W-:Y:S01]  /*1d140*/  LOP3.LUT R22, RZ, UR5, RZ, 0x33, !PT ;  /* 0x00000005ff167c12 */ /* 0x000fe2000f8e33ff */
        /* <DEDUP_REMOVED lines=23> */
[----:B------:R-:W-:Y:S01]  /*1d2c0*/  @P1 VIADD R20, R20, -UR5 ;  /* 0x8000000514141c36 */ /* 0x000fe20008000000 */
[----:B------:R-:W-:-:S04]  /*1d2d0*/  @P1 IADD3 R21, PT, PT, R21, 0x1, RZ ;  /* 0x0000000115151810 */ /* 0x000fc80007ffe0ff */
[----:B------:R-:W-:Y:S01]  /*1d2e0*/  ISETP.GE.U32.AND P1, PT, R20, UR5, PT ;  /* 0x0000000514007c0c */ /* 0x000fe2000bf26070 */
[----:B------:R-:W-:-:S04]  /*1d2f0*/  IMAD.HI.U32 R20, R27, R6, RZ ;  /* 0x000000061b147227 */ /* 0x000fc800078e00ff */
[----:B------:R-:W-:-:S04]  /*1d300*/  IMAD.MOV R33, RZ, RZ, -R20 ;  /* 0x000000ffff217224 */ /* 0x000fc800078e0a14 */
[----:B------:R-:W-:-:S04]  /*1d310*/  IMAD R33, R33, UR5, R6 ;  /* 0x0000000521217c24 */ /* 0x000fc8000f8e0206 */
[----:B------:R-:W-:Y:S01]  /*1d320*/  @P1 VIADD R21, R21, 0x1 ;  /* 0x0000000115151836 */ /* 0x000fe20000000000 */
[----:B------:R-:W-:-:S13]  /*1d330*/  ISETP.GE.U32.AND P1, PT, R33, UR5, PT ;  /* 0x0000000521007c0c */ /* 0x000fda000bf26070 */
[----:B------:R-:W-:-:S04]  /*1d340*/  @P1 IADD3 R33, PT, PT, R33, -UR5, RZ ;  /* 0x8000000521211c10 */ /* 0x000fc8000fffe0ff */
[----:B------:R-:W-:-:S13]  /*1d350*/  ISETP.GE.U32.AND P1, PT, R33, UR5, PT ;  /* 0x0000000521007c0c */ /* 0x000fda000bf26070 */
[----:B------:R-:W-:Y:S01]  /*1d360*/  @P1 VIADD R33, R33, -UR5 ;  /* 0x8000000521211c36 */ /* 0x000fe20008000000 */
[----:B------:R-:W-:-:S04]  /*1d370*/  ISETP.NE.U32.AND P1, PT, RZ, UR5, PT ;  /* 0x00000005ff007c0c */ /* 0x000fc8000bf25070 */
[C---:B------:R-:W-:Y:S02]  /*1d380*/  SEL R20, R22.reuse, R33, !P1 ;  /* 0x0000002116147207 */ /* 0x040fe40004800000 */
[----:B------:R-:W-:-:S03]  /*1d390*/  SEL R21, R22, R21, !P1 ;  /* 0x0000001516157207 */ /* 0x000fc60004800000 */
[----:B------:R-:W-:-:S04]  /*1d3a0*/  IMAD R20, R20, -0x2, R5 ;  /* 0xfffffffe14147824 */ /* 0x000fc800078e0205 */
[----:B------:R-:W-:Y:S02]  /*1d3b0*/  VIADD R28, R20, UR6 ;  /* 0x00000006141c7c36 */ /* 0x000fe40008000000 */
[----:B------:R-:W-:Y:S02]  /*1d3c0*/  IMAD R20, R21, -0x2, R4 ;  /* 0xfffffffe15147824 */ /* 0x000fe400078e0204 */
[----:B------:R-:W-:Y:S01]  /*1d3d0*/  IMAD.HI.U32 R21, R25, R32, RZ ;  /* 0x0000002019157227 */ /* 0x000fe200078e00ff */
[----:B------:R-:W-:Y:S02]  /*1d3e0*/  ISETP.GE.U32.AND P6, PT, R28, UR9, PT ;  /* 0x000000091c007c0c */ /* 0x000fe4000bfc6070 */
[----:B------:R-:W-:Y:S02]  /*1d3f0*/  IADD3 R20, PT, PT, R20, UR6, RZ ;  /* 0x0000000614147c10 */ /* 0x000fe4000fffe0ff */
[----:B------:R-:W-:Y:S02]  /*1d400*/  ISETP.GT.AND P6, PT, R28, -0x1, !P6 ;  /* 0xffffffff1c00780c */ /* 0x000fe400077c4270 */
[----:B------:R-:W-:-:S02]  /*1d410*/  ISETP.GE.U32.AND P2, PT, R20, UR9, PT ;  /* 0x0000000914007c0c */ /* 0x000fc4000bf46070 */
[----:B------:R-:W-:Y:S02]  /*1d420*/  IADD3 R33, PT, PT, -R21, RZ, RZ ;  /* 0x000000ff15217210 */ /* 0x000fe40007ffe1ff */
[----:B------:R-:W-:-:S03]  /*1d430*/  ISETP.GT.AND P2, PT, R20, -0x1, !P2 ;  /* 0xffffffff1400780c */ /* 0x000fc60005744270 */
[----:B------:R-:W-:Y:S01]  /*1d440*/  IMAD R33, R33, UR14, R32 ;  /* 0x0000000e21217c24 */ /* 0x000fe2000f8e0220 */
        /* <DEDUP_REMOVED lines=11> */
[----:B------:R-:W-:Y:S02]  /*1d500*/  @P6 VIADD R29, R29, 0x1 ;  /* 0x000000011d1d6836 */ /* 0x000fe40000000000 */
[----:B------:R-:W-:Y:S02]  /*1d510*/  @P5 IMAD R26, R30, 0x4, R31 ;  /* 0x000000041e1a5824 */ /* 0x000fe400078e021f */
[----:B------:R-:W-:Y:S01]  /*1d520*/  @P4 IADD3 R33, PT, PT, R33, -UR14, RZ ;  /* 0x8000000e21214c10 */ /* 0x000fe2000fffe0ff */
[----:B------:R-:W-:Y:S01]  /*1d530*/  IMAD.HI.U32 R30, R27, R32, RZ ;  /* 0x000000201b1e7227 */ /* 0x000fe200078e00ff */
[----:B------:R-:W-:Y:S02]  /*1d540*/  @P4 LOP3.LUT R3, R3, 0x8, RZ, 0xfc, !PT ;  /* 0x0000000803034812 */ /* 0x000fe400078efcff */
[----:B------:R-:W-:Y:S01]  /*1d550*/  ISETP.GE.U32.AND P4, PT, R33, UR14, PT ;  /* 0x0000000e21007c0c */ /* 0x000fe2000bf86070 */
[----:B------:R-:W-:Y:S01]  /*1d560*/  IMAD.MOV R30, RZ, RZ, -R30 ;  /* 0x000000ffff1e7224 */ /* 0x000fe200078e0a1e */
[----:B------:R-:W-:Y:S01]  /*1d570*/  LOP3.LUT R3, R3, 0xffffffdf, RZ, 0xc0, !PT ;  /* 0xffffffdf03037812 */ /* 0x000fe200078ec0ff */
[----:B------:R-:W-:-:S02]  /*1d580*/  @P3 VIADD R29, R29, 0x1 ;  /* 0x000000011d1d3836 */ /* 0x000fc40000000000 */
[----:B------:R-:W-:-:S03]  /*1d590*/  IMAD R31, R30, UR5, R32 ;  /* 0x000000051e1f7c24 */ /* 0x000fc6000f8e0220 */
[----:B------:R-:W-:Y:S02]  /*1d5a0*/  @P2 SEL R29, R24, R29, !P0 ;  /* 0x0000001d181d2207 */ /* 0x000fe40004000000 */
[----:B------:R-:W-:Y:S02]  /*1d5b0*/  ISETP.GE.U32.AND P3, PT, R31, UR5, PT ;  /* 0x000000051f007c0c */ /* 0x000fe4000bf66070 */
[----:B------:R-:W-:Y:S01]  /*1d5c0*/  @P2 LEA R29, R29, UR7, 0xc ;  /* 0x000000071d1d2c11 */ /* 0x000fe2000f8e60ff */
[----:B------:R-:W-:Y:S01]  /*1d5d0*/  @P4 VIADD R33, R33, -UR14 ;  /* 0x8000000e21214c36 */ /* 0x000fe20008000000 */
[----:B------:R-:W-:-:S03]  /*1d5e0*/  @P4 LOP3.LUT R3, R3, 0x20, RZ, 0xfc, !PT ;  /* 0x0000002003034812 */ /* 0x000fc600078efcff */
[----:B------:R-:W-:Y:S01]  /*1d5f0*/  @P2 IMAD R29, R20, 0x10, R29 ;  /* 0x00000010141d2824 */ /* 0x000fe200078e021d */
[----:B------:R-:W-:Y:S01]  /*1d600*/  SEL R30, R24, R33, !P0 ;  /* 0x00000021181e7207 */ /* 0x000fe20004000000 */
[----:B------:R-:W-:Y:S01]  /*1d610*/  VIADD R20, R6, 0xffffffff ;  /* 0xffffffff06147836 */ /* 0x000fe20000000000 */
[----:B------:R-:W-:Y:S01]  /*1d620*/  LOP3.LUT R3, R3, 0xfffffffd, RZ, 0xc0, !PT ;  /* 0xfffffffd03037812 */ /* 0x000fe200078ec0ff */
[----:B------:R-:W-:Y:S02]  /*1d630*/  @P2 IMAD R28, R28, 0x4, R29 ;  /* 0x000000041c1c2824 */ /* 0x000fe400078e021d */
[----:B------:R-:W-:-:S04]  /*1d640*/  IMAD.HI.U32 R35, R27, R30, RZ ;  /* 0x0000001e1b237227 */ /* 0x000fc800078e00ff */
[----:B------:R-:W-:Y:S01]  /*1d650*/  IMAD.HI.U32 R29, R25, R20, RZ ;  /* 0x00000014191d7227 */ /* 0x000fe200078e00ff */
[----:B------:R-:W-:-:S03]  /*1d660*/  IADD3 R33, PT, PT, -R35, RZ, RZ ;  /* 0x000000ff23217210 */ /* 0x000fc60007ffe1ff */
[----:B------:R-:W-:Y:S02]  /*1d670*/  @P3 VIADD R31, R31, -UR5 ;  /* 0x800000051f1f3c36 */ /* 0x000fe40008000000 */
[----:B------:R-:W-:Y:S01]  /*1d680*/  IMAD R30, R33, UR5, R30 ;  /* 0x00000005211e7c24 */ /* 0x000fe2000f8e021e */
[----:B------:R-:W-:-:S04]  /*1d690*/  IADD3 R33, PT, PT, -R29, RZ, RZ ;  /* 0x000000ff1d217210 */ /* 0x000fc80007ffe1ff */
[----:B------:R-:W-:Y:S01]  /*1d6a0*/  ISETP.GE.U32.AND P4, PT, R30, UR5, PT ;  /* 0x000000051e007c0c */ /* 0x000fe2000bf86070 */
[----:B------:R-:W-:-:S05]  /*1d6b0*/  IMAD R33, R33, UR14, R20 ;  /* 0x0000000e21217c24 */ /* 0x000fca000f8e0214 */
[----:B------:R-:W-:-:S07]  /*1d6c0*/  ISETP.GE.U32.AND P5, PT, R33, UR14, PT ;  /* 0x0000000e21007c0c */ /* 0x000fce000bfa6070 */
[----:B------:R-:W-:Y:S01]  /*1d6d0*/  @P4 VIADD R30, R30, -UR5 ;  /* 0x800000051e1e4c36 */ /* 0x000fe20008000000 */
[----:B------:R-:W-:-:S04]  /*1d6e0*/  @P4 IADD3 R35, PT, PT, R35, 0x1, RZ ;  /* 0x0000000123234810 */ /* 0x000fc80007ffe0ff */
[----:B------:R-:W-:Y:S01]  /*1d6f0*/  ISETP.GE.U32.AND P2, PT, R30, UR5, PT ;  /* 0x000000051e007c0c */ /* 0x000fe2000bf46070 */
[----:B------:R-:W-:-:S12]  /*1d700*/  @P5 VIADD R33, R33, -UR14 ;  /* 0x8000000e21215c36 */ /* 0x000fd80008000000 */
[----:B------:R-:W-:Y:S02]  /*1d710*/  @P2 LOP3.LUT R3, R3, 0x2, RZ, 0xfc, !PT ;  /* 0x0000000203032812 */ /* 0x000fe400078efcff */
[----:B------:R-:W-:Y:S02]  /*1d720*/  ISETP.GE.U32.AND P2, PT, R33, UR14, PT ;  /* 0x0000000e21007c0c */ /* 0x000fe4000bf46070 */
[----:B------:R-:W-:-:S11]  /*1d730*/  LOP3.LUT R3, R3, 0xffffffbf, RZ, 0xc0, !PT ;  /* 0xffffffbf03037812 */ /* 0x000fd600078ec0ff */
[----:B------:R-:W-:Y:S01]  /*1d740*/  @P2 VIADD R33, R33, -UR14 ;  /* 0x8000000e21212c36 */ /* 0x000fe20008000000 */
[----:B------:R-:W-:-:S04]  /*1d750*/  @P2 LOP3.LUT R3, R3, 0x40, RZ, 0xfc, !PT ;  /* 0x0000004003032812 */ /* 0x000fc800078efcff */
[----:B------:R-:W-:Y:S02]  /*1d760*/  SEL R30, R24, R33, !P0 ;  /* 0x00000021181e7207 */ /* 0x000fe40004000000 */
[----:B------:R-:W-:-:S03]  /*1d770*/  LOP3.LUT P2, RZ, R3, 0x8, RZ, 0xc0, !PT ;  /* 0x0000000803ff7812 */ /* 0x000fc6000784c0ff */
[----:B------:R-:W-:-:S04]  /*1d780*/  IMAD.HI.U32 R33, R27, R30, RZ ;  /* 0x0000001e1b217227 */ /* 0x000fc800078e00ff */
[----:B------:R-:W-:-:S04]  /*1d790*/  IMAD.MOV R59, RZ, RZ, -R33 ;  /* 0x000000ffff3b7224 */ /* 0x000fc800078e0a21 */
[----:B------:R-:W-:-:S05]  /*1d7a0*/  IMAD R30, R59, UR5, R30 ;  /* 0x000000053b1e7c24 */ /* 0x000fca000f8e021e */
[----:B------:R-:W-:-:S13]  /*1d7b0*/  ISETP.GE.U32.AND P3, PT, R30, UR5, PT ;  /* 0x000000051e007c0c */ /* 0x000fda000bf66070 */
[----:B------:R-:W-:Y:S01]  /*1d7c0*/  @P3 IADD3 R30, PT, PT, R30, -UR5, RZ ;  /* 0x800000051e1e3c10 */ /* 0x000fe2000fffe0ff */
        /* <DEDUP_REMOVED lines=12> */
[----:B------:R-:W-:Y:S01]  /*1d890*/  @P6 VIADD R31, R31, -UR5 ;  /* 0x800000051f1f6c36 */ /* 0x000fe20008000000 */
[----:B------:R-:W-:-:S03]  /*1d8a0*/  LOP3.LUT P6, RZ, R3, 0x2, RZ, 0xc0, !PT ;  /* 0x0000000203ff7812 */ /* 0x000fc600078cc0ff */
[----:B------:R-:W-:Y:S01]  /*1d8b0*/  @P3 VIADD R59, R59, -UR5 ;  /* 0x800000053b3b3c36 */ /* 0x000fe20008000000 */
[----:B------:R-:W-:Y:S01]  /*1d8c0*/  SEL R20, R22, R31, !P1 ;  /* 0x0000001f16147207 */ /* 0x000fe20004800000 */
[----:B------:R-:W-:-:S03]  /*1d8d0*/  IMAD R31, R33, -0x2, R4 ;  /* 0xfffffffe211f7824 */ /* 0x000fc600078e0204 */
[----:B------:R-:W-:Y:S01]  /*1d8e0*/  SEL R30, R22, R59, !P1 ;  /* 0x0000003b161e7207 */ /* 0x000fe20004800000 */
[----:B------:R-:W-:Y:S01]  /*1d8f0*/  IMAD R20, R20, -0x2, R5 ;  /* 0xfffffffe14147824 */ /* 0x000fe200078e0205 */
[----:B------:R-:W-:-:S03]  /*1d900*/  IADD3 R31, PT, PT, R31, UR6, RZ ;  /* 0x000000061f1f7c10 */ /* 0x000fc6000fffe0ff */
[----:B------:R-:W-:Y:S01]  /*1d910*/  @P6 VIADD R35, R35, 0x1 ;  /* 0x0000000123236836 */ /* 0x000fe20000000000 */
[C---:B------:R-:W-:Y:S01]  /*1d920*/  ISETP.GE.U32.AND P6, PT, R31.reuse, UR9, PT ;  /* 0x000000091f007c0c */ /* 0x040fe2000bfc6070 */
[----:B------:R-:W-:Y:S02]  /*1d930*/  VIADD R20, R20, UR6 ;  /* 0x0000000614147c36 */ /* 0x000fe40008000000 */
[----:B------:R-:W-:Y:S01]  /*1d940*/  IMAD R30, R30, -0x2, R5 ;  /* 0xfffffffe1e1e7824 */ /* 0x000fe200078e0205 */
[----:B------:R-:W-:Y:S02]  /*1d950*/  SEL R35, R22, R35, !P1 ;  /* 0x0000002316237207 */ /* 0x000fe40004800000 */
[----:B------:R-:W-:Y:S01]  /*1d960*/  ISETP.GE.U32.AND P4, PT, R20, UR9, PT ;  /* 0x0000000914007c0c */ /* 0x000fe2000bf86070 */
[----:B------:R-:W-:Y:S01]  /*1d970*/  VIADD R30, R30, UR6 ;  /* 0x000000061e1e7c36 */ /* 0x000fe20008000000 */
[----:B------:R-:W-:Y:S01]  /*1d980*/  ISETP.GT.AND P6, PT, R31, -0x1, !P6 ;  /* 0xffffffff1f00780c */ /* 0x000fe200077c4270 */
[----:B------:R-:W-:Y:S01]  /*1d990*/  IMAD R32, R35, -0x2, R4 ;  /* 0xfffffffe23207824 */ /* 0x000fe200078e0204 */
[----:B------:R-:W-:-:S02]  /*1d9a0*/  ISETP.GT.AND P4, PT, R20, -0x1, !P4 ;  /* 0xffffffff1400780c */ /* 0x000fc40006784270 */
[----:B------:R-:W-:Y:S01]  /*1d9b0*/  P2R R35, PR, RZ, 0x2 ;  /* 0x00000002ff237803 */ /* 0x000fe20000000000 */
[----:B------:R-:W-:Y:S01]  /*1d9c0*/  VIADD R32, R32, UR6 ;  /* 0x0000000620207c36 */ /* 0x000fe20008000000 */
[----:B------:R-:W-:-:S04]  /*1d9d0*/  LOP3.LUT P1, RZ, R3, 0x40, RZ, 0xc0, !PT ;  /* 0x0000004003ff7812 */ /* 0x000fc8000782c0ff */
        /* <DEDUP_REMOVED lines=11> */
[----:B------:R-:W-:Y:S01]  /*1da90*/  @P4 PLOP3.LUT P5, PT, P6, PT, PT, 0x80, 0x8 ;  /* 0x000000000008481c */ /* 0x000fe200037af070 */
[----:B------:R-:W-:Y:S01]  /*1daa0*/  @P0 VIADD R21, R21, 0x1 ;  /* 0x0000000115150836 */ /* 0x000fe20000000000 */
[----:B------:R-:W-:Y:S02]  /*1dab0*/  ISETP.NE.AND P0, PT, R57, RZ, PT ;  /* 0x000000ff3900720c */ /* 0x000fe40003f05270 */
[----:B------:R-:W-:Y:S02]  /*1dac0*/  PLOP3.LUT P6, PT, PT, PT, PT, 0x8, 0x80 ;  /* 0x000000000080781c */ /* 0x000fe40003fce170 */
[----:B------:R-:W-:Y:S01]  /*1dad0*/  @P3 PLOP3.LUT P6, PT, P1, PT, PT, 0x80, 0x8 ;  /* 0x000000000008381c */ /* 0x000fe20000fcf070 */
[----:B------:R-:W-:Y:S01]  /*1dae0*/  UIADD3 UR4, UPT, UPT, UR4, 0x4, URZ ;  /* 0x0000000404047890 */ /* 0x000fe2000fffe0ff */
[----:B------:R-:W-:Y:S01]  /*1daf0*/  ISETP.NE.AND P1, PT, R35, RZ, PT ;  /* 0x000000ff2300720c */ /* 0x000fe20003f25270 */
[----:B------:R-:W-:Y:S01]  /*1db00*/  @P2 VIADD R29, R29, 0x1 ;  /* 0x000000011d1d2836 */ /* 0x000fe20000000000 */
[----:B------:R-:W-:-:S03]  /*1db10*/  ISETP.NE.AND P2, PT, R56, RZ, PT ;  /* 0x000000ff3800720c */ /* 0x000fc60003f45270 */
[----:B------:R-:W-:Y:S01]  /*1db20*/  @P5 VIADD R21, R21, 0x1 ;  /* 0x0000000115155836 */ /* 0x000fe20000000000 */
[----:B------:R-:W-:-:S04]  /*1db30*/  ISETP.NE.AND P5, PT, R34, RZ, PT ;  /* 0x000000ff2200720c */ /* 0x000fc80003fa5270 */
[C---:B------:R-:W-:Y:S02]  /*1db40*/  @P4 SEL R21, R24.reuse, R21, !P0 ;  /* 0x0000001518154207 */ /* 0x040fe40004000000 */
[----:B------:R-:W-:Y:S02]  /*1db50*/  @P6 IADD3 R29, PT, PT, R29, 0x1, RZ ;  /* 0x000000011d1d6810 */ /* 0x000fe40007ffe0ff */
[----:B------:R-:W-:Y:S01]  /*1db60*/  @P4 LEA R21, R21, UR7, 0xc ;  /* 0x0000000715154c11 */ /* 0x000fe2000f8e60ff */
[----:B------:R-:W-:Y:S01]  /*1db70*/  @P2 LDS R28, [R28] ;  /* 0x000000001c1c2984 */ /* 0x000fe20000000800 */
[----:B------:R-:W-:-:S03]  /*1db80*/  @P3 SEL R29, R24, R29, !P0 ;  /* 0x0000001d181d3207 */ /* 0x000fc60004000000 */
[----:B------:R-:W-:Y:S01]  /*1db90*/  @P4 IMAD R21, R32, 0x10, R21 ;  /* 0x0000001020154824 */ /* 0x000fe200078e0215 */
[----:B------:R-:W-:Y:S01]  /*1dba0*/  @P3 LEA R34, R29, UR7, 0xc ;  /* 0x000000071d223c11 */ /* 0x000fe2000f8e60ff */
[----:B------:R-:W0:Y:S02]  /*1dbb0*/  @P5 LDS R26, [R26] ;  /* 0x000000001a1a5984 */ /* 0x000e240000000800 */
[----:B------:R-:W-:Y:S02]  /*1dbc0*/  @P4 IMAD R32, R20, 0x4, R21 ;  /* 0x0000000414204824 */ /* 0x000fe400078e0215 */
[----:B------:R-:W1:Y:S01]  /*1dbd0*/  LDC.64 R20, c[0x0][0x380] ;  /* 0x0000e000ff147b82 */ /* 0x000e620000000a00 */
[----:B------:R-:W-:-:S03]  /*1dbe0*/  @P3 IMAD R31, R31, 0x10, R34 ;  /* 0x000000101f1f3824 */ /* 0x000fc600078e0222 */
[----:B------:R-:W2:Y:S01]  /*1dbf0*/  @P4 LDS R32, [R32] ;  /* 0x0000000020204984 */ /* 0x000ea20000000800 */
[----:B-1----:R-:W-:-:S05]  /*1dc00*/  IMAD.WIDE R20, R23, 0x4, R20 ;  /* 0x0000000417147825 */ /* 0x002fca00078e0214 */
[----:B------:R-:W0:Y:S04]  /*1dc10*/  @P5 LDG.E R34, desc[UR12][R20.64] ;  /* 0x0000000c14225981 */ /* 0x000e28000c1e1900 */
[----:B------:R-:W3:Y:S04]  /*1dc20*/  @P3 LDG.E R56, desc[UR12][R20.64+0x8] ;  /* 0x0000080c14383981 */ /* 0x000ee8000c1e1900 */
[----:B------:R-:W4:Y:S01]  /*1dc30*/  @P2 LDG.E R58, desc[UR12][R20.64+0xc] ;  /* 0x00000c0c143a2981 */ /* 0x000f22000c1e1900 */
[----:B------:R-:W-:-:S06]  /*1dc40*/  @P3 LEA R31, R30, R31, 0x2 ;  /* 0x0000001f1e1f3211 */ /* 0x000fcc00078e10ff */
        /* <DEDUP_REMOVED lines=10> */
[----:B------:R-:W-:-:S04]  /*1dcf0*/  UISETP.LT.U32.AND UP0, UPT, UR15, 0x1, UPT ;  /* 0x000000010f00788c */ /* 0x000fc8000bf01070 */
[----:B------:R-:W-:-:S04]  /*1dd00*/  USEL UR4, UR15, 0x1, !UP0 ;  /* 0x000000010f047887 */ /* 0x000fc8000c000000 */
[----:B------:R-:W-:-:S12]  /*1dd10*/  ULOP3.LUT UR4, UR4, 0x3ffffc, URZ, 0xc0, !UPT ;  /* 0x003ffffc04047892 */ /* 0x000fd8000f8ec0ff */
.L_x_99:
        /* <DEDUP_REMOVED lines=15> */
[----:B------:R-:W1:Y:S08]  /*1de10*/  I2F.U32.RP R6, UR5 ;  /* 0x0000000500067d06 */ /* 0x000e700008209000 */
[----:B----4-:R-:W3:Y:S08]  /*1de20*/  MUFU.RCP R3, R3 ;  /* 0x0000000300037308 */ /* 0x010ef00000001000 */
[----:B-1----:R-:W-:Y:S01]  /*1de30*/  MUFU.RCP R6, R6 ;  /* 0x0000000600067308 */ /* 0x002fe20000001000 */
[----:B---3--:R-:W-:-:S02]  /*1de40*/  VIADD R20, R3, 0xffffffe ;  /* 0x0ffffffe03147836 */ /* 0x008fc40000000000 */
[----:B0-----:R-:W-:-:S05]  /*1de50*/  IMAD R22, R22, UR16, RZ ;  /* 0x0000001016167c24 */ /* 0x001fca000f8e02ff */
[----:B------:R0:W1:Y:S01]  /*1de60*/  F2I.FTZ.U32.TRUNC.NTZ R21, R20 ;  /* 0x0000001400157305 */ /* 0x000062000021f000 */
[----:B------:R-:W-:Y:S02]  /*1de70*/  VIADD R22, R22, UR4 ;  /* 0x0000000416167c36 */ /* 0x000fe40008000000 */
[----:B0-----:R-:W-:Y:S01]  /*1de80*/  IMAD.MOV.U32 R20, RZ, RZ, RZ ;  /* 0x000000ffff147224 */ /* 0x001fe200078e00ff */
[----:B-1----:R-:W-:-:S05]  /*1de90*/  IADD3 R23, PT, PT, RZ, -R21, RZ ;  /* 0x80000015ff177210 */ /* 0x002fca0007ffe0ff */
[----:B------:R-:W-:-:S04]  /*1dea0*/  IMAD R23, R23, UR14, RZ ;  /* 0x0000000e17177c24 */ /* 0x000fc8000f8e02ff */
[----:B--2---:R-:W-:Y:S01]  /*1deb0*/  IMAD.HI.U32 R26, R21, R23, R20 ;  /* 0x00000017151a7227 */ /* 0x004fe200078e0014 */
[----:B------:R-:W-:Y:S02]  /*1dec0*/  IADD3 R21, PT, PT, R6, 0xffffffe, RZ ;  /* 0x0ffffffe06157810 */ /* 0x000fe40007ffe0ff */
[----:B------:R-:W-:-:S03]  /*1ded0*/  LOP3.LUT R6, RZ, UR14, RZ, 0x33, !PT ;  /* 0x0000000eff067c12 */ /* 0x000fc6000f8e33ff */
[----:B------:R-:W-:Y:S01]  /*1dee0*/  IMAD.HI.U32 R3, R26, R22, RZ ;  /* 0x000000161a037227 */ /* 0x000fe200078e00ff */
[----:B------:R-:W0:Y:S03]  /*1def0*/  F2I.FTZ.U32.TRUNC.NTZ R21, R21 ;  /* 0x0000001500157305 */ /* 0x000e26000021f000 */
[----:B------:R-:W-:-:S04]  /*1df00*/  IMAD.MOV R23, RZ, RZ, -R3 ;  /* 0x000000ffff177224 */ /* 0x000fc800078e0a03 */
[----:B------:R-:W-:-:S05]  /*1df10*/  IMAD R23, R23, UR14, R22 ;  /* 0x0000000e17177c24 */ /* 0x000fca000f8e0216 */
[----:B------:R-:W-:Y:S01]  /*1df20*/  ISETP.GE.U32.AND P5, PT, R23, UR14, PT ;  /* 0x0000000e17007c0c */ /* 0x000fe2000bfa6070 */
[----:B0-----:R-:W-:-:S03]  /*1df30*/  IMAD R30, R21, UR5, RZ ;  /* 0x00000005151e7c24 */ /* 0x001fc6000f8e02ff */
[----:B------:R-:W-:Y:S01]  /*1df40*/  P2R R28, PR, RZ, 0x20 ;  /* 0x00000020ff1c7803 */ /* 0x000fe20000000000 */
[----:B------:R-:W-:-:S04]  /*1df50*/  IMAD.MOV R25, RZ, RZ, -R30 ;  /* 0x000000ffff197224 */ /* 0x000fc800078e0a1e */
[----:B------:R-:W-:Y:S01]  /*1df60*/  IMAD.HI.U32 R31, R21, R25, R20 ;  /* 0x00000019151f7227 */ /* 0x000fe200078e0014 */
[----:B------:R-:W-:-:S03]  /*1df70*/  IADD3 R25, PT, PT, R22, 0x1, RZ ;  /* 0x0000000116197810 */ /* 0x000fc60007ffe0ff */
[----:B------:R-:W-:-:S05]  /*1df80*/  @P5 VIADD R23, R23, -UR14 ;  /* 0x8000000e17175c36 */ /* 0x000fca0008000000 */
[----:B------:R-:W-:-:S13]  /*1df90*/  ISETP.GE.U32.AND P0, PT, R23, UR14, PT ;  /* 0x0000000e17007c0c */ /* 0x000fda000bf06070 */
[----:B------:R-:W-:-:S05]  /*1dfa0*/  @P0 VIADD R23, R23, -UR14 ;  /* 0x8000000e17170c36 */ /* 0x000fca0008000000 */
[----:B------:R-:W-:Y:S01]  /*1dfb0*/  SEL R20, R6, R23, !P2 ;  /* 0x0000001706147207 */ /* 0x000fe20005000000 */
[----:B------:R-:W-:-:S04]  /*1dfc0*/  IMAD.HI.U32 R23, R26, R25, RZ ;  /* 0x000000191a177227 */ /* 0x000fc800078e00ff */
[----:B------:R-:W-:-:S04]  /*1dfd0*/  IMAD.HI.U32 R24, R31, R20, RZ ;  /* 0x000000141f187227 */ /* 0x000fc800078e00ff */
[----:B------:R-:W-:Y:S02]  /*1dfe0*/  IMAD.MOV R27, RZ, RZ, -R24 ;  /* 0x000000ffff1b7224 */ /* 0x000fe400078e0a18 */
[----:B------:R-:W-:Y:S02]  /*1dff0*/  IMAD.MOV R26, RZ, RZ, -R23 ;  /* 0x000000ffff1a7224 */ /* 0x000fe400078e0a17 */
[----:B------:R-:W-:Y:S02]  /*1e000*/  IMAD R20, R27, UR5, R20 ;  /* 0x000000051b147c24 */ /* 0x000fe4000f8e0214 */
[----:B------:R-:W-:Y:S02]  /*1e010*/  IMAD R29, R26, UR14, R25 ;  /* 0x0000000e1a1d7c24 */ /* 0x000fe4000f8e0219 */
[----:B------:R-:W-:Y:S01]  /*1e020*/  IMAD.HI.U32 R26, R31, R22, RZ ;  /* 0x000000161f1a7227 */ /* 0x000fe200078e00ff */
[----:B------:R-:W-:Y:S02]  /*1e030*/  ISETP.GE.U32.AND P3, PT, R20, UR5, PT ;  /* 0x0000000514007c0c */ /* 0x000fe4000bf66070 */
[----:B------:R-:W-:-:S02]  /*1e040*/  ISETP.GE.U32.AND P4, PT, R29, UR14, PT ;  /* 0x0000000e1d007c0c */ /* 0x000fc4000bf86070 */
[----:B------:R-:W-:Y:S02]  /*1e050*/  IADD3 R27, PT, PT, -R26, RZ, RZ ;  /* 0x000000ff1a1b7210 */ /* 0x000fe40007ffe1ff */
[----:B------:R-:W-:-:S03]  /*1e060*/  IADD3 R31, PT, PT, -R30, RZ, RZ ;  /* 0x000000ff1e1f7210 */ /* 0x000fc60007ffe1ff */
[----:B------:R-:W-:-:S04]  /*1e070*/  IMAD R27, R27, UR5, R22 ;  /* 0x000000051b1b7c24 */ /* 0x000fc8000f8e0216 */
[----:B------:R-:W-:Y:S02]  /*1e080*/  @P3 VIADD R20, R20, -UR5 ;  /* 0x8000000514143c36 */ /* 0x000fe40008000000 */
[----:B------:R-:W-:Y:S02]  /*1e090*/  @P4 VIADD R29, R29, -UR14 ;  /* 0x8000000e1d1d4c36 */ /* 0x000fe40008000000 */
[----:B------:R-:W-:Y:S01]  /*1e0a0*/  @P3 VIADD R24, R24, 0x1 ;  /* 0x0000000118183836 */ /* 0x000fe20000000000 */
[----:B------:R-:W-:Y:S01]  /*1e0b0*/  ISETP.GE.U32.AND P1, PT, R20, UR5, PT ;  /* 0x0000000514007c0c */ /* 0x000fe2000bf26070 */
[----:B------:R-:W-:Y:S01]  /*1e0c0*/  IMAD.MOV.U32 R20, RZ, RZ, RZ ;  /* 0x000000ffff147224 */ /* 0x000fe200078e00ff */
[----:B------:R-:W-:-:S03]  /*1e0d0*/  ISETP.GE.U32.AND P3, PT, R29, UR14, PT ;  /* 0x0000000e1d007c0c */ /* 0x000fc6000bf66070 */
[----:B------:R-:W-:Y:S01]  /*1e0e0*/  IMAD.HI.U32 R30, R21, R31, R20 ;  /* 0x0000001f151e7227 */ /* 0x000fe200078e0014 */
[----:B------:R-:W-:-:S07]  /*1e0f0*/  LOP3.LUT R21, RZ, UR5, RZ, 0x33, !PT ;  /* 0x00000005ff157c12 */ /* 0x000fce000f8e33ff */
[----:B------:R-:W-:Y:S01]  /*1e100*/  @P1 VIADD R24, R24, 0x1 ;  /* 0x0000000118181836 */ /* 0x000fe20000000000 */
[----:B------:R-:W-:Y:S01]  /*1e110*/  ISETP.GE.U32.AND P1, PT, R27, UR5, PT ;  /* 0x000000051b007c0c */ /* 0x000fe2000bf26070 */
[----:B------:R-:W-:-:S05]  /*1e120*/  @P3 VIADD R29, R29, -UR14 ;  /* 0x8000000e1d1d3c36 */ /* 0x000fca0008000000 */
[----:B------:R-:W-:-:S05]  /*1e130*/  SEL R29, R6, R29, !P2 ;  /* 0x0000001d061d7207 */ /* 0x000fca0005000000 */
[----:B------:R-:W-:-:S04]  /*1e140*/  IMAD.HI.U32 R26, R30, R29, RZ ;  /* 0x0000001d1e1a7227 */ /* 0x000fc800078e00ff */
[----:B------:R-:W-:Y:S01]  /*1e150*/  @P1 VIADD R27, R27, -UR5 ;  /* 0x800000051b1b1c36 */ /* 0x000fe20008000000 */
[----:B------:R-:W-:-:S04]  /*1e160*/  IADD3 R20, PT, PT, -R26, RZ, RZ ;  /* 0x000000ff1a147210 */ /* 0x000fc80007ffe1ff */
[----:B------:R-:W-:Y:S01]  /*1e170*/  ISETP.GE.U32.AND P1, PT, R27, UR5, PT ;  /* 0x000000051b007c0c */ /* 0x000fe2000bf26070 */
[----:B------:R-:W-:Y:S02]  /*1e180*/  IMAD R29, R20, UR5, R29 ;  /* 0x00000005141d7c24 */ /* 0x000fe4000f8e021d */
[----:B------:R-:W-:-:S04]  /*1e190*/  IMAD.HI.U32 R20, R30, R25, RZ ;  /* 0x000000191e147227 */ /* 0x000fc800078e00ff */
[----:B------:R-:W-:-:S04]  /*1e1a0*/  IMAD.MOV R20, RZ, RZ, -R20 ;  /* 0x000000ffff147224 */ /* 0x000fc800078e0a14 */
[----:B------:R-:W-:Y:S02]  /*1e1b0*/  IMAD R25, R20, UR5, R25 ;  /* 0x0000000514197c24 */ /* 0x000fe4000f8e0219 */
[----:B------:R-:W-:Y:S01]  /*1e1c0*/  @P1 VIADD R27, R27, -UR5 ;  /* 0x800000051b1b1c36 */ /* 0x000fe20008000000 */
[----:B------:R-:W-:-:S04]  /*1e1d0*/  ISETP.GE.U32.AND P1, PT, R29, UR5, PT ;  /* 0x000000051d007c0c */ /* 0x000fc8000bf26070 */
[C---:B------:R-:W-:Y:S02]  /*1e1e0*/  SEL R20, R21.reuse, R27, !P6 ;  /* 0x0000001b15147207 */ /* 0x040fe40007000000 */
[----:B------:R-:W-:Y:S02]  /*1e1f0*/  SEL R21, R21, R24, !P6 ;  /* 0x0000001815157207 */ /* 0x000fe40007000000 */
[----:B------:R-:W-:Y:S01]  /*1e200*/  LOP3.LUT R27, RZ, UR5, RZ, 0x33, !PT ;  /* 0x00000005ff1b7c12 */ /* 0x000fe2000f8e33ff */
[----:B------:R-:W-:Y:S02]  /*1e210*/  IMAD R20, R20, -0x2, R5 ;  /* 0xfffffffe14147824 */ /* 0x000fe400078e0205 */
[----:B------:R-:W-:Y:S02]  /*1e220*/  IMAD R21, R21, -0x2, R4 ;  /* 0xfffffffe15157824 */ /* 0x000fe400078e0204 */
[----:B------:R-:W-:Y:S01]  /*1e230*/  @P1 VIADD R26, R26, 0x1 ;  /* 0x000000011a1a1836 */ /* 0x000fe20000000000 */
[----:B------:R-:W-:Y:S01]  /*1e240*/  @P1 IADD3 R29, PT, PT, R29, -UR5, RZ ;  /* 0x800000051d1d1c10 */ /* 0x000fe2000fffe0ff */
[----:B------:R-:W-:Y:S01]  /*1e250*/  VIADD R20, R20, UR6 ;  /* 0x0000000614147c36 */ /* 0x000fe20008000000 */
[----:B------:R-:W-:-:S02]  /*1e260*/  ISETP.GE.U32.AND P1, PT, R25, UR5, PT ;  /* 0x0000000519007c0c */ /* 0x000fc4000bf26070 */
[----:B------:R-:W-:-:S11]  /*1e270*/  IADD3 R21, PT, PT, R21, UR6, RZ ;  /* 0x0000000615157c10 */ /* 0x000fd6000fffe0ff */
        /* <DEDUP_REMOVED lines=12> */
[----:B------:R-:W-:-:S11]  /*1e340*/  IADD3 R29, PT, PT, R24, UR6, RZ ;  /* 0x00000006181d7c10 */ /* 0x000fd6000fffe0ff */
        /* <DEDUP_REMOVED lines=9> */
[C---:B0-----:R-:W-:Y:S01]  /*1e3e0*/  ISETP.GE.U32.AND P0, PT, R29.reuse, UR9, PT ;  /* 0x000000091d007c0c */ /* 0x041fe2000bf06070 */
[----:B------:R-:W0:Y:S03]  /*1e3f0*/  LDC.64 R24, c[0x0][0x380] ;  /* 0x0000e000ff187b82 */ /* 0x000e260000000a00 */
[----:B------:R-:W-:-:S03]  /*1e400*/  ISETP.GT.AND P0, PT, R29, -0x1, !P0 ;  /* 0xffffffff1d00780c */ /* 0x000fc60004704270 */
[----:B------:R-:W-:Y:S01]  /*1e410*/  @P6 VIADD R3, R3, 0x1 ;  /* 0x0000000103036836 */ /* 0x000fe20000000000 */
[----:B------:R-:W-:-:S04]  /*1e420*/  ISETP.GE.U32.AND P6, PT, R27, UR9, PT ;  /* 0x000000091b007c0c */ /* 0x000fc8000bfc6070 */
[----:B------:R-:W-:-:S04]  /*1e430*/  ISETP.GT.AND P6, PT, R27, -0x1, !P6 ;  /* 0xffffffff1b00780c */ /* 0x000fc800077c4270 */
[----:B------:R-:W-:Y:S01]  /*1e440*/  PLOP3.LUT P0, PT, P6, P0, PT, 0x80, 0x8 ;  /* 0x000000000008781c */ /* 0x000fe20003701070 */
[----:B0-----:R-:W-:-:S05]  /*1e450*/  IMAD.WIDE R24, R22, 0x4, R24 ;  /* 0x0000000416187825 */ /* 0x001fca00078e0218 */
[----:B------:R-:W2:Y:S07]  /*1e460*/  @P1 LDG.E R22, desc[UR12][R24.64] ;  /* 0x0000000c18161981 */ /* 0x000eae000c1e1900 */
[----:B------:R-:W3:Y:S01]  /*1e470*/  @P0 LDG.E R28, desc[UR12][R24.64+0x4] ;  /* 0x0000040c181c0981 */ /* 0x000ee2000c1e1900 */
[----:B------:R-:W-:Y:S01]  /*1e480*/  @P5 VIADD R3, R3, 0x1 ;  /* 0x0000000103035836 */ /* 0x000fe20000000000 */
[----:B------:R-:W-:Y:S01]  /*1e490*/  PLOP3.LUT P5, PT, PT, PT, PT, 0x8, 0x80 ;  /* 0x000000000080781c */ /* 0x000fe20003fae170 */
[----:B------:R-:W-:Y:S01]  /*1e4a0*/  UIADD3 UR4, UPT, UPT, UR4, 0x2, URZ ;  /* 0x0000000204047890 */ /* 0x000fe2000fffe0ff */
[----:B------:R-:W-:-:S02]  /*1e4b0*/  @P0 PLOP3.LUT P5, PT, P4, PT, PT, 0x80, 0x8 ;  /* 0x000000000008081c */ /* 0x000fc400027af070 */
[----:B------:R-:W-:Y:S02]  /*1e4c0*/  PLOP3.LUT P4, PT, PT, PT, PT, 0x8, 0x80 ;  /* 0x000000000080781c */ /* 0x000fe40003f8e170 */
[----:B------:R-:W-:Y:S02]  /*1e4d0*/  @P0 PLOP3.LUT P4, PT, P3, PT, PT, 0x80, 0x8 ;  /* 0x000000000008081c */ /* 0x000fe40001f8f070 */
[----:B------:R-:W-:-:S04]  /*1e4e0*/  @P1 SEL R3, R6, R3, !P2 ;  /* 0x0000000306031207 */ /* 0x000fc80005000000 */
[----:B------:R-:W-:-:S03]  /*1e4f0*/  @P1 LEA R26, R3, UR7, 0xc ;  /* 0x00000007031a1c11 */ /* 0x000fc6000f8e60ff */
[----:B------:R-:W-:Y:S01]  /*1e500*/  @P5 VIADD R23, R23, 0x1 ;  /* 0x0000000117175836 */ /* 0x000fe20000000000 */
[----:B------:R-:W-:-:S03]  /*1e510*/  @P1 LEA R21, R21, R26, 0x4 ;  /* 0x0000001a15151211 */ /* 0x000fc600078e20ff */
[----:B------:R-:W-:Y:S02]  /*1e520*/  @P4 VIADD R23, R23, 0x1 ;  /* 0x0000000117174836 */ /* 0x000fe40000000000 */
[----:B------:R-:W-:-:S03]  /*1e530*/  @P1 IMAD R21, R20, 0x4, R21 ;  /* 0x0000000414151824 */ /* 0x000fc600078e0215 */
[----:B------:R-:W-:-:S03]  /*1e540*/  @P0 SEL R6, R6, R23, !P2 ;  /* 0x0000001706060207 */ /* 0x000fc60005000000 */
[----:B------:R-:W2:Y:S01]  /*1e550*/  @P1 LDS R21, [R21] ;  /* 0x0000000015151984 */ /* 0x000ea20000000800 */
[----:B------:R-:W-:-:S05]  /*1e560*/  @P0 LEA R6, R6, UR7, 0xc ;  /* 0x0000000706060c11 */ /* 0x000fca000f8e60ff */
[----:B------:R-:W-:-:S04]  /*1e570*/  @P0 IMAD R6, R27, 0x10, R6 ;  /* 0x000000101b060824 */ /* 0x000fc800078e0206 */
[----:B------:R-:W-:-:S06]  /*1e580*/  @P0 IMAD R6, R29, 0x4, R6 ;  /* 0x000000041d060824 */ /* 0x000fcc00078e0206 */
[----:B------:R-:W3:Y:S01]  /*1e590*/  @P0 LDS R6, [R6] ;  /* 0x0000000006060984 */ /* 0x000ee20000000800 */
[----:B--2---:R-:W-:-:S04]  /*1e5a0*/  @P1 FFMA R7, R22, R21, R7 ;  /* 0x0000001516071223 */ /* 0x004fc80000000007 */
[----:B---3--:R-:W-:-:S07]  /*1e5b0*/  @P0 FFMA R7, R28, R6, R7 ;  /* 0x000000061c070223 */ /* 0x008fce0000000007 */
.L_x_101:
[----:B------:R-:W-:Y:S05]  /*1e5c0*/  BRA.U UP1, `(.L_x_98) ;  /* 0x00000005011c7547 */ /* 0x000fea000b800000 */
[----:B------:R-:W4:Y:S01]  /*1e5d0*/  I2F.U32.RP R3, UR14 ;  /* 0x0000000e00037d06 */ /* 0x000f220008209000 */
[----:B------:R-:W5:Y:S01]  /*1e5e0*/  S2R R6, SR_TID.X ;  /* 0x0000000000067919 */ /* 0x000f620000002100 */
[----:B------:R-:W-:Y:S01]  /*1e5f0*/  ISETP.NE.U32.AND P4, PT, RZ, UR14, PT ;  /* 0x0000000eff007c0c */ /* 0x000fe2000bf85070 */
[----:B------:R-:W-:Y:S05]  /*1e600*/  BSSY.RECONVERGENT B0, `(.L_x_98) ;  /* 0x0000043000007945 */ /* 0x000fea0003800200 */
[----:B0123--:R-:W0:Y:S08]  /*1e610*/  I2F.U32.RP R24, UR5 ;  /* 0x0000000500187d06 */ /* 0x00fe300008209000 */
[----:B----4-:R-:W1:Y:S08]  /*1e620*/  MUFU.RCP R3, R3 ;  /* 0x0000000300037308 */ /* 0x010e700000001000 */
[----:B0-----:R-:W0:Y:S01]  /*1e630*/  MUFU.RCP R24, R24 ;  /* 0x0000001800187308 */ /* 0x001e220000001000 */
[----:B-1----:R-:W-:Y:S01]  /*1e640*/  IADD3 R20, PT, PT, R3, 0xffffffe, RZ ;  /* 0x0ffffffe03147810 */ /* 0x002fe20007ffe0ff */
[----:B-----5:R-:W-:-:S06]  /*1e650*/  IMAD R6, R6, UR16, RZ ;  /* 0x0000001006067c24 */ /* 0x020fcc000f8e02ff */
[----:B------:R1:W2:Y:S01]  /*1e660*/  F2I.FTZ.U32.TRUNC.NTZ R21, R20 ;  /* 0x0000001400157305 */ /* 0x0002a2000021f000 */
[----:B------:R-:W-:Y:S02]  /*1e670*/  VIADD R6, R6, UR4 ;  /* 0x0000000406067c36 */ /* 0x000fe40008000000 */
[----:B0-----:R-:W-:Y:S02]  /*1e680*/  VIADD R22, R24, 0xffffffe ;  /* 0x0ffffffe18167836 */ /* 0x001fe40000000000 */
[----:B-1----:R-:W-:Y:S02]  /*1e690*/  IMAD.MOV.U32 R20, RZ, RZ, RZ ;  /* 0x000000ffff147224 */ /* 0x002fe400078e00ff */
[----:B--2---:R-:W-:-:S04]  /*1e6a0*/  IMAD.MOV R23, RZ, RZ, -R21 ;  /* 0x000000ffff177224 */ /* 0x004fc800078e0a15 */
[----:B------:R-:W-:-:S04]  /*1e6b0*/  IMAD R23, R23, UR14, RZ ;  /* 0x0000000e17177c24 */ /* 0x000fc8000f8e02ff */
[----:B------:R-:W-:Y:S01]  /*1e6c0*/  IMAD.HI.U32 R23, R21, R23, R20 ;  /* 0x0000001715177227 */ /* 0x000fe200078e0014 */
[----:B------:R-:W-:-:S05]  /*1e6d0*/  LOP3.LUT R20, RZ, UR14, RZ, 0x33, !PT ;  /* 0x0000000eff147c12 */ /* 0x000fca000f8e33ff */
[----:B------:R-:W-:Y:S02]  /*1e6e0*/  IMAD.HI.U32 R3, R23, R6, RZ ;  /* 0x0000000617037227 */ /* 0x000fe400078e00ff */
[----:B------:R0:W1:Y:S03]  /*1e6f0*/  F2I.FTZ.U32.TRUNC.NTZ R23, R22 ;  /* 0x0000001600177305 */ /* 0x000066000021f000 */
[----:B------:R-:W-:-:S05]  /*1e700*/  IADD3 R21, PT, PT, -R3, RZ, RZ ;  /* 0x000000ff03157210 */ /* 0x000fca0007ffe1ff */
[----:B------:R-:W-:Y:S02]  /*1e710*/  IMAD R21, R21, UR14, R6 ;  /* 0x0000000e15157c24 */ /* 0x000fe4000f8e0206 */
[----:B0-----:R-:W-:-:S03]  /*1e720*/  IMAD.MOV.U32 R22, RZ, RZ, RZ ;  /* 0x000000ffff167224 */ /* 0x001fc600078e00ff */
[----:B------:R-:W-:Y:S01]  /*1e730*/  ISETP.GE.U32.AND P2, PT, R21, UR14, PT ;  /* 0x0000000e15007c0c */ /* 0x000fe2000bf46070 */
[----:B-1----:R-:W-:-:S04]  /*1e740*/  IMAD.MOV R25, RZ, RZ, -R23 ;  /* 0x000000ffff197224 */ /* 0x002fc800078e0a17 */
[----:B------:R-:W-:-:S04]  /*1e750*/  IMAD R25, R25, UR5, RZ ;  /* 0x0000000519197c24 */ /* 0x000fc8000f8e02ff */
        /* <DEDUP_REMOVED lines=13> */
[----:B------:R-:W-:-:S05]  /*1e830*/  IMAD R21, R24, UR5, R21 ;  /* 0x0000000518157c24 */ /* 0x000fca000f8e0215 */
[----:B------:R-:W-:-:S05]  /*1e840*/  ISETP.GE.U32.AND P0, PT, R21, UR5, PT ;  /* 0x0000000515007c0c */ /* 0x000fca000bf06070 */
[----:B------:R-:W-:-:S08]  /*1e850*/  @P5 VIADD R23, R23, -UR5 ;  /* 0x8000000517175c36 */ /* 0x000fd00008000000 */
[----:B------:R-:W-:Y:S02]  /*1e860*/  @P0 VIADD R21, R21, -UR5 ;  /* 0x8000000515150c36 */ /* 0x000fe40008000000 */
[----:B------:R-:W-:Y:S01]  /*1e870*/  @P0 VIADD R22, R22, 0x1 ;  /* 0x0000000116160836 */ /* 0x000fe20000000000 */
[----:B------:R-:W-:Y:S02]  /*1e880*/  ISETP.NE.U32.AND P0, PT, RZ, UR5, PT ;  /* 0x00000005ff007c0c */ /* 0x000fe4000bf05070 */
[----:B------:R-:W-:Y:S02]  /*1e890*/  ISETP.GE.U32.AND P1, PT, R21, UR5, PT ;  /* 0x0000000515007c0c */ /* 0x000fe4000bf26070 */
[----:B------:R-:W-:-:S04]  /*1e8a0*/  LOP3.LUT R21, RZ, UR5, RZ, 0x33, !PT ;  /* 0x00000005ff157c12 */ /* 0x000fc8000f8e33ff */
[----:B------:R-:W-:-:S05]  /*1e8b0*/  SEL R24, R21, R23, !P0 ;  /* 0x0000001715187207 */ /* 0x000fca0004000000 */
[----:B------:R-:W-:Y:S02]  /*1e8c0*/  IMAD R24, R24, -0x2, R5 ;  /* 0xfffffffe18187824 */ /* 0x000fe400078e0205 */
[----:B------:R-:W-:Y:S02]  /*1e8d0*/  @P1 IADD3 R22, PT, PT, R22, 0x1, RZ ;  /* 0x0000000116161810 */ /* 0x000fe40007ffe0ff */
[----:B------:R-:W-:Y:S02]  /*1e8e0*/  VIADD R26, R24, UR6 ;  /* 0x00000006181a7c36 */ /* 0x000fe40008000000 */
[----:B------:R-:W-:-:S03]  /*1e8f0*/  SEL R21, R21, R22, !P0 ;  /* 0x0000001615157207 */ /* 0x000fc60004000000 */
[C---:B------:R-:W-:Y:S02]  /*1e900*/  ISETP.GE.U32.AND P1, PT, R26.reuse, UR9, PT ;  /* 0x000000091a007c0c */ /* 0x040fe4000bf26070 */
[----:B------:R-:W-:Y:S02]  /*1e910*/  IMAD R21, R21, -0x2, R4 ;  /* 0xfffffffe15157824 */ /* 0x000fe400078e0204 */
[----:B------:R-:W-:Y:S02]  /*1e920*/  ISETP.GT.AND P1, PT, R26, -0x1, !P1 ;  /* 0xffffffff1a00780c */ /* 0x000fe40004f24270 */
        /* <DEDUP_REMOVED lines=16> */
.L_x_102:
[----:B------:R-:W-:Y:S05]  /*1ea30*/  BSYNC.RECONVERGENT B0 ;  /* 0x0000000000007941 */ /* 0x000fea0003800200 */
.L_x_98:
[----:B01-3--:R-:W0:Y:S01]  /*1ea40*/  S2R R32, SR_TID.X ;  /* 0x0000000000207919 */ /* 0x00be220000002100 */
[----:B------:R-:W-:Y:S01]  /*1ea50*/  ISETP.GT.U32.AND P0, PT, R0, 0x1ff, PT ;  /* 0x000001ff0000780c */ /* 0x000fe20003f04070 */
[----:B------:R-:W-:-:S12]  /*1ea60*/  BSSY.RECONVERGENT B0, `(.L_x_103) ;  /* 0x0000016000007945 */ /* 0x000fd80003800200 */
[----:B------:R-:W-:Y:S05]  /*1ea70*/  @P0 BRA `(.L_x_104) ;  /* 0x0000000000500947 */ /* 0x000fea0003800000 */
[----:B------:R-:W3:Y:S04]  /*1ea80*/  LDG.E R20, desc[UR12][R54.64] ;  /* 0x0000000c36147981 */ /* 0x000ee8000c1e1900 */
[----:B------:R-:W3:Y:S04]  /*1ea90*/  LDG.E R21, desc[UR12][R52.64] ;  /* 0x0000000c34157981 */ /* 0x000ee8000c1e1900 */
[----:B------:R-:W3:Y:S04]  /*1eaa0*/  LDG.E R22, desc[UR12][R50.64] ;  /* 0x0000000c32167981 */ /* 0x000ee8000c1e1900 */
[----:B------:R-:W3:Y:S04]  /*1eab0*/  LDG.E R23, desc[UR12][R48.64] ;  /* 0x0000000c30177981 */ /* 0x000ee8000c1e1900 */
[----:B--2---:R-:W2:Y:S04]  /*1eac0*/  LDG.E R24, desc[UR12][R46.64] ;  /* 0x0000000c2e187981 */ /* 0x004ea8000c1e1900 */
[----:B------:R-:W2:Y:S04]  /*1ead0*/  LDG.E R25, desc[UR12][R44.64] ;  /* 0x0000000c2c197981 */ /* 0x000ea8000c1e1900 */
[----:B------:R-:W2:Y:S04]  /*1eae0*/  LDG.E R26, desc[UR12][R42.64] ;  /* 0x0000000c2a1a7981 */ /* 0x000ea8000c1e1900 */
[----:B------:R-:W2:Y:S04]  /*1eaf0*/  LDG.E R27, desc[UR12][R40.64] ;  /* 0x0000000c281b7981 */ /* 0x000ea8000c1e1900 */
[----:B------:R-:W4:Y:S04]  /*1eb00*/  LDG.E R28, desc[UR12][R38.64] ;  /* 0x0000000c261c7981 */ /* 0x000f28000c1e1900 */
[----:B------:R-:W4:Y:S04]  /*1eb10*/  LDG.E R29, desc[UR12][R36.64] ;  /* 0x0000000c241d7981 */ /* 0x000f28000c1e1900 */
[----:B------:R-:W4:Y:S04]  /*1eb20*/  LDG.E R30, desc[UR12][R18.64] ;  /* 0x0000000c121e7981 */ /* 0x000f28000c1e1900 */
[----:B------:R-:W4:Y:S04]  /*1eb30*/  LDG.E R31, desc[UR12][R8.64] ;  /* 0x0000000c081f7981 */ /* 0x000f28000c1e1900 */
[----:B------:R-:W5:Y:S04]  /*1eb40*/  LDG.E R52, desc[UR12][R10.64] ;  /* 0x0000000c0a347981 */ /* 0x000f68000c1e1900 */
[----:B------:R-:W5:Y:S04]  /*1eb50*/  LDG.E R53, desc[UR12][R12.64] ;  /* 0x0000000c0c357981 */ /* 0x000f68000c1e1900 */
[----:B------:R-:W5:Y:S04]  /*1eb60*/  LDG.E R54, desc[UR12][R14.64] ;  /* 0x0000000c0e367981 */ /* 0x000f68000c1e1900 */
[----:B------:R-:W5:Y:S04]  /*1eb70*/  LDG.E R55, desc[UR12][R16.64] ;  /* 0x0000000c10377981 */ /* 0x000f68000c1e1900 */
[----:B---3--:R1:W-:Y:S04]  /*1eb80*/  STS.128 [R2], R20 ;  /* 0x0000001402007388 */ /* 0x0083e80000000c00 */
[----:B--2---:R1:W-:Y:S04]  /*1eb90*/  STS.128 [R2+0x10], R24 ;  /* 0x0000101802007388 */ /* 0x0043e80000000c00 */
[----:B----4-:R1:W-:Y:S04]  /*1eba0*/  STS.128 [R2+0x20], R28 ;  /* 0x0000201c02007388 */ /* 0x0103e80000000c00 */
[----:B-----5:R1:W-:Y:S02]  /*1ebb0*/  STS.128 [R2+0x30], R52 ;  /* 0x0000303402007388 */ /* 0x0203e40000000c00 */
.L_x_104:
[----:B------:R-:W-:Y:S05]  /*1ebc0*/  BSYNC.RECONVERGENT B0 ;  /* 0x0000000000007941 */ /* 0x000fea0003800200 */
.L_x_103:
[----:B------:R-:W-:Y:S01]  /*1ebd0*/  BAR.SYNC.DEFER_BLOCKING 0x0 ;  /* 0x0000000000007b1d */ /* 0x000fe20000010000 */
[----:B------:R-:W-:-:S09]  /*1ebe0*/  UISETP.GE.U32.AND UP0, UPT, UR8, 0x400, UPT ;  /* 0x000004000800788c */ /* 0x000fd2000bf06070 */
[----:B------:R-:W-:Y:S05]  /*1ebf0*/  BRA.U !UP0, `(.L_x_105) ;  /* 0x0000001d08c07547 */ /* 0x000fea000b800000 */
[----:B------:R-:W-:Y:S02]  /*1ec00*/  USHF.R.U32.HI UR10, URZ, 0xa, UR8 ;  /* 0x0000000aff0a7899 */ /* 0x000fe40008011608 */
[----:B------:R-:W-:Y:S02]  /*1ec10*/  UISETP.GE.U32.AND UP1, UPT, UR8, 0x1000, UPT ;  /* 0x000010000800788c */ /* 0x000fe4000bf26070 */
[----:B------:R-:W-:Y:S02]  /*1ec20*/  UISETP.LT.U32.AND UP0, UPT, UR10, 0x1, UPT ;  /* 0x000000010a00788c */ /* 0x000fe4000bf01070 */
[----:B0-----:R-:W-:Y:S01]  /*1ec30*/  IMAD R0, R32, UR10, RZ ;  /* 0x0000000a20007c24 */ /* 0x001fe2000f8e02ff */
[----:B------:R-:W-:Y:S01]  /*1ec40*/  UMOV UR4, URZ ;  /* 0x000000ff00047c82 */ /* 0x000fe20008000000 */
[----:B------:R-:W-:-:S04]  /*1ec50*/  USEL UR16, UR10, 0x1, !UP0 ;  /* 0x000000010a107887 */ /* 0x000fc8000c000000 */
[----:B------:R-:W-:-:S04]  /*1ec60*/  ULOP3.LUT UR17, UR16, 0x3, URZ, 0xc0, !UPT ;  /* 0x0000000310117892 */ /* 0x000fc8000f8ec0ff */
[----:B------:R-:W-:Y:S01]  /*1ec70*/  UISETP.NE.AND UP0, UPT, UR17, URZ, UPT ;  /* 0x000000ff1100728c */ /* 0x000fe2000bf05270 */
[----:B------:R-:W-:Y:S10]  /*1ec80*/  BRA.U !UP1, `(.L_x_106) ;  /* 0x0000001109787547 */ /* 0x000ff4000b800000 */
[----:B------:R-:W0:Y:S01]  /*1ec90*/  I2F.U32.RP R6, UR14 ;  /* 0x0000000e00067d06 */ /* 0x000e220008209000 */
[----:B------:R-:W3:Y:S01]  /*1eca0*/  LDCU.64 UR8, c[0x0][0x380] ;  /* 0x00007000ff0877ac */ /* 0x000ee20008000a00 */
[----:B------:R-:W-:Y:S02]  /*1ecb0*/  ULOP3.LUT UR19, URZ, UR14, URZ, 0x33, !UPT ;  /* 0x0000000eff137292 */ /* 0x000fe4000f8e33ff */
[----:B------:R-:W-:-:S04]  /*1ecc0*/  UISETP.NE.U32.AND UP2, UPT, UR5, URZ, UPT ;  /* 0x000000ff0500728c */ /* 0x000fc8000bf45070 */
[----:B------:R-:W4:Y:S01]  /*1ecd0*/  I2F.U32.RP R10, UR5 ;  /* 0x00000005000a7d06 */ /* 0x000f220008209000 */
[----:B------:R-:W-:Y:S02]  /*1ece0*/  ULOP3.LUT UR20, URZ, UR5, URZ, 0x33, !UPT ;  /* 0x00000005ff147292 */ /* 0x000fe4000f8e33ff */
[----:B------:R-:W-:Y:S01]  /*1ecf0*/  ULOP3.LUT UR4, UR16, 0x3ffffc, URZ, 0xc0, !UPT ;  /* 0x003ffffc10047892 */ /* 0x000fe2000f8ec0ff */
[----:B------:R-:W-:Y:S01]  /*1ed00*/  PLOP3.LUT P1, PT, PT, PT, UP2, 0x80, 0x8 ;  /* 0x000000000008781c */ /* 0x000fe20003f2f028 */
[----:B------:R-:W1:Y:S03]  /*1ed10*/  LDCU UR15, c[0x0][0x39c] ;  /* 0x00007380ff0f77ac */ /* 0x000e660008000800 */
[----:B0-----:R-:W0:Y:S01]  /*1ed20*/  MUFU.RCP R6, R6 ;  /* 0x0000000600067308 */ /* 0x001e220000001000 */
[----:B------:R-:W-:Y:S02]  /*1ed30*/  UIADD3 UR18, UPT, UPT, -UR4, URZ, URZ ;  /* 0x000000ff04127290 */ /* 0x000fe4000fffe1ff */
[----:B---3--:R-:W-:-:S05]  /*1ed40*/  UIADD3 UR8, UP1, UPT, UR8, 0x8, URZ ;  /* 0x0000000808087890 */ /* 0x008fca000ff3e0ff */
[----:B----4-:R-:W1:Y:S01]  /*1ed50*/  MUFU.RCP R10, R10 ;  /* 0x0000000a000a7308 */ /* 0x010e620000001000 */
[----:B------:R-:W-:Y:S02]  /*1ed60*/  UIADD3.X UR10, UPT, UPT, URZ, UR9, URZ, UP1, !UPT ;  /* 0x00000009ff0a7290 */ /* 0x000fe40008ffe4ff */
[----:B------:R-:W-:Y:S01]  /*1ed70*/  UISETP.NE.U32.AND UP1, UPT, UR14, URZ, UPT ;  /* 0x000000ff0e00728c */ /* 0x000fe2000bf25070 */
[----:B------:R-:W3:Y:S01]  /*1ed80*/  LDCU UR9, c[0x0][0x3a8] ;  /* 0x00007500ff0977ac */ /* 0x000ee20008000800 */
[----:B0-----:R-:W-:-:S04]  /*1ed90*/  VIADD R8, R6, 0xffffffe ;  /* 0x0ffffffe06087836 */ /* 0x001fc80000000000 */
[----:B------:R-:W-:Y:S01]  /*1eda0*/  PLOP3.LUT P0, PT, PT, PT, UP1, 0x80, 0x8 ;  /* 0x000000000008781c */ /* 0x000fe20003f0f018 */
[----:B------:R-:W-:Y:S01]  /*1edb0*/  IMAD.MOV.U32 R6, RZ, RZ, R0 ;  /* 0x000000ffff067224 */ /* 0x000fe200078e0000 */
[----:B------:R0:W4:Y:S01]  /*1edc0*/  F2I.FTZ.U32.TRUNC.NTZ R9, R8 ;  /* 0x0000000800097305 */ /* 0x000122000021f000 */
[----:B-12---:R-:W-:-:S07]  /*1edd0*/  IADD3 R2, PT, PT, R10, 0xffffffe, RZ ;  /* 0x0ffffffe0a027810 */ /* 0x006fce0007ffe0ff */
[----:B------:R-:W1:Y:S01]  /*1ede0*/  F2I.FTZ.U32.TRUNC.NTZ R3, R2 ;  /* 0x0000000200037305 */ /* 0x000e62000021f000 */
[----:B0-----:R-:W-:Y:S02]  /*1edf0*/  IMAD.MOV.U32 R8, RZ, RZ, RZ ;  /* 0x000000ffff087224 */ /* 0x001fe400078e00ff */
[----:B----4-:R-:W-:-:S04]  /*1ee00*/  IMAD.MOV R11, RZ, RZ, -R9 ;  /* 0x000000ffff0b7224 */ /* 0x010fc800078e0a09 */
[----:B------:R-:W-:Y:S02]  /*1ee10*/  IMAD R11, R11, UR14, RZ ;  /* 0x0000000e0b0b7c24 */ /* 0x000fe4000f8e02ff */
[----:B-1----:R-:W-:Y:S02]  /*1ee20*/  IMAD.MOV R2, RZ, RZ, -R3 ;  /* 0x000000ffff027224 */ /* 0x002fe400078e0a03 */
[----:B------:R-:W-:Y:S01]  /*1ee30*/  IMAD.HI.U32 R8, R9, R11, R8 ;  /* 0x0000000b09087227 */ /* 0x000fe200078e0008 */
[----:B------:R-:W-:-:S03]  /*1ee40*/  MOV R11, UR20 ;  /* 0x00000014000b7c02 */ /* 0x000fc60008000f00 */
[----:B------:R-:W-:Y:S02]  /*1ee50*/  IMAD R9, R2, UR5, RZ ;  /* 0x0000000502097c24 */ /* 0x000fe4000f8e02ff */
[----:B------:R-:W-:-:S05]  /*1ee60*/  HFMA2 R2, -RZ, RZ, 0, 0 ;  /* 0x00000000ff027431 */ /* 0x000fca00000001ff */
[----:B------:R-:W-:-:S04]  /*1ee70*/  IMAD.HI.U32 R2, R3, R9, R2 ;  /* 0x0000000903027227 */ /* 0x000fc800078e0002 */
[----:B------:R-:W-:Y:S02]  /*1ee80*/  VIADD R3, R0, 0x3 ;  /* 0x0000000300037836 */ /* 0x000fe40000000000 */
[----:B---3--:R-:W-:-:S07]  /*1ee90*/  IMAD.U32 R9, RZ, RZ, UR19 ;  /* 0x00000013ff097e24 */ /* 0x008fce000f8e00ff */
.L_x_107:
[----:B------:R-:W0:Y:S01]  /*1eea0*/  I2F.U32.RP R10, UR14 ;  /* 0x0000000e000a7d06 */ /* 0x000e220008209000 */
[C---:B------:R-:W-:Y:S01]  /*1eeb0*/  VIADD R13, R3.reuse, 0xfffffffd ;  /* 0xfffffffd030d7836 */ /* 0x040fe20000000000 */
[----:B------:R-:W-:Y:S01]  /*1eec0*/  UMOV UR5, UR15 ;  /* 0x0000000f00057c82 */ /* 0x000fe20008000000 */
[----:B------:R-:W-:Y:S02]  /*1eed0*/  IADD3 R21, PT, PT, R3, -0x1, RZ ;  /* 0xffffffff03157810 */ /* 0x000fe40007ffe0ff */
[----:B------:R-:W-:-:S03]  /*1eee0*/  IMAD.HI.U32 R12, R8, R13, RZ ;  /* 0x0000000d080c7227 */ /* 0x000fc600078e00ff */
[----:B------:R-:W1:Y:S01]  /*1eef0*/  I2F.U32.RP R18, UR5 ;  /* 0x0000000500127d06 */ /* 0x000e620008209000 */
[----:B------:R-:W-:-:S04]  /*1ef00*/  IMAD.MOV R8, RZ, RZ, -R12 ;  /* 0x000000ffff087224 */ /* 0x000fc800078e0a0c */
[----:B------:R-:W-:-:S03]  /*1ef10*/  IMAD R8, R8, UR14, R13 ;  /* 0x0000000e08087c24 */ /* 0x000fc6000f8e020d */
[----:B0-----:R-:W0:Y:S02]  /*1ef20*/  MUFU.RCP R10, R10 ;  /* 0x0000000a000a7308 */ /* 0x001e240000001000 */
[----:B------:R-:W-:-:S06]  /*1ef30*/  ISETP.GE.U32.AND P3, PT, R8, UR14, PT ;  /* 0x0000000e08007c0c */ /* 0x000fcc000bf66070 */
[----:B-1----:R-:W1:Y:S07]  /*1ef40*/  MUFU.RCP R18, R18 ;  /* 0x0000001200127308 */ /* 0x002e6e0000001000 */
[----:B------:R-:W-:Y:S01]  /*1ef50*/  @P3 IADD3 R8, PT, PT, R8, -UR14, RZ ;  /* 0x8000000e08083c10 */ /* 0x000fe2000fffe0ff */
[----:B0-----:R-:W-:-:S03]  /*1ef60*/  VIADD R14, R10, 0xffffffe ;  /* 0x0ffffffe0a0e7836 */ /* 0x001fc60000000000 */
[----:B------:R-:W-:Y:S01]  /*1ef70*/  ISETP.GE.U32.AND P2, PT, R8, UR14, PT ;  /* 0x0000000e08007c0c */ /* 0x000fe2000bf46070 */
[----:B------:R-:W-:Y:S01]  /*1ef80*/  IMAD.HI.U32 R10, R2, R13, RZ ;  /* 0x0000000d020a7227 */ /* 0x000fe200078e00ff */
[----:B------:R0:W2:Y:S03]  /*1ef90*/  F2I.FTZ.U32.TRUNC.NTZ R15, R14 ;  /* 0x0000000e000f7305 */ /* 0x0000a6000021f000 */
[----:B------:R-:W-:Y:S02]  /*1efa0*/  IMAD.MOV R10, RZ, RZ, -R10 ;  /* 0x000000ffff0a7224 */ /* 0x000fe400078e0a0a */
[----:B-1----:R-:W-:Y:S02]  /*1efb0*/  VIADD R16, R18, 0xffffffe ;  /* 0x0ffffffe12107836 */ /* 0x002fe40000000000 */
[----:B------:R-:W-:Y:S02]  /*1efc0*/  IMAD R18, R10, UR5, R13 ;  /* 0x000000050a127c24 */ /* 0x000fe4000f8e020d */
[----:B0-----:R-:W-:Y:S01]  /*1efd0*/  IMAD.MOV.U32 R14, RZ, RZ, RZ ;  /* 0x000000ffff0e7224 */ /* 0x001fe200078e00ff */
[----:B------:R0:W1:Y:S01]  /*1efe0*/  F2I.FTZ.U32.TRUNC.NTZ R17, R16 ;  /* 0x0000001000117305 */ /* 0x000062000021f000 */
[----:B------:R-:W-:Y:S01]  /*1eff0*/  @P2 IADD3 R8, PT, PT, R8, -UR14, RZ ;  /* 0x8000000e08082c10 */ /* 0x000fe2000fffe0ff */
[----:B--2---:R-:W-:-:S03]  /*1f000*/  IMAD.MOV R19, RZ, RZ, -R15 ;  /* 0x000000ffff137224 */ /* 0x004fc600078e0a0f */
[----:B------:R-:W-:Y:S02]  /*1f010*/  SEL R9, R9, R8, !P0 ;  /* 0x0000000809097207 */ /* 0x000fe40004000000 */
[----:B------:R-:W-:Y:S01]  /*1f020*/  ISETP.GE.U32.AND P0, PT, R18, UR5, PT ;  /* 0x0000000512007c0c */ /* 0x000fe2000bf06070 */
[----:B------:R-:W-:Y:S02]  /*1f030*/  IMAD R19, R19, UR14, RZ ;  /* 0x0000000e13137c24 */ /* 0x000fe4000f8e02ff */
[----:B0-----:R-:W-:Y:S02]  /*1f040*/  IMAD.MOV.U32 R16, RZ, RZ, RZ ;  /* 0x000000ffff107224 */ /* 0x001fe400078e00ff */
[----:B------:R-:W-:-:S04]  /*1f050*/  IMAD.HI.U32 R8, R15, R19, R14 ;  /* 0x000000130f087227 */ /* 0x000fc800078e000e */
[----:B------:R-:W-:-:S04]  /*1f060*/  IMAD.HI.U32 R14, R2, R9, RZ ;  /* 0x00000009020e7227 */ /* 0x000fc800078e00ff */
[----:B------:R-:W-:-:S04]  /*1f070*/  IMAD.HI.U32 R10, R8, R3, RZ ;  /* 0x00000003080a7227 */ /* 0x000fc800078e00ff */
[----:B------:R-:W-:Y:S01]  /*1f080*/  IMAD.MOV R2, RZ, RZ, -R14 ;  /* 0x000000ffff027224 */ /* 0x000fe200078e0a0e */
[----:B------:R-:W-:Y:S01]  /*1f090*/  IADD3 R20, PT, PT, -R10, RZ, RZ ;  /* 0x000000ff0a147210 */ /* 0x000fe20007ffe1ff */
[----:B-1----:R-:W-:Y:S02]  /*1f0a0*/  IMAD.MOV R13, RZ, RZ, -R17 ;  /* 0x000000ffff0d7224 */ /* 0x002fe400078e0a11 */
[----:B------:R-:W-:Y:S02]  /*1f0b0*/  IMAD R9, R2, UR5, R9 ;  /* 0x0000000502097c24 */ /* 0x000fe4000f8e0209 */
[----:B------:R-:W-:Y:S02]  /*1f0c0*/  IMAD R20, R20, UR14, R3 ;  /* 0x0000000e14147c24 */ /* 0x000fe4000f8e0203 */
[----:B------:R-:W-:Y:S01]  /*1f0d0*/  IMAD R13, R13, UR5, RZ ;  /* 0x000000050d0d7c24 */ /* 0x000fe2000f8e02ff */
[----:B------:R-:W-:Y:S01]  /*1f0e0*/  ISETP.GE.U32.AND P4, PT, R9, UR5, PT ;  /* 0x0000000509007c0c */ /* 0x000fe2000bf86070 */
[----:B------:R-:W-:Y:S01]  /*1f0f0*/  @P0 VIADD R18, R18, -UR5 ;  /* 0x8000000512120c36 */ /* 0x000fe20008000000 */
[----:B------:R-:W-:Y:S01]  /*1f100*/  ISETP.GE.U32.AND P6, PT, R20, UR14, PT ;  /* 0x0000000e14007c0c */ /* 0x000fe2000bfc6070 */
[----:B------:R-:W-:-:S03]  /*1f110*/  IMAD.HI.U32 R2, R17, R13, R16 ;  /* 0x0000000d11027227 */ /* 0x000fc600078e0010 */
[----:B------:R-:W-:Y:S01]  /*1f120*/  P2R R25, PR, RZ, 0x40 ;  /* 0x00000040ff197803 */ /* 0x000fe20000000000 */
[----:B------:R-:W-:Y:S01]  /*1f130*/  VIADD R17, R3, 0xfffffffe ;  /* 0xfffffffe03117836 */ /* 0x000fe20000000000 */
[----:B------:R-:W-:Y:S01]  /*1f140*/  ISETP.GE.U32.AND P5, PT, R18, UR5, PT ;  /* 0x0000000512007c0c */ /* 0x000fe2000bfa6070 */
[----:B------:R-:W-:-:S04]  /*1f150*/  IMAD.HI.U32 R15, R2, R3, RZ ;  /* 0x00000003020f7227 */ /* 0x000fc800078e00ff */
[----:B------:R-:W-:Y:S01]  /*1f160*/  @P4 IADD3 R9, PT, PT, R9, -UR5, RZ ;  /* 0x8000000509094c10 */ /* 0x000fe2000fffe0ff */
[----:B------:R-:W-:-:S03]  /*1f170*/  IMAD.HI.U32 R13, R2, R17, RZ ;  /* 0x00000011020d7227 */ /* 0x000fc600078e00ff */
[----:B------:R-:W-:Y:S01]  /*1f180*/  ISETP.GE.U32.AND P0, PT, R9, UR5, PT ;  /* 0x0000000509007c0c */ /* 0x000fe2000bf06070 */
[----:B------:R-:W-:Y:S01]  /*1f190*/  @P6 VIADD R20, R20, -UR14 ;  /* 0x8000000e14146c36 */ /* 0x000fe20008000000 */
[----:B------:R-:W-:Y:S01]  /*1f1a0*/  LOP3.LUT R9, RZ, UR14, RZ, 0x33, !PT ;  /* 0x0000000eff097c12 */ /* 0x000fe2000f8e33ff */
[----:B------:R-:W-:Y:S01]  /*1f1b0*/  @P4 VIADD R14, R14, 0x1 ;  /* 0x000000010e0e4836 */ /* 0x000fe20000000000 */
[----:B------:R-:W-:Y:S01]  /*1f1c0*/  @P5 IADD3 R18, PT, PT, R18, -UR5, RZ ;  /* 0x8000000512125c10 */ /* 0x000fe2000fffe0ff */
[----:B------:R-:W-:Y:S01]  /*1f1d0*/  IMAD.MOV R13, RZ, RZ, -R13 ;  /* 0x000000ffff0d7224 */ /* 0x000fe200078e0a0d */
[----:B------:R-:W-:Y:S01]  /*1f1e0*/  ISETP.GE.U32.AND P6, PT, R20, UR14, PT ;  /* 0x0000000e14007c0c */ /* 0x000fe2000bfc6070 */
[----:B------:R-:W-:Y:S01]  /*1f1f0*/  IMAD.MOV R30, RZ, RZ, -R15 ;  /* 0x000000ffff1e7224 */ /* 0x000fe200078e0a0f */
[----:B------:R-:W-:Y:S01]  /*1f200*/  SEL R18, R11, R18, !P1 ;  /* 0x000000120b127207 */ /* 0x000fe20004800000 */
[----:B------:R-:W-:Y:S01]  /*1f210*/  IMAD R22, R13, UR5, R17 ;  /* 0x000000050d167c24 */ /* 0x000fe2000f8e0211 */
[----:B------:R-:W-:Y:S01]  /*1f220*/  P2R R23, PR, RZ, 0x40 ;  /* 0x00000040ff177803 */ /* 0x000fe20000000000 */
[----:B------:R-:W-:-:S02]  /*1f230*/  IMAD R30, R30, UR5, R3 ;  /* 0x000000051e1e7c24 */ /* 0x000fc4000f8e0203 */
[----:B------:R-:W-:Y:S01]  /*1f240*/  @P0 VIADD R14, R14, 0x1 ;  /* 0x000000010e0e0836 */ /* 0x000fe20000000000 */
[----:B------:R-:W-:Y:S01]  /*1f250*/  ISETP.NE.U32.AND P0, PT, RZ, UR14, PT ;  /* 0x0000000eff007c0c */ /* 0x000fe2000bf05070 */
[----:B------:R-:W-:Y:S01]  /*1f260*/  IMAD.HI.U32 R13, R2, R21, RZ ;  /* 0x00000015020d7227 */ /* 0x000fe200078e00ff */
[----:B------:R-:W-:Y:S02]  /*1f270*/  ISETP.GE.U32.AND P5, PT, R22, UR5, PT ;  /* 0x0000000516007c0c */ /* 0x000fe4000bfa6070 */
[----:B------:R-:W-:Y:S01]  /*1f280*/  ISETP.GE.U32.AND P4, PT, R30, UR5, PT ;  /* 0x000000051e007c0c */ /* 0x000fe2000bf86070 */
[----:B------:R-:W-:Y:S01]  /*1f290*/  @P6 VIADD R20, R20, -UR14 ;  /* 0x8000000e14146c36 */ /* 0x000fe20008000000 */
[----:B------:R-:W-:Y:S01]  /*1f2a0*/  SEL R11, R11, R14, !P1 ;  /* 0x0000000e0b0b7207 */ /* 0x000fe20004800000 */
[----:B------:R-:W-:Y:S01]  /*1f2b0*/  IMAD.MOV R13, RZ, RZ, -R13 ;  /* 0x000000ffff0d7224 */ /* 0x000fe200078e0a0d */
[----:B------:R-:W-:Y:S02]  /*1f2c0*/  P2R R33, PR, RZ, 0x1 ;  /* 0x00000001ff217803 */ /* 0x000fe40000000000 */
[----:B------:R-:W-:Y:S01]  /*1f2d0*/  SEL R15, R9, R20, !P0 ;  /* 0x00000014090f7207 */ /* 0x000fe20004000000 */
[----:B------:R-:W-:-:S02]  /*1f2e0*/  IMAD R20, R13, UR5, R21 ;  /* 0x000000050d147c24 */ /* 0x000fc4000f8e0215 */
[----:B------:R-:W-:Y:S02]  /*1f2f0*/  IMAD R11, R11, -0x2, R4 ;  /* 0xfffffffe0b0b7824 */ /* 0x000fe400078e0204 */
[----:B------:R-:W-:-:S04]  /*1f300*/  IMAD.HI.U32 R28, R2, R15, RZ ;  /* 0x0000000f021c7227 */ /* 0x000fc800078e00ff */
[----:B------:R-:W-:Y:S01]  /*1f310*/  @P5 VIADD R22, R22, -UR5 ;  /* 0x8000000516165c36 */ /* 0x000fe20008000000 */
[----:B------:R-:W-:Y:S01]  /*1f320*/  IADD3 R14, PT, PT, -R28, RZ, RZ ;  /* 0x000000ff1c0e7210 */ /* 0x000fe20007ffe1ff */
[----:B------:R-:W-:-:S03]  /*1f330*/  @P4 VIADD R30, R30, -UR5 ;  /* 0x800000051e1e4c36 */ /* 0x000fc60008000000 */
[----:B------:R-:W-:Y:S01]  /*1f340*/  ISETP.GE.U32.AND P4, PT, R22, UR5, PT ;  /* 0x0000000516007c0c */ /* 0x000fe2000bf86070 */
[----:B------:R-:W-:Y:S01]  /*1f350*/  IMAD R19, R14, UR5, R15 ;  /* 0x000000050e137c24 */ /* 0x000fe2000f8e020f */
[----:B------:R-:W-:Y:S01]  /*1f360*/  ISETP.GE.U32.AND P1, PT, R30, UR5, PT ;  /* 0x000000051e007c0c */ /* 0x000fe2000bf26070 */
[----:B------:R-:W-:-:S04]  /*1f370*/  IMAD.HI.U32 R14, R8, R17, RZ ;  /* 0x00000011080e7227 */ /* 0x000fc800078e00ff */
[----:B------:R-:W-:-:S04]  /*1f380*/  IMAD.MOV R16, RZ, RZ, -R14 ;  /* 0x000000ffff107224 */ /* 0x000fc800078e0a0e */
[----:B------:R-:W-:Y:S02]  /*1f390*/  IMAD R16, R16, UR14, R17 ;  /* 0x0000000e10107c24 */ /* 0x000fe4000f8e0211 */
[----:B------:R-:W-:Y:S01]  /*1f3a0*/  @P4 VIADD R22, R22, -UR5 ;  /* 0x8000000516164c36 */ /* 0x000fe20008000000 */
[----:B------:R-:W-:Y:S01]  /*1f3b0*/  ISETP.GE.U32.AND P4, PT, R19, UR5, PT ;  /* 0x0000000513007c0c */ /* 0x000fe2000bf86070 */
[----:B------:R-:W-:Y:S01]  /*1f3c0*/  @P1 VIADD R30, R30, -UR5 ;  /* 0x800000051e1e1c36 */ /* 0x000fe20008000000 */
[----:B------:R-:W-:Y:S01]  /*1f3d0*/  ISETP.GE.U32.AND P6, PT, R16, UR14, PT ;  /* 0x0000000e10007c0c */ /* 0x000fe2000bfc6070 */
[----:B------:R-:W-:Y:S01]  /*1f3e0*/  VIADD R17, R11, UR6 ;  /* 0x000000060b117c36 */ /* 0x000fe20008000000 */
[----:B------:R-:W-:Y:S02]  /*1f3f0*/  ISETP.GE.U32.AND P1, PT, R20, UR5, PT ;  /* 0x0000000514007c0c */ /* 0x000fe4000bf26070 */
[----:B------:R-:W-:-:S07]  /*1f400*/  P2R R27, PR, RZ, 0x40 ;  /* 0x00000040ff1b7803 */ /* 0x000fce0000000000 */
[----:B------:R-:W-:Y:S02]  /*1f410*/  @P4 VIADD R28, R28, 0x1 ;  /* 0x000000011c1c4836 */ /* 0x000fe40000000000 */
[----:B------:R-:W-:Y:S01]  /*1f420*/  @P6 VIADD R16, R16, -UR14 ;  /* 0x8000000e10106c36 */ /* 0x000fe20008000000 */
[----:B------:R-:W-:Y:S01]  /*1f430*/  PLOP3.LUT P6, PT, PT, PT, PT, 0x8, 0x80 ;  /* 0x000000000080781c */ /* 0x000fe20003fce170 */
[----:B------:R-:W-:Y:S01]  /*1f440*/  @P4 VIADD R19, R19, -UR5 ;  /* 0x8000000513134c36 */ /* 0x000fe20008000000 */
[----:B------:R-:W-:Y:S02]  /*1f450*/  @P1 IADD3 R20, PT, PT, R20, -UR5, RZ ;  /* 0x8000000514141c10 */ /* 0x000fe4000fffe0ff */
[----:B------:R-:W-:Y:S02]  /*1f460*/  ISETP.GE.U32.AND P4, PT, R16, UR14, PT ;  /* 0x0000000e10007c0c */ /* 0x000fe4000bf86070 */
[----:B------:R-:W-:Y:S02]  /*1f470*/  ISETP.GE.U32.AND P1, PT, R20, UR5, PT ;  /* 0x0000000514007c0c */ /* 0x000fe4000bf26070 */
[----:B------:R-:W-:-:S09]  /*1f480*/  P2R R31, PR, RZ, 0x10 ;  /* 0x00000010ff1f7803 */ /* 0x000fd20000000000 */
[----:B------:R-:W-:Y:S02]  /*1f490*/  @P4 VIADD R16, R16, -UR14 ;  /* 0x8000000e10104c36 */ /* 0x000fe40008000000 */
[----:B------:R-:W-:-:S03]  /*1f4a0*/  @P1 IADD3 R20, PT, PT, R20, -UR5, RZ ;  /* 0x8000000514141c10 */ /* 0x000fc6000fffe0ff */
[----:B------:R-:W-:-:S05]  /*1f4b0*/  SEL R13, R9, R16, !P0 ;  /* 0x00000010090d7207 */ /* 0x000fca0004000000 */
[----:B------:R-:W-:-:S04]  /*1f4c0*/  IMAD.HI.U32 R24, R2, R13, RZ ;  /* 0x0000000d02187227 */ /* 0x000fc800078e00ff */
[----:B------:R-:W-:-:S04]  /*1f4d0*/  IMAD.MOV R16, RZ, RZ, -R24 ;  /* 0x000000ffff107224 */ /* 0x000fc800078e0a18 */
[----:B------:R-:W-:Y:S02]  /*1f4e0*/  IMAD R15, R16, UR5, R13 ;  /* 0x00000005100f7c24 */ /* 0x000fe4000f8e020d */
[----:B------:R-:W-:-:S03]  /*1f4f0*/  IMAD.HI.U32 R16, R8, R21, RZ ;  /* 0x0000001508107227 */ /* 0x000fc600078e00ff */
[----:B------:R-:W-:Y:S01]  /*1f500*/  ISETP.GE.U32.AND P1, PT, R15, UR5, PT ;  /* 0x000000050f007c0c */ /* 0x000fe2000bf26070 */
[----:B------:R-:W-:Y:S02]  /*1f510*/  IMAD R13, R18, -0x2, R5 ;  /* 0xfffffffe120d7824 */ /* 0x000fe400078e0205 */
[----:B------:R-:W-:Y:S02]  /*1f520*/  IMAD.MOV R18, RZ, RZ, -R16 ;  /* 0x000000ffff127224 */ /* 0x000fe400078e0a10 */
[----:B------:R-:W-:Y:S02]  /*1f530*/  VIADD R13, R13, UR6 ;  /* 0x000000060d0d7c36 */ /* 0x000fe40008000000 */
[----:B------:R-:W-:-:S03]  /*1f540*/  IMAD R18, R18, UR14, R21 ;  /* 0x0000000e12127c24 */ /* 0x000fc6000f8e0215 */
[----:B------:R-:W-:Y:S02]  /*1f550*/  ISETP.GE.U32.AND P5, PT, R13, UR9, PT ;  /* 0x000000090d007c0c */ /* 0x000fe4000bfa6070 */
[----:B------:R-:W-:Y:S01]  /*1f560*/  ISETP.GE.U32.AND P4, PT, R18, UR14, PT ;  /* 0x0000000e12007c0c */ /* 0x000fe2000bf86070 */
[----:B------:R-:W-:Y:S01]  /*1f570*/  @P1 VIADD R24, R24, 0x1 ;  /* 0x0000000118181836 */ /* 0x000fe20000000000 */
[----:B------:R-:W-:Y:S02]  /*1f580*/  @P1 IADD3 R15, PT, PT, R15, -UR5, RZ ;  /* 0x800000050f0f1c10 */ /* 0x000fe4000fffe0ff */
[----:B------:R-:W-:Y:S02]  /*1f590*/  ISETP.GE.U32.AND P1, PT, R17, UR9, PT ;  /* 0x0000000911007c0c */ /* 0x000fe4000bf26070 */
[----:B------:R-:W-:Y:S02]  /*1f5a0*/  ISETP.GT.AND P5, PT, R13, -0x1, !P5 ;  /* 0xffffffff0d00780c */ /* 0x000fe40006fa4270 */
[----:B------:R-:W-:-:S02]  /*1f5b0*/  ISETP.GT.AND P1, PT, R17, -0x1, !P1 ;  /* 0xffffffff1100780c */ /* 0x000fc40004f24270 */
[----:B------:R-:W-:Y:S02]  /*1f5c0*/  P2R R21, PR, RZ, 0x10 ;  /* 0x00000010ff157803 */ /* 0x000fe40000000000 */
[----:B------:R-:W-:Y:S02]  /*1f5d0*/  PLOP3.LUT P5, PT, P1, P5, PT, 0x80, 0x8 ;  /* 0x000000000008781c */ /* 0x000fe40000fab070 */
[----:B------:R-:W-:Y:S02]  /*1f5e0*/  @P4 IADD3 R18, PT, PT, R18, -UR14, RZ ;  /* 0x8000000e12124c10 */ /* 0x000fe4000fffe0ff */
[----:B------:R-:W-:Y:S02]  /*1f5f0*/  P2R R35, PR, RZ, 0x20 ;  /* 0x00000020ff237803 */ /* 0x000fe40000000000 */
[----:B------:R-:W-:-:S04]  /*1f600*/  ISETP.GE.U32.AND P1, PT, R18, UR14, PT ;  /* 0x0000000e12007c0c */ /* 0x000fc8000bf26070 */
[----:B------:R-:W-:-:S03]  /*1f610*/  P2R R37, PR, RZ, 0x2 ;  /* 0x00000002ff257803 */ /* 0x000fc60000000000 */
[----:B------:R-:W-:-:S06]  /*1f620*/  @P5 PLOP3.LUT P6, PT, P2, PT, PT, 0x80, 0x8 ;  /* 0x000000000008581c */ /* 0x000fcc00017cf070 */
[----:B------:R-:W-:-:S05]  /*1f630*/  @P1 VIADD R18, R18, -UR14 ;  /* 0x8000000e12121c36 */ /* 0x000fca0008000000 */
[----:B------:R-:W-:Y:S02]  /*1f640*/  SEL R11, R9, R18, !P0 ;  /* 0x00000012090b7207 */ /* 0x000fe40004000000 */
[----:B------:R-:W-:-:S03]  /*1f650*/  ISETP.NE.AND P0, PT, R21, RZ, PT ;  /* 0x000000ff1500720c */ /* 0x000fc60003f05270 */
[----:B------:R-:W-:Y:S01]  /*1f660*/  IMAD.HI.U32 R26, R2, R11, RZ ;  /* 0x0000000b021a7227 */ /* 0x000fe200078e00ff */
[----:B------:R-:W-:Y:S02]  /*1f670*/  P2R R36, PR, RZ, 0x1 ;  /* 0x00000001ff247803 */ /* 0x000fe40000000000 */
[----:B------:R-:W-:Y:S01]  /*1f680*/  PLOP3.LUT P0, PT, PT, PT, PT, 0x8, 0x80 ;  /* 0x000000000080781c */ /* 0x000fe20003f0e170 */
[----:B------:R-:W-:Y:S01]  /*1f690*/  IMAD.MOV R18, RZ, RZ, -R26 ;  /* 0x000000ffff127224 */ /* 0x000fe200078e0a1a */
[----:B------:R-:W-:Y:S02]  /*1f6a0*/  @P5 PLOP3.LUT P0, PT, P3, PT, PT, 0x80, 0x8 ;  /* 0x000000000008581c */ /* 0x000fe40001f0f070 */
[----:B------:R-:W-:Y:S01]  /*1f6b0*/  ISETP.NE.AND P5, PT, R25, RZ, PT ;  /* 0x000000ff1900720c */ /* 0x000fe20003fa5270 */
[----:B------:R-:W-:Y:S01]  /*1f6c0*/  IMAD R11, R18, UR5, R11 ;  /* 0x00000005120b7c24 */ /* 0x000fe2000f8e020b */
[----:B------:R-:W-:-:S04]  /*1f6d0*/  P2R R34, PR, RZ, 0x1 ;  /* 0x00000001ff227803 */ /* 0x000fc80000000000 */
[----:B------:R-:W-:-:S13]  /*1f6e0*/  ISETP.GE.U32.AND P1, PT, R11, UR5, PT ;  /* 0x000000050b007c0c */ /* 0x000fda000bf26070 */
[----:B------:R-:W-:Y:S01]  /*1f6f0*/  @P1 VIADD R26, R26, 0x1 ;  /* 0x000000011a1a1836 */ /* 0x000fe20000000000 */
[----:B------:R-:W-:Y:S02]  /*1f700*/  @P1 IADD3 R11, PT, PT, R11, -UR5, RZ ;  /* 0x800000050b0b1c10 */ /* 0x000fe4000fffe0ff */
[----:B------:R-:W-:-:S13]  /*1f710*/  ISETP.GE.U32.AND P1, PT, R19, UR5, PT ;  /* 0x0000000513007c0c */ /* 0x000fda000bf26070 */
[----:B------:R-:W-:Y:S01]  /*1f720*/  @P1 VIADD R28, R28, 0x1 ;  /* 0x000000011c1c1836 */ /* 0x000fe20000000000 */
[----:B------:R-:W-:-:S13]  /*1f730*/  ISETP.GE.U32.AND P1, PT, R15, UR5, PT ;  /* 0x000000050f007c0c */ /* 0x000fda000bf26070 */
[----:B------:R-:W-:Y:S01]  /*1f740*/  @P1 VIADD R24, R24, 0x1 ;  /* 0x0000000118181836 */ /* 0x000fe20000000000 */
[----:B------:R-:W-:Y:S02]  /*1f750*/  ISETP.GE.U32.AND P1, PT, R11, UR5, PT ;  /* 0x000000050b007c0c */ /* 0x000fe4000bf26070 */
[----:B------:R-:W-:-:S11]  /*1f760*/  LOP3.LUT R11, RZ, UR5, RZ, 0x33, !PT ;  /* 0x00000005ff0b7c12 */ /* 0x000fd6000f8e33ff */
[----:B------:R-:W-:Y:S01]  /*1f770*/  @P1 VIADD R26, R26, 0x1 ;  /* 0x000000011a1a1836 */ /* 0x000fe20000000000 */
[----:B------:R-:W-:-:S04]  /*1f780*/  ISETP.NE.U32.AND P1, PT, RZ, UR5, PT ;  /* 0x00000005ff007c0c */ /* 0x000fc8000bf25070 */
[C---:B------:R-:W-:Y:S02]  /*1f790*/  SEL R30, R11.reuse, R30, !P1 ;  /* 0x0000001e0b1e7207 */ /* 0x040fe40004800000 */
[C---:B------:R-:W-:Y:S02]  /*1f7a0*/  SEL R15, R11.reuse, R28, !P1 ;  /* 0x0000001c0b0f7207 */ /* 0x040fe40004800000 */
[C---:B------:R-:W-:Y:S01]  /*1f7b0*/  SEL R22, R11.reuse, R22, !P1 ;  /* 0x000000160b167207 */ /* 0x040fe20004800000 */
[--C-:B------:R-:W-:Y:S01]  /*1f7c0*/  IMAD R30, R30, -0x2, R5.reuse ;  /* 0xfffffffe1e1e7824 */ /* 0x100fe200078e0205 */
[----:B------:R-:W-:Y:S01]  /*1f7d0*/  SEL R19, R11, R24, !P1 ;  /* 0x000000180b137207 */ /* 0x000fe20004800000 */
[--C-:B------:R-:W-:Y:S01]  /*1f7e0*/  IMAD R18, R15, -0x2, R4.reuse ;  /* 0xfffffffe0f127824 */ /* 0x100fe200078e0204 */
[----:B------:R-:W-:Y:S01]  /*1f7f0*/  SEL R20, R11, R20, !P1 ;  /* 0x000000140b147207 */ /* 0x000fe20004800000 */
[--C-:B------:R-:W-:Y:S01]  /*1f800*/  IMAD R22, R22, -0x2, R5.reuse ;  /* 0xfffffffe16167824 */ /* 0x100fe200078e0205 */
[----:B------:R-:W-:Y:S01]  /*1f810*/  IADD3 R15, PT, PT, R30, UR6, RZ ;  /* 0x000000061e0f7c10 */ /* 0x000fe2000fffe0ff */
[----:B------:R-:W-:Y:S01]  /*1f820*/  VIADD R18, R18, UR6 ;  /* 0x0000000612127c36 */ /* 0x000fe20008000000 */
[----:B------:R-:W-:Y:S01]  /*1f830*/  P2R R24, PR, RZ, 0x2 ;  /* 0x00000002ff187803 */ /* 0x000fe20000000000 */
[----:B------:R-:W-:Y:S01]  /*1f840*/  IMAD R21, R19, -0x2, R4 ;  /* 0xfffffffe13157824 */ /* 0x000fe200078e0204 */
[----:B------:R-:W-:Y:S01]  /*1f850*/  ISETP.GE.U32.AND P2, PT, R15, UR9, PT ;  /* 0x000000090f007c0c */ /* 0x000fe2000bf46070 */
[----:B------:R-:W-:Y:S01]  /*1f860*/  VIADD R19, R22, UR6 ;  /* 0x0000000616137c36 */ /* 0x000fe20008000000 */
[----:B------:R-:W-:Y:S01]  /*1f870*/  ISETP.GE.U32.AND P3, PT, R18, UR9, PT ;  /* 0x0000000912007c0c */ /* 0x000fe2000bf66070 */
[----:B------:R-:W-:Y:S01]  /*1f880*/  VIADD R25, R21, UR6 ;  /* 0x0000000615197c36 */ /* 0x000fe20008000000 */
[----:B------:R-:W-:Y:S01]  /*1f890*/  ISETP.GT.AND P2, PT, R15, -0x1, !P2 ;  /* 0xffffffff0f00780c */ /* 0x000fe20005744270 */
[----:B------:R-:W-:Y:S01]  /*1f8a0*/  IMAD R20, R20, -0x2, R5 ;  /* 0xfffffffe14147824 */ /* 0x000fe200078e0205 */
[----:B------:R-:W-:-:S02]  /*1f8b0*/  ISETP.GT.AND P3, PT, R18, -0x1, !P3 ;  /* 0xffffffff1200780c */ /* 0x000fc40005f64270 */
[----:B------:R-:W-:Y:S02]  /*1f8c0*/  ISETP.GE.U32.AND P4, PT, R19, UR9, PT ;  /* 0x0000000913007c0c */ /* 0x000fe4000bf86070 */
[----:B------:R-:W-:Y:S02]  /*1f8d0*/  PLOP3.LUT P2, PT, P3, P2, PT, 0x80, 0x8 ;  /* 0x000000000008781c */ /* 0x000fe40001f45070 */
[----:B------:R-:W-:Y:S02]  /*1f8e0*/  ISETP.GE.U32.AND P3, PT, R25, UR9, PT ;  /* 0x0000000919007c0c */ /* 0x000fe4000bf66070 */
[----:B------:R-:W-:Y:S02]  /*1f8f0*/  SEL R21, R11, R26, !P1 ;  /* 0x0000001a0b157207 */ /* 0x000fe40004800000 */
[----:B------:R-:W-:Y:S02]  /*1f900*/  ISETP.GT.AND P4, PT, R19, -0x1, !P4 ;  /* 0xffffffff1300780c */ /* 0x000fe40006784270 */
[----:B------:R-:W-:Y:S01]  /*1f910*/  ISETP.GT.AND P3, PT, R25, -0x1, !P3 ;  /* 0xffffffff1900780c */ /* 0x000fe20005f64270 */
[----:B------:R-:W-:Y:S01]  /*1f920*/  IMAD R21, R21, -0x2, R4 ;  /* 0xfffffffe15157824 */ /* 0x000fe200078e0204 */
[----:B------:R-:W-:-:S02]  /*1f930*/  IADD3 R29, PT, PT, R20, UR6, RZ ;  /* 0x00000006141d7c10 */ /* 0x000fc4000fffe0ff */
[----:B------:R-:W-:Y:S02]  /*1f940*/  PLOP3.LUT P4, PT, P3, P4, PT, 0x80, 0x8 ;  /* 0x000000000008781c */ /* 0x000fe40001f89070 */
[----:B------:R-:W-:Y:S01]  /*1f950*/  ISETP.NE.AND P1, PT, R27, RZ, PT ;  /* 0x000000ff1b00720c */ /* 0x000fe20003f25270 */
[----:B------:R-:W-:Y:S01]  /*1f960*/  VIADD R27, R21, UR6 ;  /* 0x00000006151b7c36 */ /* 0x000fe20008000000 */
[C---:B------:R-:W-:Y:S02]  /*1f970*/  ISETP.GE.U32.AND P3, PT, R29.reuse, UR9, PT ;  /* 0x000000091d007c0c */ /* 0x040fe4000bf66070 */
[----:B------:R-:W-:Y:S02]  /*1f980*/  P2R R21, PR, RZ, 0x4 ;  /* 0x00000004ff157803 */ /* 0x000fe40000000000 */
[----:B------:R-:W-:Y:S02]  /*1f990*/  ISETP.GT.AND P0, PT, R29, -0x1, !P3 ;  /* 0xffffffff1d00780c */ /* 0x000fe40005f04270 */
[----:B------:R-:W-:-:S04]  /*1f9a0*/  ISETP.GE.U32.AND P3, PT, R27, UR9, PT ;  /* 0x000000091b007c0c */ /* 0x000fc8000bf66070 */
[----:B------:R-:W-:-:S04]  /*1f9b0*/  ISETP.GT.AND P3, PT, R27, -0x1, !P3 ;  /* 0xffffffff1b00780c */ /* 0x000fc80005f64270 */
[----:B------:R-:W-:Y:S02]  /*1f9c0*/  PLOP3.LUT P3, PT, P3, P0, PT, 0x80, 0x8 ;  /* 0x000000000008781c */ /* 0x000fe40001f61070 */
[----:B------:R-:W-:-:S13]  /*1f9d0*/  ISETP.NE.AND P0, PT, R34, RZ, PT ;  /* 0x000000ff2200720c */ /* 0x000fda0003f05270 */
[----:B------:R-:W-:Y:S01]  /*1f9e0*/  @P0 VIADD R12, R12, 0x1 ;  /* 0x000000010c0c0836 */ /* 0x000fe20000000000 */
[----:B------:R-:W-:Y:S02]  /*1f9f0*/  PLOP3.LUT P0, PT, PT, PT, PT, 0x8, 0x80 ;  /* 0x000000000080781c */ /* 0x000fe40003f0e170 */
[----:B------:R-:W-:Y:S01]  /*1fa00*/  @P2 PLOP3.LUT P0, PT, P5, PT, PT, 0x80, 0x8 ;  /* 0x000000000008281c */ /* 0x000fe20002f0f070 */
[----:B------:R-:W-:Y:S01]  /*1fa10*/  @P6 VIADD R12, R12, 0x1 ;  /* 0x000000010c0c6836 */ /* 0x000fe20000000000 */
[----:B------:R-:W-:Y:S02]  /*1fa20*/  PLOP3.LUT P2, PT, PT, PT, PT, 0x8, 0x80 ;  /* 0x000000000080781c */ /* 0x000fe40003f4e170 */
[----:B------:R-:W-:Y:S02]  /*1fa30*/  @P4 PLOP3.LUT P2, PT, P1, PT, PT, 0x80, 0x8 ;  /* 0x000000000008481c */ /* 0x000fe40000f4f070 */
[----:B------:R-:W-:Y:S02]  /*1fa40*/  ISETP.NE.AND P6, PT, R31, RZ, PT ;  /* 0x000000ff1f00720c */ /* 0x000fe40003fc5270 */
[----:B------:R-:W-:-:S02]  /*1fa50*/  P2R R26, PR, RZ, 0x1 ;  /* 0x00000001ff1a7803 */ /* 0x000fc40000000000 */
[----:B------:R-:W-:Y:S02]  /*1fa60*/  ISETP.NE.AND P0, PT, R36, RZ, PT ;  /* 0x000000ff2400720c */ /* 0x000fe40003f05270 */
[----:B------:R-:W-:Y:S02]  /*1fa70*/  P2R R20, PR, RZ, 0x4 ;  /* 0x00000004ff147803 */ /* 0x000fe40000000000 */
[----:B------:R-:W-:Y:S02]  /*1fa80*/  PLOP3.LUT P1, PT, PT, PT, PT, 0x8, 0x80 ;  /* 0x000000000080781c */ /* 0x000fe40003f2e170 */
[----:B------:R-:W-:Y:S02]  /*1fa90*/  ISETP.NE.AND P2, PT, R37, RZ, PT ;  /* 0x000000ff2500720c */ /* 0x000fe40003f45270 */
[----:B------:R-:W-:Y:S02]  /*1faa0*/  @P4 PLOP3.LUT P1, PT, P6, PT, PT, 0x80, 0x8 ;  /* 0x000000000008481c */ /* 0x000fe4000372f070 */
[----:B------:R-:W-:-:S02]  /*1fab0*/  ISETP.NE.AND P5, PT, R35, RZ, PT ;  /* 0x000000ff2300720c */ /* 0x000fc40003fa5270 */
[----:B------:R-:W-:Y:S02]  /*1fac0*/  PLOP3.LUT P6, PT, PT, PT, PT, 0x8, 0x80 ;  /* 0x000000000080781c */ /* 0x000fe40003fce170 */
[----:B------:R-:W-:Y:S02]  /*1fad0*/  @P3 PLOP3.LUT P6, PT, P0, PT, PT, 0x80, 0x8 ;  /* 0x000000000008381c */ /* 0x000fe400007cf070 */
[----:B------:R-:W-:Y:S02]  /*1fae0*/  PLOP3.LUT P0, PT, PT, PT, PT, 0x8, 0x80 ;  /* 0x000000000080781c */ /* 0x000fe40003f0e170 */
[----:B------:R-:W-:Y:S02]  /*1faf0*/  @P3 PLOP3.LUT P0, PT, P2, PT, PT, 0x80, 0x8 ;  /* 0x000000000008381c */ /* 0x000fe4000170f070 */
[----:B------:R-:W-:Y:S02]  /*1fb00*/  ISETP.NE.U32.OR P2, PT, RZ, UR14, !P5 ;  /* 0x0000000eff007c0c */ /* 0x000fe4000ef45470 */
[----:B------:R-:W-:-:S02]  /*1fb10*/  P2R R22, PR, RZ, 0x2 ;  /* 0x00000002ff167803 */ /* 0x000fc40000000000 */
[----:B------:R-:W-:Y:S02]  /*1fb20*/  ISETP.NE.AND P1, PT, R23, RZ, PT ;  /* 0x000000ff1700720c */ /* 0x000fe40003f25270 */
[----:B------:R-:W-:Y:S01]  /*1fb30*/  P2R R23, PR, RZ, 0x10 ;  /* 0x00000010ff177803 */ /* 0x000fe20000000000 */
[----:B------:R-:W-:Y:S01]  /*1fb40*/  @P6 VIADD R16, R16, 0x1 ;  /* 0x0000000110106836 */ /* 0x000fe20000000000 */
[----:B------:R-:W-:Y:S02]  /*1fb50*/  ISETP.NE.AND P4, PT, R26, RZ, PT ;  /* 0x000000ff1a00720c */ /* 0x000fe40003f85270 */
[----:B------:R-:W-:Y:S02]  /*1fb60*/  PLOP3.LUT P6, PT, PT, PT, PT, 0x8, 0x80 ;  /* 0x000000000080781c */ /* 0x000fe40003fce170 */
[----:B------:R-:W-:Y:S02]  /*1fb70*/  @P0 IADD3 R16, PT, PT, R16, 0x1, RZ ;  /* 0x0000000110100810 */ /* 0x000fe40007ffe0ff */
[----:B------:R-:W-:-:S02]  /*1fb80*/  @!P2 LOP3.LUT R12, RZ, UR14, RZ, 0x33, !PT ;  /* 0x0000000eff0cac12 */ /* 0x000fc4000f8e33ff */
[----:B------:R-:W-:Y:S01]  /*1fb90*/  ISETP.NE.AND P2, PT, R20, RZ, PT ;  /* 0x000000ff1400720c */ /* 0x000fe20003f45270 */
[----:B------:R-:W-:Y:S01]  /*1fba0*/  IMAD.U32 R20, RZ, RZ, UR8 ;  /* 0x00000008ff147e24 */ /* 0x000fe2000f8e00ff */
[----:B------:R-:W-:-:S03]  /*1fbb0*/  ISETP.NE.AND P0, PT, R33, RZ, PT ;  /* 0x000000ff2100720c */ /* 0x000fc60003f05270 */
[----:B------:R-:W-:Y:S01]  /*1fbc0*/  @P4 VIADD R10, R10, 0x1 ;  /* 0x000000010a0a4836 */ /* 0x000fe20000000000 */
[----:B------:R-:W-:-:S07]  /*1fbd0*/  ISETP.NE.AND P4, PT, R23, RZ, PT ;  /* 0x000000ff1700720c */ /* 0x000fce0003f85270 */
[----:B------:R-:W-:Y:S02]  /*1fbe0*/  @P2 IADD3 R14, PT, PT, R14, 0x1, RZ ;  /* 0x000000010e0e2810 */ /* 0x000fe40007ffe0ff */
[----:B------:R-:W-:Y:S01]  /*1fbf0*/  ISETP.NE.AND P2, PT, R21, RZ, PT ;  /* 0x000000ff1500720c */ /* 0x000fe20003f45270 */
[----:B------:R-:W-:Y:S02]  /*1fc00*/  IMAD.U32 R21, RZ, RZ, UR10 ;  /* 0x0000000aff157e24 */ /* 0x000fe4000f8e00ff */
[----:B------:R-:W-:-:S05]  /*1fc10*/  IMAD.WIDE R20, R6, 0x4, R20 ;  /* 0x0000000406147825 */ /* 0x000fca00078e0214 */
[----:B------:R-:W2:Y:S05]  /*1fc20*/  @P3 LDG.E R26, desc[UR12][R20.64] ;  /* 0x0000000c141a3981 */ /* 0x000eaa000c1e1900 */
[----:B------:R-:W-:Y:S01]  /*1fc30*/  @P2 PLOP3.LUT P6, PT, P1, PT, PT, 0x80, 0x8 ;  /* 0x000000000008281c */ /* 0x000fe20000fcf070 */
[----:B------:R-:W3:Y:S01]  /*1fc40*/  @P2 LDG.E R28, desc[UR12][R20.64+0x4] ;  /* 0x0000040c141c2981 */ /* 0x000ee2000c1e1900 */
[----:B------:R-:W-:-:S03]  /*1fc50*/  ISETP.NE.AND P1, PT, R22, RZ, PT ;  /* 0x000000ff1600720c */ /* 0x000fc60003f25270 */
[----:B------:R-:W4:Y:S10]  /*1fc60*/  @P5 LDG.E R22, desc[UR12][R20.64+-0x8] ;  /* 0xfffff80c14165981 */ /* 0x000f34000c1e1900 */
[----:B------:R-:W-:Y:S01]  /*1fc70*/  @P1 VIADD R14, R14, 0x1 ;  /* 0x000000010e0e1836 */ /* 0x000fe20000000000 */
[----:B------:R-:W-:-:S02]  /*1fc80*/  ISETP.NE.AND P1, PT, R24, RZ, PT ;  /* 0x000000ff1800720c */ /* 0x000fc40003f25270 */
[----:B------:R-:W5:Y:S01]  /*1fc90*/  @P4 LDG.E R24, desc[UR12][R20.64+-0x4] ;  /* 0xfffffc0c14184981 */ /* 0x000f62000c1e1900 */
[----:B------:R-:W-:Y:S02]  /*1fca0*/  @P5 LEA R12, R12, UR7, 0xc ;  /* 0x000000070c0c5c11 */ /* 0x000fe4000f8e60ff */
[C---:B------:R-:W-:Y:S02]  /*1fcb0*/  @P4 SEL R14, R9.reuse, R14, !P0 ;  /* 0x0000000e090e4207 */ /* 0x040fe40004000000 */
[----:B------:R-:W-:Y:S02]  /*1fcc0*/  @P3 SEL R16, R9, R16, !P0 ;  /* 0x0000001009103207 */ /* 0x000fe40004000000 */
[----:B------:R-:W-:Y:S01]  /*1fcd0*/  @P4 LEA R14, R14, UR7, 0xc ;  /* 0x000000070e0e4c11 */ /* 0x000fe2000f8e60ff */
[----:B------:R-:W-:Y:S01]  /*1fce0*/  @P5 IMAD R12, R17, 0x10, R12 ;  /* 0x00000010110c5824 */ /* 0x000fe200078e020c */
[----:B------:R-:W-:Y:S02]  /*1fcf0*/  @P6 IADD3 R10, PT, PT, R10, 0x1, RZ ;  /* 0x000000010a0a6810 */ /* 0x000fe40007ffe0ff */
[----:B------:R-:W-:Y:S01]  /*1fd00*/  @P3 LEA R16, R16, UR7, 0xc ;  /* 0x0000000710103c11 */ /* 0x000fe2000f8e60ff */
[----:B------:R-:W-:Y:S01]  /*1fd10*/  @P4 IMAD R14, R25, 0x10, R14 ;  /* 0x00000010190e4824 */ /* 0x000fe200078e020e */
[----:B------:R-:W-:Y:S01]  /*1fd20*/  @P2 SEL R10, R9, R10, !P0 ;  /* 0x0000000a090a2207 */ /* 0x000fe20004000000 */
[----:B------:R-:W-:-:S02]  /*1fd30*/  @P5 IMAD R12, R13, 0x4, R12 ;  /* 0x000000040d0c5824 */ /* 0x000fc400078e020c */
[----:B------:R-:W-:Y:S01]  /*1fd40*/  @P3 IMAD R16, R27, 0x10, R16 ;  /* 0x000000101b103824 */ /* 0x000fe200078e0210 */
[----:B------:R-:W-:Y:S02]  /*1fd50*/  @P2 LEA R13, R10, UR7, 0xc ;  /* 0x000000070a0d2c11 */ /* 0x000fe4000f8e60ff */
[----:B------:R-:W-:Y:S01]  /*1fd60*/  @P4 LEA R14, R19, R14, 0x2 ;  /* 0x0000000e130e4211 */ /* 0x000fe200078e10ff */
[----:B------:R-:W4:Y:S01]  /*1fd70*/  @P5 LDS R12, [R12] ;  /* 0x000000000c0c5984 */ /* 0x000f220000000800 */
[----:B------:R-:W-:Y:S02]  /*1fd80*/  @P3 IMAD R16, R29, 0x4, R16 ;  /* 0x000000041d103824 */ /* 0x000fe400078e0210 */
[----:B------:R-:W-:Y:S02]  /*1fd90*/  @P2 IMAD R18, R18, 0x10, R13 ;  /* 0x0000001012122824 */ /* 0x000fe400078e020d */
[----:B------:R-:W5:Y:S02]  /*1fda0*/  @P4 LDS R14, [R14] ;  /* 0x000000000e0e4984 */ /* 0x000f640000000800 */
[----:B------:R-:W-:-:S02]  /*1fdb0*/  @P2 IMAD R18, R15, 0x4, R18 ;  /* 0x000000040f122824 */ /* 0x000fc400078e0212 */
[----:B------:R-:W2:Y:S04]  /*1fdc0*/  @P3 LDS R16, [R16] ;  /* 0x0000000010103984 */ /* 0x000ea80000000800 */
[----:B------:R-:W3:Y:S01]  /*1fdd0*/  @P2 LDS R18, [R18] ;  /* 0x0000000012122984 */ /* 0x000ee20000000800 */
[----:B------:R-:W-:-:S04]  /*1fde0*/  UIADD3 UR18, UPT, UPT, UR18, 0x4, URZ ;  /* 0x0000000412127890 */ /* 0x000fc8000fffe0ff */
[----:B------:R-:W-:Y:S01]  /*1fdf0*/  UISETP.NE.AND UP1, UPT, UR18, URZ, UPT ;  /* 0x000000ff1200728c */ /* 0x000fe2000bf25270 */
[----:B------:R-:W-:Y:S01]  /*1fe00*/  IADD3 R6, PT, PT, R6, 0x4, RZ ;  /* 0x0000000406067810 */ /* 0x000fe20007ffe0ff */
[----:B------:R-:W-:Y:S02]  /*1fe10*/  VIADD R3, R3, 0x4 ;  /* 0x0000000403037836 */ /* 0x000fe40000000000 */
[----:B----4-:R-:W-:-:S04]  /*1fe20*/  @P5 FFMA R7, R22, R12, R7 ;  /* 0x0000000c16075223 */ /* 0x010fc80000000007 */
[----:B-----5:R-:W-:-:S04]  /*1fe30*/  @P4 FFMA R7, R24, R14, R7 ;  /* 0x0000000e18074223 */ /* 0x020fc80000000007 */
[----:B--2---:R-:W-:-:S04]  /*1fe40*/  @P3 FFMA R7, R26, R16, R7 ;  /* 0x000000101a073223 */ /* 0x004fc80000000007 */
[----:B---3--:R-:W-:Y:S01]  /*1fe50*/  @P2 FFMA R7, R28, R18, R7 ;  /* 0x000000121c072223 */ /* 0x008fe20000000007 */
[----:B------:R-:W-:Y:S06]  /*1fe60*/  BRA.U UP1, `(.L_x_107) ;  /* 0xfffffff1010c7547 */ /* 0x000fec000b83ffff */
.L_x_106:
[----:B------:R-:W-:Y:S05]  /*1fe70*/  BRA.U !UP0, `(.L_x_105) ;  /* 0x0000000d08207547 */ /* 0x000fea000b800000 */
[----:B------:R-:W-:Y:S02]  /*1fe80*/  UIADD3 UR17, UPT, UPT, UR17, -0x1, URZ ;  /* 0xffffffff11117890 */ /* 0x000fe4000fffe0ff */
[----:B------:R-:W-:Y:S02]  /*1fe90*/  ULOP3.LUT UR8, UR16, 0x1, URZ, 0xc0, !UPT ;  /* 0x0000000110087892 */ /* 0x000fe4000f8ec0ff */
[----:B------:R-:W-:Y:S02]  /*1fea0*/  UISETP.NE.AND UP0, UPT, UR17, URZ, UPT ;  /* 0x000000ff1100728c */ /* 0x000fe4000bf05270 */
[----:B------:R-:W-:-:S07]  /*1feb0*/  UISETP.NE.U32.AND UP1, UPT, UR8, 0x1, UPT ;  /* 0x000000010800788c */ /* 0x000fce000bf25070 */
[----:B------:R-:W-:Y:S05]  /*1fec0*/  BRA.U !UP0, `(.L_x_108) ;  /* 0x0000000508f47547 */ /* 0x000fea000b800000 */
[----:B------:R-:W0:Y:S01]  /*1fed0*/  I2F.U32.RP R6, UR14 ;  /* 0x0000000e00067d06 */ /* 0x000e220008209000 */
[----:B-12---:R-:W-:Y:S01]  /*1fee0*/  MOV R2, RZ ;  /* 0x000000ff00027202 */ /* 0x006fe20000000f00 */
[----:B------:R-:W-:Y:S01]  /*1fef0*/  VIADD R13, R0, UR4 ;  /* 0x00000004000d7c36 */ /* 0x000fe20008000000 */
[----:B------:R-:W-:Y:S02]  /*1ff00*/  ISETP.NE.U32.AND P2, PT, RZ, UR14, PT ;  /* 0x0000000eff007c0c */ /* 0x000fe4000bf45070 */
[----:B------:R-:W-:Y:S02]  /*1ff10*/  LOP3.LUT R16, RZ, UR14, RZ, 0x33, !PT ;  /* 0x0000000eff107c12 */ /* 0x000fe4000f8e33ff */
[----:B------:R-:W-:Y:S01]  /*1ff20*/  IADD3 R14, PT, PT, R13, 0x1, RZ ;  /* 0x000000010d0e7810 */ /* 0x000fe20007ffe0ff */
[----:B------:R-:W1:Y:S08]  /*1ff30*/  I2F.U32.RP R12, UR5 ;  /* 0x00000005000c7d06 */ /* 0x000e700008209000 */
[----:B0-----:R-:W0:Y:S08]  /*1ff40*/  MUFU.RCP R6, R6 ;  /* 0x0000000600067308 */ /* 0x001e300000001000 */
[----:B-1----:R-:W1:Y:S01]  /*1ff50*/  MUFU.RCP R12, R12 ;  /* 0x0000000c000c7308 */ /* 0x002e620000001000 */
[----:B0-----:R-:W-:-:S07]  /*1ff60*/  VIADD R8, R6, 0xffffffe ;  /* 0x0ffffffe06087836 */ /* 0x001fce0000000000 */
[----:B------:R1:W0:Y:S02]  /*1ff70*/  F2I.FTZ.U32.TRUNC.NTZ R3, R8 ;  /* 0x0000000800037305 */ /* 0x000224000021f000 */
[----:B-1----:R-:W-:Y:S02]  /*1ff80*/  VIADD R8, R12, 0xffffffe ;  /* 0x0ffffffe0c087836 */ /* 0x002fe40000000000 */
[----:B0-----:R-:W-:-:S04]  /*1ff90*/  IMAD.MOV R9, RZ, RZ, -R3 ;  /* 0x000000ffff097224 */ /* 0x001fc800078e0a03 */
[----:B------:R-:W-:-:S04]  /*1ffa0*/  IMAD R9, R9, UR14, RZ ;  /* 0x0000000e09097c24 */ /* 0x000fc8000f8e02ff */
[----:B------:R-:W-:Y:S02]  /*1ffb0*/  IMAD.HI.U32 R10, R3, R9, R2 ;  /* 0x00000009030a7227 */ /* 0x000fe400078e0002 */
[----:B------:R-:W0:Y:S04]  /*1ffc0*/  F2I.FTZ.U32.TRUNC.NTZ R9, R8 ;  /* 0x0000000800097305 */ /* 0x000e28000021f000 */
[----:B------:R-:W-:-:S04]  /*1ffd0*/  IMAD.HI.U32 R2, R10, R13, RZ ;  /* 0x0000000d0a027227 */ /* 0x000fc800078e00ff */
[----:B------:R-:W-:Y:S02]  /*1ffe0*/  IMAD.MOV R3, RZ, RZ, -R2 ;  /* 0x000000ffff037224 */ /* 0x000fe400078e0a02 */
[----:B------:R-:W-:-:S04]  /*1fff0*/  IMAD.HI.U32 R10, R10, R14, RZ ;  /* 0x0000000e0a0a7227 */ /* 0x000fc800078e00ff */
[----:B------:R-:W-:Y:S02]  /*20000*/  IMAD R3, R3, UR14, R13 ;  /* 0x0000000e03037c24 */ /* 0x000fe4000f8e020d */
[----:B------:R-:W-:Y:S02]  /*20010*/  IMAD.MOV R11, RZ, RZ, -R10 ;  /* 0x000000ffff0b7224 */ /* 0x000fe400078e0a0a */
[----:B0-----:R-:W-:Y:S01]  /*20020*/  IMAD R12, R9, UR5, RZ ;  /* 0x00000005090c7c24 */ /* 0x001fe2000f8e02ff */
[----:B------:R-:W-:Y:S01]  /*20030*/  ISETP.GE.U32.AND P0, PT, R3, UR14, PT ;  /* 0x0000000e03007c0c */ /* 0x000fe2000bf06070 */
[----:B------:R-:W-:Y:S02]  /*20040*/  IMAD R11, R11, UR14, R14 ;  /* 0x0000000e0b0b7c24 */ /* 0x000fe4000f8e020e */
[----:B------:R-:W-:Y:S02]  /*20050*/  IMAD.MOV R15, RZ, RZ, -R12 ;  /* 0x000000ffff0f7224 */ /* 0x000fe400078e0a0c */
[----:B------:R-:W-:Y:S01]  /*20060*/  IMAD.MOV.U32 R8, RZ, RZ, RZ ;  /* 0x000000ffff087224 */ /* 0x000fe200078e00ff */
[----:B------:R-:W-:-:S03]  /*20070*/  ISETP.GE.U32.AND P1, PT, R11, UR14, PT ;  /* 0x0000000e0b007c0c */ /* 0x000fc6000bf26070 */
[----:B------:R-:W-:Y:S01]  /*20080*/  IMAD.HI.U32 R18, R9, R15, R8 ;  /* 0x0000000f09127227 */ /* 0x000fe200078e0008 */
[----:B------:R-:W-:-:S03]  /*20090*/  P2R R19, PR, RZ, 0x2 ;  /* 0x00000002ff137803 */ /* 0x000fc60000000000 */
[----:B------:R-:W-:-:S05]  /*200a0*/  @P0 VIADD R3, R3, -UR14 ;  /* 0x8000000e03030c36 */ /* 0x000fca0008000000 */
[----:B------:R-:W-:Y:S01]  /*200b0*/  ISETP.GE.U32.AND P4, PT, R3, UR14, PT ;  /* 0x0000000e03007c0c */ /* 0x000fe2000bf86070 */
[----:B------:R-:W-:-:S05]  /*200c0*/  @P1 VIADD R11, R11, -UR14 ;  /* 0x8000000e0b0b1c36 */ /* 0x000fca0008000000 */
[----:B------:R-:W-:-:S07]  /*200d0*/  ISETP.GE.U32.AND P3, PT, R11, UR14, PT ;  /* 0x0000000e0b007c0c */ /* 0x000fce000bf66070 */
[----:B------:R-:W-:-:S04]  /*200e0*/  @P4 IADD3 R3, PT, PT, R3, -UR14, RZ ;  /* 0x8000000e03034c10 */ /* 0x000fc8000fffe0ff */
[----:B------:R-:W-:Y:S02]  /*200f0*/  SEL R3, R16, R3, !P2 ;  /* 0x0000000310037207 */ /* 0x000fe40005000000 */
[----:B------:R-:W-:-:S03]  /*20100*/  @P3 VIADD R11, R11, -UR14 ;  /* 0x8000000e0b0b3c36 */ /* 0x000fc60008000000 */
[----:B------:R-:W-:Y:S02]  /*20110*/  IMAD.HI.U32 R6, R18, R3, RZ ;  /* 0x0000000312067227 */ /* 0x000fe400078e00ff */
[----:B------:R-:W-:Y:S02]  /*20120*/  SEL R11, R16, R11, !P2 ;  /* 0x0000000b100b7207 */ /* 0x000fe40005000000 */
[----:B------:R-:W-:-:S04]  /*20130*/  IMAD.MOV R8, RZ, RZ, -R6 ;  /* 0x000000ffff087224 */ /* 0x000fc800078e0a06 */
[----:B------:R-:W-:Y:S02]  /*20140*/  IMAD R3, R8, UR5, R3 ;  /* 0x0000000508037c24 */ /* 0x000fe4000f8e0203 */
[----:B------:R-:W-:-:S03]  /*20150*/  IMAD.HI.U32 R8, R18, R13, RZ ;  /* 0x0000000d12087227 */ /* 0x000fc600078e00ff */
[----:B------:R-:W-:Y:S02]  /*20160*/  ISETP.GE.U32.AND P1, PT, R3, UR5, PT ;  /* 0x0000000503007c0c */ /* 0x000fe4000bf26070 */
[----:B------:R-:W-:Y:S01]  /*20170*/  IADD3 R12, PT, PT, -R8, RZ, RZ ;  /* 0x000000ff080c7210 */ /* 0x000fe20007ffe1ff */
[----:B------:R-:W-:-:S04]  /*20180*/  IMAD.MOV.U32 R8, RZ, RZ, RZ ;  /* 0x000000ffff087224 */ /* 0x000fc800078e00ff */
[----:B------:R-:W-:-:S04]  /*20190*/  IMAD.HI.U32 R15, R9, R15, R8 ;  /* 0x0000000f090f7227 */ /* 0x000fc800078e0008 */
[----:B------:R-:W-:Y:S02]  /*201a0*/  IMAD R8, R12, UR5, R13 ;  /* 0x000000050c087c24 */ /* 0x000fe4000f8e020d */
[----:B------:R-:W-:Y:S01]  /*201b0*/  @P1 VIADD R3, R3, -UR5 ;  /* 0x8000000503031c36 */ /* 0x000fe20008000000 */
[----:B------:R-:W-:Y:S01]  /*201c0*/  @P1 IADD3 R6, PT, PT, R6, 0x1, RZ ;  /* 0x0000000106061810 */ /* 0x000fe20007ffe0ff */
[----:B------:R-:W-:Y:S01]  /*201d0*/  IMAD.HI.U32 R9, R15, R11, RZ ;  /* 0x0000000b0f097227 */ /* 0x000fe200078e00ff */
[----:B------:R-:W-:Y:S02]  /*201e0*/  ISETP.GE.U32.AND P5, PT, R8, UR5, PT ;  /* 0x0000000508007c0c */ /* 0x000fe4000bfa6070 */
[----:B------:R-:W-:Y:S01]  /*201f0*/  ISETP.GE.U32.AND P1, PT, R3, UR5, PT ;  /* 0x0000000503007c0c */ /* 0x000fe2000bf26070 */
[----:B------:R-:W-:Y:S02]  /*20200*/  IMAD.MOV R12, RZ, RZ, -R9 ;  /* 0x000000ffff0c7224 */ /* 0x000fe400078e0a09 */
[----:B------:R-:W-:-:S04]  /*20210*/  IMAD.HI.U32 R3, R15, R14, RZ ;  /* 0x0000000e0f037227 */ /* 0x000fc800078e00ff */
[----:B------:R-:W-:Y:S01]  /*20220*/  IMAD R11, R12, UR5, R11 ;  /* 0x000000050c0b7c24 */ /* 0x000fe2000f8e020b */
[----:B------:R-:W-:-:S03]  /*20230*/  IADD3 R3, PT, PT, -R3, RZ, RZ ;  /* 0x000000ff03037210 */ /* 0x000fc60007ffe1ff */
[----:B------:R-:W-:Y:S01]  /*20240*/  @P5 VIADD R8, R8, -UR5 ;  /* 0x8000000508085c36 */ /* 0x000fe20008000000 */
[----:B------:R-:W-:Y:S01]  /*20250*/  ISETP.GE.U32.AND P5, PT, R11, UR5, PT ;  /* 0x000000050b007c0c */ /* 0x000fe2000bfa6070 */
[----:B------:R-:W-:Y:S02]  /*20260*/  @P1 VIADD R6, R6, 0x1 ;  /* 0x0000000106061836 */ /* 0x000fe40000000000 */
[----:B------:R-:W-:Y:S01]  /*20270*/  IMAD R12, R3, UR5, R14 ;  /* 0x00000005030c7c24 */ /* 0x000fe2000f8e020e */
[----:B------:R-:W-:Y:S02]  /*20280*/  ISETP.GE.U32.AND P1, PT, R8, UR5, PT ;  /* 0x0000000508007c0c */ /* 0x000fe4000bf26070 */
[----:B------:R-:W-:-:S07]  /*20290*/  LOP3.LUT R3, RZ, UR5, RZ, 0x33, !PT ;  /* 0x00000005ff037c12 */ /* 0x000fce000f8e33ff */
[----:B------:R-:W-:Y:S02]  /*202a0*/  @P5 VIADD R11, R11, -UR5 ;  /* 0x800000050b0b5c36 */ /* 0x000fe40008000000 */
[----:B------:R-:W-:Y:S01]  /*202b0*/  @P5 VIADD R9, R9, 0x1 ;  /* 0x0000000109095836 */ /* 0x000fe20000000000 */
[----:B------:R-:W-:Y:S01]  /*202c0*/  ISETP.GE.U32.AND P5, PT, R12, UR5, PT ;  /* 0x000000050c007c0c */ /* 0x000fe2000bfa6070 */
[----:B------:R-:W-:Y:S01]  /*202d0*/  @P1 VIADD R8, R8, -UR5 ;  /* 0x8000000508081c36 */ /* 0x000fe20008000000 */
[----:B------:R-:W-:-:S11]  /*202e0*/  ISETP.GE.U32.AND P1, PT, R11, UR5, PT ;  /* 0x000000050b007c0c */ /* 0x000fd6000bf26070 */
[----:B------:R-:W-:Y:S02]  /*202f0*/  @P5 VIADD R12, R12, -UR5 ;  /* 0x800000050c0c5c36 */ /* 0x000fe40008000000 */
[----:B------:R-:W-:Y:S02]  /*20300*/  @P1 IADD3 R9, PT, PT, R9, 0x1, RZ ;  /* 0x0000000109091810 */ /* 0x000fe40007ffe0ff */
[----:B------:R-:W-:Y:S02]  /*20310*/  ISETP.NE.U32.AND P1, PT, RZ, UR5, PT ;  /* 0x00000005ff007c0c */ /* 0x000fe4000bf25070 */
[----:B------:R-:W-:Y:S02]  /*20320*/  ISETP.GE.U32.AND P5, PT, R12, UR5, PT ;  /* 0x000000050c007c0c */ /* 0x000fe4000bfa6070 */
[C---:B------:R-:W-:Y:S02]  /*20330*/  SEL R8, R3.reuse, R8, !P1 ;  /* 0x0000000803087207 */ /* 0x040fe40004800000 */
[----:B------:R-:W-:-:S02]  /*20340*/  SEL R3, R3, R6, !P1 ;  /* 0x0000000603037207 */ /* 0x000fc40004800000 */
[----:B------:R-:W-:Y:S01]  /*20350*/  LOP3.LUT R6, RZ, UR5, RZ, 0x33, !PT ;  /* 0x00000005ff067c12 */ /* 0x000fe2000f8e33ff */
[----:B------:R-:W-:Y:S02]  /*20360*/  IMAD R8, R8, -0x2, R5 ;  /* 0xfffffffe08087824 */ /* 0x000fe400078e0205 */
[--C-:B------:R-:W-:Y:S01]  /*20370*/  IMAD R3, R3, -0x2, R4.reuse ;  /* 0xfffffffe03037824 */ /* 0x100fe200078e0204 */
[----:B------:R-:W-:Y:S01]  /*20380*/  SEL R9, R6, R9, !P1 ;  /* 0x0000000906097207 */ /* 0x000fe20004800000 */
[----:B------:R-:W-:Y:S02]  /*20390*/  VIADD R11, R8, UR6 ;  /* 0x00000006080b7c36 */ /* 0x000fe40008000000 */
[----:B------:R-:W-:Y:S01]  /*203a0*/  @P5 VIADD R12, R12, -UR5 ;  /* 0x800000050c0c5c36 */ /* 0x000fe20008000000 */
[----:B------:R-:W-:Y:S01]  /*203b0*/  IADD3 R3, PT, PT, R3, UR6, RZ ;  /* 0x0000000603037c10 */ /* 0x000fe2000fffe0ff */
[----:B------:R-:W-:Y:S01]  /*203c0*/  IMAD R9, R9, -0x2, R4 ;  /* 0xfffffffe09097824 */ /* 0x000fe200078e0204 */
[----:B------:R-:W-:-:S02]  /*203d0*/  ISETP.GE.U32.AND P5, PT, R11, UR9, PT ;  /* 0x000000090b007c0c */ /* 0x000fc4000bfa6070 */
[----:B------:R-:W-:Y:S01]  /*203e0*/  ISETP.GE.U32.AND P6, PT, R3, UR9, PT ;  /* 0x0000000903007c0c */ /* 0x000fe2000bfc6070 */
[----:B------:R-:W0:Y:S01]  /*203f0*/  LDCU UR9, c[0x0][0x3a8] ;  /* 0x00007500ff0977ac */ /* 0x000e220008000800 */
[----:B------:R-:W-:Y:S01]  /*20400*/  ISETP.GT.AND P5, PT, R11, -0x1, !P5 ;  /* 0xffffffff0b00780c */ /* 0x000fe20006fa4270 */
[----:B------:R-:W-:Y:S01]  /*20410*/  VIADD R15, R9, UR6 ;  /* 0x00000006090f7c36 */ /* 0x000fe20008000000 */
[----:B------:R-:W-:Y:S01]  /*20420*/  ISETP.GT.AND P6, PT, R3, -0x1, !P6 ;  /* 0xffffffff0300780c */ /* 0x000fe200077c4270 */
[----:B------:R-:W1:Y:S01]  /*20430*/  LDC.64 R8, c[0x0][0x380] ;  /* 0x0000e000ff087b82 */ /* 0x000e620000000a00 */
[----:B------:R-:W-:Y:S02]  /*20440*/  SEL R12, R6, R12, !P1 ;  /* 0x0000000c060c7207 */ /* 0x000fe40004800000 */
[----:B------:R-:W-:Y:S02]  /*20450*/  PLOP3.LUT P5, PT, P6, P5, PT, 0x80, 0x8 ;  /* 0x000000000008781c */ /* 0x000fe400037ab070 */
[----:B------:R-:W-:Y:S01]  /*20460*/  PLOP3.LUT P1, PT, PT, PT, PT, 0x8, 0x80 ;  /* 0x000000000080781c */ /* 0x000fe20003f2e170 */
[----:B------:R-:W-:-:S04]  /*20470*/  IMAD R12, R12, -0x2, R5 ;  /* 0xfffffffe0c0c7824 */ /* 0x000fc800078e0205 */
[----:B------:R-:W-:-:S05]  /*20480*/  VIADD R17, R12, UR6 ;  /* 0x000000060c117c36 */ /* 0x000fca0008000000 */
[----:B0-----:R-:W-:Y:S02]  /*20490*/  ISETP.GE.U32.AND P6, PT, R17, UR9, PT ;  /* 0x0000000911007c0c */ /* 0x001fe4000bfc6070 */
[----:B------:R-:W-:Y:S02]  /*204a0*/  @P5 PLOP3.LUT P1, PT, P0, PT, PT, 0x80, 0x8 ;  /* 0x000000000008581c */ /* 0x000fe4000072f070 */
[----:B------:R-:W-:Y:S02]  /*204b0*/  PLOP3.LUT P0, PT, PT, PT, PT, 0x8, 0x80 ;  /* 0x000000000080781c */ /* 0x000fe40003f0e170 */
[----:B------:R-:W-:Y:S02]  /*204c0*/  @P5 PLOP3.LUT P0, PT, P4, PT, PT, 0x80, 0x8 ;  /* 0x000000000008581c */ /* 0x000fe4000270f070 */
[----:B------:R-:W-:Y:S01]  /*204d0*/  ISETP.GE.U32.AND P4, PT, R15, UR9, PT ;  /* 0x000000090f007c0c */ /* 0x000fe2000bf86070 */
[----:B-1----:R-:W-:Y:S01]  /*204e0*/  IMAD.WIDE R8, R13, 0x4, R8 ;  /* 0x000000040d087825 */ /* 0x002fe200078e0208 */
[----:B------:R-:W-:-:S02]  /*204f0*/  ISETP.GT.AND P6, PT, R17, -0x1, !P6 ;  /* 0xffffffff1100780c */ /* 0x000fc400077c4270 */
[----:B------:R-:W-:Y:S02]  /*20500*/  ISETP.GT.AND P4, PT, R15, -0x1, !P4 ;  /* 0xffffffff0f00780c */ /* 0x000fe40006784270 */
[----:B------:R-:W2:Y:S02]  /*20510*/  @P5 LDG.E R6, desc[UR12][R8.64] ;  /* 0x0000000c08065981 */ /* 0x000ea4000c1e1900 */
[----:B------:R-:W-:Y:S02]  /*20520*/  PLOP3.LUT P4, PT, P4, P6, PT, 0x80, 0x8 ;  /* 0x000000000008781c */ /* 0x000fe4000278d070 */
[----:B------:R-:W-:-:S11]  /*20530*/  ISETP.NE.AND P6, PT, R19, RZ, PT ;  /* 0x000000ff1300720c */ /* 0x000fd60003fc5270 */
[----:B------:R-:W3:Y:S01]  /*20540*/  @P4 LDG.E R12, desc[UR12][R8.64+0x4] ;  /* 0x0000040c080c4981 */ /* 0x000ee2000c1e1900 */
[----:B------:R-:W-:Y:S01]  /*20550*/  @P1 VIADD R2, R2, 0x1 ;  /* 0x0000000102021836 */ /* 0x000fe20000000000 */
[----:B------:R-:W-:Y:S02]  /*20560*/  PLOP3.LUT P1, PT, PT, PT, PT, 0x8, 0x80 ;  /* 0x000000000080781c */ /* 0x000fe40003f2e170 */
[----:B------:R-:W-:Y:S02]  /*20570*/  @P4 PLOP3.LUT P1, PT, P6, PT, PT, 0x80, 0x8 ;  /* 0x000000000008481c */ /* 0x000fe4000372f070 */
[----:B------:R-:W-:Y:S02]  /*20580*/  PLOP3.LUT P6, PT, PT, PT, PT, 0x8, 0x80 ;  /* 0x000000000080781c */ /* 0x000fe40003fce170 */
[----:B------:R-:W-:Y:S02]  /*20590*/  @P4 PLOP3.LUT P6, PT, P3, PT, PT, 0x80, 0x8 ;  /* 0x000000000008481c */ /* 0x000fe40001fcf070 */
[----:B------:R-:W-:-:S07]  /*205a0*/  @P0 IADD3 R2, PT, PT, R2, 0x1, RZ ;  /* 0x0000000102020810 */ /* 0x000fce0007ffe0ff */
[----:B------:R-:W-:Y:S01]  /*205b0*/  @P1 VIADD R10, R10, 0x1 ;  /* 0x000000010a0a1836 */ /* 0x000fe20000000000 */
[----:B------:R-:W-:-:S03]  /*205c0*/  @P5 SEL R2, R16, R2, !P2 ;  /* 0x0000000210025207 */ /* 0x000fc60005000000 */
        /* <DEDUP_REMOVED lines=13> */
.L_x_108:
[----:B------:R-:W-:Y:S05]  /*206a0*/  BRA.U UP1, `(.L_x_105) ;  /* 0x0000000501147547 */ /* 0x000fea000b800000 */
[----:B------:R-:W0:Y:S01]  /*206b0*/  I2F.U32.RP R6, UR14 ;  /* 0x0000000e00067d06 */ /* 0x000e220008209000 */
[----:B------:R-:W-:Y:S01]  /*206c0*/  VIADD R11, R0, UR4 ;  /* 0x00000004000b7c36 */ /* 0x000fe20008000000 */
[----:B------:R-:W-:Y:S01]  /*206d0*/  ISETP.NE.U32.AND P4, PT, RZ, UR14, PT ;  /* 0x0000000eff007c0c */ /* 0x000fe2000bf85070 */
[----:B------:R-:W-:Y:S01]  /*206e0*/  BSSY.RECONVERGENT B0, `(.L_x_105) ;  /* 0x0000041000007945 */ /* 0x000fe20003800200 */
[----:B------:R-:W-:-:S04]  /*206f0*/  LOP3.LUT R15, RZ, UR14, RZ, 0x33, !PT ;  /* 0x0000000eff0f7c12 */ /* 0x000fc8000f8e33ff */
[----:B------:R-:W3:Y:S08]  /*20700*/  I2F.U32.RP R10, UR5 ;  /* 0x00000005000a7d06 */ /* 0x000ef00008209000 */
[----:B0-----:R-:W1:Y:S08]  /*20710*/  MUFU.RCP R6, R6 ;  /* 0x0000000600067308 */ /* 0x001e700000001000 */
[----:B---3--:R-:W-:Y:S01]  /*20720*/  MUFU.RCP R10, R10 ;  /* 0x0000000a000a7308 */ /* 0x008fe20000001000 */
[----:B-12---:R-:W-:-:S07]  /*20730*/  VIADD R2, R6, 0xffffffe ;  /* 0x0ffffffe06027836 */ /* 0x006fce0000000000 */
[----:B------:R0:W1:Y:S02]  /*20740*/  F2I.FTZ.U32.TRUNC.NTZ R3, R2 ;  /* 0x0000000200037305 */ /* 0x000064000021f000 */
[----:B0-----:R-:W-:Y:S01]  /*20750*/  IMAD.MOV.U32 R2, RZ, RZ, RZ ;  /* 0x000000ffff027224 */ /* 0x001fe200078e00ff */
[----:B-1----:R-:W-:-:S05]  /*20760*/  IADD3 R9, PT, PT, RZ, -R3, RZ ;  /* 0x80000003ff097210 */ /* 0x002fca0007ffe0ff */
[----:B------:R-:W-:-:S04]  /*20770*/  IMAD R9, R9, UR14, RZ ;  /* 0x0000000e09097c24 */ /* 0x000fc8000f8e02ff */
[----:B------:R-:W-:Y:S01]  /*20780*/  IMAD.HI.U32 R8, R3, R9, R2 ;  /* 0x0000000903087227 */ /* 0x000fe200078e0002 */
[----:B------:R-:W-:-:S04]  /*20790*/  IADD3 R2, PT, PT, R10, 0xffffffe, RZ ;  /* 0x0ffffffe0a027810 */ /* 0x000fc80007ffe0ff */
[----:B------:R0:W1:Y:S01]  /*207a0*/  F2I.FTZ.U32.TRUNC.NTZ R3, R2 ;  /* 0x0000000200037305 */ /* 0x000062000021f000 */
[----:B------:R-:W-:Y:S01]  /*207b0*/  IMAD.HI.U32 R0, R8, R11, RZ ;  /* 0x0000000b08007227 */ /* 0x000fe200078e00ff */
[----:B------:R-:W-:-:S03]  /*207c0*/  LOP3.LUT R8, RZ, UR5, RZ, 0x33, !PT ;  /* 0x00000005ff087c12 */ /* 0x000fc6000f8e33ff */
[----:B------:R-:W-:-:S04]  /*207d0*/  IMAD.MOV R6, RZ, RZ, -R0 ;  /* 0x000000ffff067224 */ /* 0x000fc800078e0a00 */
[----:B------:R-:W-:Y:S02]  /*207e0*/  IMAD R6, R6, UR14, R11 ;  /* 0x0000000e06067c24 */ /* 0x000fe4000f8e020b */
[----:B0-----:R-:W-:-:S03]  /*207f0*/  HFMA2 R2, -RZ, RZ, 0, 0 ;  /* 0x00000000ff027431 */ /* 0x001fc600000001ff */
        /* <DEDUP_REMOVED lines=10> */
[----:B------:R-:W-:-:S05]  /*208a0*/  @P3 VIADD R6, R6, -UR14 ;  /* 0x8000000e06063c36 */ /* 0x000fca0008000000 */
[----:B------:R-:W-:-:S05]  /*208b0*/  SEL R6, R15, R6, !P4 ;  /* 0x000000060f067207 */ /* 0x000fca0006000000 */
[----:B------:R-:W-:-:S04]  /*208c0*/  IMAD.HI.U32 R2, R9, R6, RZ ;  /* 0x0000000609027227 */ /* 0x000fc800078e00ff */
[----:B------:R-:W-:Y:S02]  /*208d0*/  IMAD.MOV R9, RZ, RZ, -R2 ;  /* 0x000000ffff097224 */ /* 0x000fe400078e0a02 */
[----:B------:R-:W-:Y:S02]  /*208e0*/  @P1 VIADD R3, R3, -UR5 ;  /* 0x8000000503031c36 */ /* 0x000fe40008000000 */
[----:B------:R-:W-:-:S03]  /*208f0*/  IMAD R6, R9, UR5, R6 ;  /* 0x0000000509067c24 */ /* 0x000fc6000f8e0206 */
[----:B------:R-:W-:Y:S02]  /*20900*/  ISETP.GE.U32.AND P5, PT, R3, UR5, PT ;  /* 0x0000000503007c0c */ /* 0x000fe4000bfa6070 */
[----:B------:R-:W-:-:S11]  /*20910*/  ISETP.GE.U32.AND P0, PT, R6, UR5, PT ;  /* 0x0000000506007c0c */ /* 0x000fd6000bf06070 */
[----:B------:R-:W-:Y:S02]  /*20920*/  @P5 VIADD R3, R3, -UR5 ;  /* 0x8000000503035c36 */ /* 0x000fe40008000000 */
[----:B------:R-:W-:Y:S01]  /*20930*/  @P0 IADD3 R6, PT, PT, R6, -UR5, RZ ;  /* 0x8000000506060c10 */ /* 0x000fe2000fffe0ff */
[----:B------:R-:W-:Y:S01]  /*20940*/  @P0 VIADD R2, R2, 0x1 ;  /* 0x0000000102020836 */ /* 0x000fe20000000000 */
[----:B------:R-:W-:Y:S02]  /*20950*/  ISETP.NE.U32.AND P0, PT, RZ, UR5, PT ;  /* 0x00000005ff007c0c */ /* 0x000fe4000bf05070 */
[----:B------:R-:W-:Y:S02]  /*20960*/  ISETP.GE.U32.AND P1, PT, R6, UR5, PT ;  /* 0x0000000506007c0c */ /* 0x000fe4000bf26070 */
[----:B------:R-:W-:-:S05]  /*20970*/  SEL R6, R8, R3, !P0 ;  /* 0x0000000308067207 */ /* 0x000fca0004000000 */
[----:B------:R-:W-:-:S05]  /*20980*/  IMAD R6, R6, -0x2, R5 ;  /* 0xfffffffe06067824 */ /* 0x000fca00078e0205 */
[----:B------:R-:W-:Y:S01]  /*20990*/  IADD3 R13, PT, PT, R6, UR6, RZ ;  /* 0x00000006060d7c10 */ /* 0x000fe2000fffe0ff */
[----:B------:R-:W-:-:S03]  /*209a0*/  @P1 VIADD R2, R2, 0x1 ;  /* 0x0000000102021836 */ /* 0x000fc60000000000 */
[C---:B------:R-:W-:Y:S02]  /*209b0*/  ISETP.GE.U32.AND P1, PT, R13.reuse, UR9, PT ;  /* 0x000000090d007c0c */ /* 0x040fe4000bf26070 */
        /* <DEDUP_REMOVED lines=14> */
[----:B------:R-:W-:-:S04]  /*20aa0*/  LEA R0, R0, UR7, 0xc ;  /* 0x0000000700007c11 */ /* 0x000fc8000f8e60ff */
[----:B------:R-:W-:-:S05]  /*20ab0*/  LEA R0, R9, R0, 0x4 ;  /* 0x0000000009007211 */ /* 0x000fca00078e20ff */
[----:B------:R-:W-:-:S06]  /*20ac0*/  IMAD R0, R13, 0x4, R0 ;  /* 0x000000040d007824 */ /* 0x000fcc00078e0200 */
[----:B------:R-:W2:Y:S02]  /*20ad0*/  LDS R0, [R0] ;  /* 0x0000000000007984 */ /* 0x000ea40000000800 */
[----:B--2---:R-:W-:-:S07]  /*20ae0*/  FFMA R7, R2, R0, R7 ;  /* 0x0000000002077223 */ /* 0x004fce0000000007 */
.L_x_109:
[----:B------:R-:W-:Y:S05]  /*20af0*/  BSYNC.RECONVERGENT B0 ;  /* 0x0000000000007941 */ /* 0x000fea0003800200 */
.L_x_105:
[----:B------:R-:W3:Y:S01]  /*20b00*/  S2UR UR5, SR_CgaCtaId ;  /* 0x00000000000579c3 */ /* 0x000ee20000008800 */
[----:B------:R-:W-:Y:S01]  /*20b10*/  UMOV UR4, 0x400 ;  /* 0x0000040000047882 */ /* 0x000fe20000000000 */
[----:B------:R-:W-:Y:S01]  /*20b20*/  BSSY.RECONVERGENT B0, `(.L_x_110) ;  /* 0x0000009000007945 */ /* 0x000fe20003800200 */
[----:B------:R-:W-:Y:S01]  /*20b30*/  UIADD3 UR4, UPT, UPT, UR4, 0x8000, URZ ;  /* 0x0000800004047890 */ /* 0x000fe2000fffe0ff */
[----:B0-----:R-:W-:-:S03]  /*20b40*/  ISETP.NE.AND P1, PT, R32, RZ, PT ;  /* 0x000000ff2000720c */ /* 0x001fc60003f25270 */
[----:B---3--:R-:W-:-:S12]  /*20b50*/  ULEA UR4, UR5, UR4, 0x18 ;  /* 0x0000000405047291 */ /* 0x008fd8000f8ec0ff */
.L_x_111:
[----:B-12---:R-:W0:Y:S01]  /*20b60*/  LDS R2, [UR4] ;  /* 0x00000004ff027984 */ /* 0x006e220008000800 */
[----:B------:R-:W-:Y:S02]  /*20b70*/  IMAD.U32 R0, RZ, RZ, UR4 ;  /* 0x00000004ff007e24 */ /* 0x000fe4000f8e00ff */
[----:B0-----:R-:W-:-:S05]  /*20b80*/  FADD R3, R7, R2 ;  /* 0x0000000207037221 */ /* 0x001fca0000000000 */
[----:B------:R-:W0:Y:S02]  /*20b90*/  ATOMS.CAST.SPIN P0, [R0], R2, R3 ;  /* 0x000000020000758d */ /* 0x000e240001800003 */
[----:B0-----:R-:W-:Y:S05]  /*20ba0*/  @!P0 BRA `(.L_x_111) ;  /* 0xfffffffc00ec8947 */ /* 0x001fea000383ffff */
[----:B------:R-:W-:Y:S05]  /*20bb0*/  BSYNC.RECONVERGENT B0 ;  /* 0x0000000000007941 */ /* 0x000fea0003800200 */
.L_x_110:
[----:B------:R-:W-:Y:S05]  /*20bc0*/  @P1 EXIT ;  /* 0x000000000000194d */ /* 0x000fea0003800000 */
[----:B------:R-:W0:Y:S08]  /*20bd0*/  LDC R9, c[0x0][0x3b0] ;  /* 0x0000ec00ff097b82 */ /* 0x000e300000000800 */
[----:B------:R-:W1:Y:S01]  /*20be0*/  LDC.64 R2, c[0x0][0x390] ;  /* 0x0000e400ff027b82 */ /* 0x000e620000000a00 */
[----:B0-----:R-:W-:-:S04]  /*20bf0*/  IMAD R4, R9, UR11, R4 ;  /* 0x0000000b09047c24 */ /* 0x001fc8000f8e0204 */
[----:B------:R-:W-:-:S04]  /*20c00*/  IMAD R5, R4, R9, R5 ;  /* 0x0000000904057224 */ /* 0x000fc800078e0205 */
[----:B-1----:R-:W-:-:S05]  /*20c10*/  IMAD.WIDE.U32 R2, R5, 0x4, R2 ;  /* 0x0000000405027825 */ /* 0x002fca00078e0002 */
[----:B------:R-:W-:Y:S01]  /*20c20*/  STG.E desc[UR12][R2.64], R7 ;  /* 0x0000000702007986 */ /* 0x000fe2000c10190c */
[----:B------:R-:W-:Y:S05]  /*20c30*/  EXIT ;  /* 0x000000000000794d */ /* 0x000fea0003800000 */
.L_x_112:
[----:B------:R-:W-:-:S00]  /*20c40*/  BRA `(.L_x_112) ;  /* 0xfffffffc00fc7947 */ /* 0x000fc0000383ffff */
[----:B------:R-:W-:-:S00]  /*20c50*/  NOP ;  /* 0x0000000000007918 */ /* 0x000fc00000000000 */
        /* <DEDUP_REMOVED lines=10> */
.L_x_255:


//--------------------- .text._Z40deconv_kernel_group_by_ofmap_share_ifmapILi16ELi128EEvPfS0_S0_9FmapShape11FilterShapeS1_ --------------------------
	.section	.text._Z40deconv_kernel_group_by_ofmap_share_ifmapILi16ELi128EEvPfS0_S0_9FmapShape11FilterShapeS1_,"ax",@progbits
	.align	128
        .global         _Z40deconv_kernel_group_by_ofmap_share_ifmapILi16ELi128EEvPfS0_S0_9FmapShape11FilterShapeS1_
        .type           _Z40deconv_kernel_group_by_ofmap_share_ifmapILi16ELi128EEvPfS0_S0_9FmapShape11FilterShapeS1_,@function
        .size           _Z40deconv_kernel_group_by_ofmap_share_ifmapILi16ELi128EEvPfS0_S0_9FmapShape11FilterShapeS1_,(.L_x_256 - _Z40deconv_kernel_group_by_ofmap_share_ifmapILi16ELi128EEvPfS0_S0_9FmapShape11FilterShapeS1_)
        .other          _Z40deconv_kernel_group_by_ofmap_share_ifmapILi16ELi128EEvPfS0_S0_9FmapShape11FilterShapeS1_,@"STO_CUDA_ENTRY STV_DEFAULT"
_Z40deconv_kernel_group_by_ofmap_share_ifmapILi16ELi128EEvPfS0_S0_9FmapShape11FilterShapeS1_:
.text._Z40deconv_kernel_group_by_ofmap_share_ifmapILi16ELi128EEvPfS0_S0_9FmapShape11FilterShapeS1_:
[----:B------:R-:W-:Y:S01]  /*0000*/  LDC R1, c[0x0][0x37c] ;  /* 0x0000df00ff017b82 */ /* 0x000fe20000000800 */
[----:B------:R-:W0:Y:S01]  /*0010*/  S2R R0, SR_TID.X ;  /* 0x0000000000007919 */ /* 0x000e220000002100 */
[----:B------:R-:W0:Y:S06]  /*0020*/  LDCU UR4, c[0x0][0x3b0] ;  /* 0x00007600ff0477ac */ /* 0x000e2c0008000800 */
[----:B------:R-:W1:Y:S01]  /*0030*/  S2UR UR5, SR_CgaCtaId ;  /* 0x00000000000579c3 */ /* 0x000e620000008800 */
[----:B------:R-:W-:Y:S01]  /*0040*/  BSSY.RECONVERGENT B0, `(.L_x_113) ;  /* 0x000007b000007945 */ /* 0x000fe20003800200 */
[----:B------:R-:W0:Y:S01]  /*0050*/  S2R R3, SR_TID.Y ;  /* 0x0000000000037919 */ /* 0x000e220000002200 */
[----:B------:R-:W2:Y:S05]  /*0060*/  LDCU.64 UR10, c[0x0][0x358] ;  /* 0x00006b00ff0a77ac */ /* 0x000eaa0008000a00 */
[----:B------:R-:W3:Y:S01]  /*0070*/  S2UR UR12, SR_CTAID.X ;  /* 0x00000000000c79c3 */ /* 0x000ee20000002500 */
[----:B0-----:R-:W-:Y:S01]  /*0080*/  IMAD R22, R0, UR4, R3 ;  /* 0x0000000400167c24 */ /* 0x001fe2000f8e0203 */
[----:B------:R-:W-:-:S02]  /*0090*/  UMOV UR4, 0x400 ;  /* 0x0000040000047882 */ /* 0x000fc40000000000 */
[----:B-1----:R-:W-:Y:S02]  /*00a0*/  ULEA UR4, UR5, UR4, 0x18 ;  /* 0x0000000405047291 */ /* 0x002fe4000f8ec0ff */
[----:B------:R-:W-:-:S04]  /*00b0*/  ISETP.GT.U32.AND P0, PT, R22, 0x1f, PT ;  /* 0x0000001f1600780c */ /* 0x000fc80003f04070 */
[----:B------:R-:W-:-:S09]  /*00c0*/  LEA R2, R22, UR4, 0xa ;  /* 0x0000000416027c11 */ /* 0x000fd2000f8e50ff */
[----:B--23--:R-:W-:Y:S05]  /*00d0*/  @P0 BRA `(.L_x_114) ;  /* 0x0000000400c40947 */ /* 0x00cfea0003800000 */
[----:B------:R-:W-:Y:S01]  /*00e0*/  HFMA2 R21, -RZ, RZ, 0, 0 ;  /* 0x00000000ff157431 */ /* 0x000fe200000001ff */
[----:B------:R-:W0:Y:S01]  /*00f0*/  LDCU UR4, c[0x0][0x39c] ;  /* 0x00007380ff0477ac */ /* 0x000e220008000800 */
[----:B------:R-:W-:-:S05]  /*0100*/  NOP ;  /* 0x0000000000007918 */ /* 0x000fca0000000000 */
.L_x_115:
[----:B-1----:R-:W1:Y:S01]  /*0110*/  LDC.64 R24, c[0x0][0x380] ;  /* 0x0000e000ff187b82 */ /* 0x002e620000000a00 */
[----:B0-----:R-:W-:-:S04]  /*0120*/  IMAD R23, R22, UR4, R21 ;  /* 0x0000000416177c24 */ /* 0x001fc8000f8e0215 */
[----:B------:R-:W-:-:S04]  /*0130*/  IMAD R23, R23, UR4, RZ ;  /* 0x0000000417177c24 */ /* 0x000fc8000f8e02ff */
[C---:B------:R-:W-:Y:S01]  /*0140*/  VIADD R19, R23.reuse, 0x3 ;  /* 0x0000000317137836 */ /* 0x040fe20000000000 */
[C---:B------:R-:W-:Y:S02]  /*0150*/  IADD3 R27, PT, PT, R23.reuse, 0x1, RZ ;  /* 0x00000001171b7810 */ /* 0x040fe40007ffe0ff */
[C---:B------:R-:W-:Y:S01]  /*0160*/  IADD3 R17, PT, PT, R23.reuse, 0x2, RZ ;  /* 0x0000000217117810 */ /* 0x040fe20007ffe0ff */
[----:B-1----:R-:W-:-:S04]  /*0170*/  IMAD.WIDE.U32 R10, R23, 0x4, R24 ;  /* 0x00000004170a7825 */ /* 0x002fc800078e0018 */
[--C-:B------:R-:W-:Y:S01]  /*0180*/  IMAD.WIDE.U32 R8, R27, 0x4, R24.reuse ;  /* 0x000000041b087825 */ /* 0x100fe200078e0018 */
[----:B------:R-:W2:Y:S03]  /*0190*/  LDG.E R4, desc[UR10][R10.64] ;  /* 0x0000000a0a047981 */ /* 0x000ea6000c1e1900 */
[--C-:B------:R-:W-:Y:S01]  /*01a0*/  IMAD.WIDE.U32 R16, R17, 0x4, R24.reuse ;  /* 0x0000000411107825 */ /* 0x100fe200078e0018 */
[----:B------:R-:W2:Y:S03]  /*01b0*/  LDG.E R5, desc[UR10][R8.64] ;  /* 0x0000000a08057981 */ /* 0x000ea6000c1e1900 */
[----:B------:R-:W-:Y:S01]  /*01c0*/  IMAD.WIDE.U32 R18, R19, 0x4, R24 ;  /* 0x0000000413127825 */ /* 0x000fe200078e0018 */
[----:B------:R-:W2:Y:S04]  /*01d0*/  LDG.E R6, desc[UR10][R16.64] ;  /* 0x0000000a10067981 */ /* 0x000ea8000c1e1900 */
[----:B------:R0:W2:Y:S01]  /*01e0*/  LDG.E R7, desc[UR10][R18.64] ;  /* 0x0000000a12077981 */ /* 0x0000a2000c1e1900 */
[----:B------:R-:W-:-:S02]  /*01f0*/  IADD3 R13, PT, PT, R23, 0x5, RZ ;  /* 0x00000005170d7810 */ /* 0x000fc40007ffe0ff */
[----:B------:R-:W-:Y:S02]  /*0200*/  IADD3 R15, PT, PT, R23, 0x4, RZ ;  /* 0x00000004170f7810 */ /* 0x000fe40007ffe0ff */
[----:B------:R-:W-:Y:S01]  /*0210*/  LEA R20, R21, R2, 0x6 ;  /* 0x0000000215147211 */ /* 0x000fe200078e30ff */
[--C-:B------:R-:W-:Y:S01]  /*0220*/  IMAD.WIDE.U32 R12, R13, 0x4, R24.reuse ;  /* 0x000000040d0c7825 */ /* 0x100fe200078e0018 */
[C---:B------:R-:W-:Y:S02]  /*0230*/  IADD3 R28, PT, PT, R23.reuse, 0x7, RZ ;  /* 0x00000007171c7810 */ /* 0x040fe40007ffe0ff */
[C---:B0-----:R-:W-:Y:S01]  /*0240*/  IADD3 R19, PT, PT, R23.reuse, 0x8, RZ ;  /* 0x0000000817137810 */ /* 0x041fe20007ffe0ff */
[C---:B------:R-:W-:Y:S01]  /*0250*/  VIADD R29, R23.reuse, 0x6 ;  /* 0x00000006171d7836 */ /* 0x040fe20000000000 */
[----:B------:R-:W-:Y:S01]  /*0260*/  IADD3 R18, PT, PT, R23, 0x9, RZ ;  /* 0x0000000917127810 */ /* 0x000fe20007ffe0ff */
[--C-:B------:R-:W-:Y:S01]  /*0270*/  IMAD.WIDE.U32 R14, R15, 0x4, R24.reuse ;  /* 0x000000040f0e7825 */ /* 0x100fe200078e0018 */
[----:B------:R0:W3:Y:S03]  /*0280*/  LDG.E R9, desc[UR10][R12.64] ;  /* 0x0000000a0c097981 */ /* 0x0000e6000c1e1900 */
[--C-:B------:R-:W-:Y:S01]  /*0290*/  IMAD.WIDE.U32 R16, R29, 0x4, R24.reuse ;  /* 0x000000041d107825 */ /* 0x100fe200078e0018 */
[----:B------:R1:W3:Y:S03]  /*02a0*/  LDG.E R8, desc[UR10][R14.64] ;  /* 0x0000000a0e087981 */ /* 0x0002e6000c1e1900 */
[--C-:B------:R-:W-:Y:S01]  /*02b0*/  IMAD.WIDE.U32 R28, R28, 0x4, R24.reuse ;  /* 0x000000041c1c7825 */ /* 0x100fe200078e0018 */
[----:B------:R-:W3:Y:S03]  /*02c0*/  LDG.E R10, desc[UR10][R16.64] ;  /* 0x0000000a100a7981 */ /* 0x000ee6000c1e1900 */
[----:B0-----:R-:W-:Y:S01]  /*02d0*/  IMAD.WIDE.U32 R12, R19, 0x4, R24 ;  /* 0x00000004130c7825 */ /* 0x001fe200078e0018 */
[----:B------:R0:W3:Y:S03]  /*02e0*/  LDG.E R11, desc[UR10][R28.64] ;  /* 0x0000000a1c0b7981 */ /* 0x0000e6000c1e1900 */
[C---:B------:R-:W-:Y:S01]  /*02f0*/  VIADD R26, R23.reuse, 0xa ;  /* 0x0000000a171a7836 */ /* 0x040fe20000000000 */
[C---:B-1----:R-:W-:Y:S01]  /*0300*/  IADD3 R15, PT, PT, R23.reuse, 0xc, RZ ;  /* 0x0000000c170f7810 */ /* 0x042fe20007ffe0ff */
[----:B------:R-:W4:Y:S01]  /*0310*/  LDG.E R12, desc[UR10][R12.64] ;  /* 0x0000000a0c0c7981 */ /* 0x000f22000c1e1900 */
[----:B0-----:R-:W-:-:S03]  /*0320*/  IADD3 R29, PT, PT, R23, 0xd, RZ ;  /* 0x0000000d171d7810 */ /* 0x001fc60007ffe0ff */
[----:B------:R-:W-:-:S04]  /*0330*/  IMAD.WIDE.U32 R16, R15, 0x4, R24 ;  /* 0x000000040f107825 */ /* 0x000fc800078e0018 */
[--C-:B------:R-:W-:Y:S02]  /*0340*/  IMAD.WIDE.U32 R28, R29, 0x4, R24.reuse ;  /* 0x000000041d1c7825 */ /* 0x100fe400078e0018 */
[----:B------:R-:W5:Y:S04]  /*0350*/  LDG.E R16, desc[UR10][R16.64] ;  /* 0x0000000a10107981 */ /* 0x000f68000c1e1900 */
[----:B------:R-:W5:Y:S04]  /*0360*/  LDG.E R17, desc[UR10][R28.64] ;  /* 0x0000000a1c117981 */ /* 0x000f68000c1e1900 */
[----:B--2---:R0:W-:Y:S02]  /*0370*/  STS.128 [R20], R4 ;  /* 0x0000000414007388 */ /* 0x0041e40000000c00 */
[----:B0-----:R-:W-:Y:S01]  /*0380*/  IADD3 R5, PT, PT, R23, 0xb, RZ ;  /* 0x0000000b17057810 */ /* 0x001fe20007ffe0ff */
[----:B------:R-:W-:-:S04]  /*0390*/  IMAD.WIDE.U32 R6, R18, 0x4, R24 ;  /* 0x0000000412067825 */ /* 0x000fc800078e0018 */
[--C-:B------:R-:W-:Y:S01]  /*03a0*/  IMAD.WIDE.U32 R4, R5, 0x4, R24.reuse ;  /* 0x0000000405047825 */ /* 0x100fe200078e0018 */
[----:B------:R0:W4:Y:S03]  /*03b0*/  LDG.E R13, desc[UR10][R6.64] ;  /* 0x0000000a060d7981 */ /* 0x000126000c1e1900 */
[----:B------:R-:W-:Y:S01]  /*03c0*/  IMAD.WIDE.U32 R18, R26, 0x4, R24 ;  /* 0x000000041a127825 */ /* 0x000fe200078e0018 */
[C---:B------:R-:W-:Y:S01]  /*03d0*/  IADD3 R26, PT, PT, R23.reuse, 0xf, RZ ;  /* 0x0000000f171a7810 */ /* 0x040fe20007ffe0ff */
[----:B------:R1:W4:Y:S04]  /*03e0*/  LDG.E R15, desc[UR10][R4.64] ;  /* 0x0000000a040f7981 */ /* 0x000328000c1e1900 */
[----:B------:R-:W4:Y:S01]  /*03f0*/  LDG.E R14, desc[UR10][R18.64] ;  /* 0x0000000a120e7981 */ /* 0x000f22000c1e1900 */
[----:B0-----:R-:W-:-:S04]  /*0400*/  VIADD R7, R23, 0xe ;  /* 0x0000000e17077836 */ /* 0x001fc80000000000 */
[----:B-1----:R-:W-:-:S04]  /*0410*/  IMAD.WIDE.U32 R4, R7, 0x4, R24 ;  /* 0x0000000407047825 */ /* 0x002fc800078e0018 */
[--C-:B------:R-:W-:Y:S01]  /*0420*/  IMAD.WIDE.U32 R6, R26, 0x4, R24.reuse ;  /* 0x000000041a067825 */ /* 0x100fe200078e0018 */
[----:B------:R-:W5:Y:S04]  /*0430*/  LDG.E R18, desc[UR10][R4.64] ;  /* 0x0000000a04127981 */ /* 0x000f68000c1e1900 */
[----:B------:R0:W5:Y:S01]  /*0440*/  LDG.E R19, desc[UR10][R6.64] ;  /* 0x0000000a06137981 */ /* 0x000162000c1e1900 */
[----:B------:R-:W-:Y:S02]  /*0450*/  IADD3 R23, PT, PT, R23, UR4, RZ ;  /* 0x0000000417177c10 */ /* 0x000fe4000fffe0ff */
[----:B------:R-:W-:Y:S01]  /*0460*/  IADD3 R27, PT, PT, R27, UR4, RZ ;  /* 0x000000041b1b7c10 */ /* 0x000fe2000fffe0ff */
[----:B---3--:R1:W-:Y:S04]  /*0470*/  STS.128 [R20+0x10], R8 ;  /* 0x0000100814007388 */ /* 0x0083e80000000c00 */
[----:B------:R-:W-:-:S04]  /*0480*/  IMAD.WIDE.U32 R26, R27, 0x4, R24 ;  /* 0x000000041b1a7825 */ /* 0x000fc800078e0018 */
[C---:B0-----:R-:W-:Y:S01]  /*0490*/  VIADD R7, R23.reuse, 0x2 ;  /* 0x0000000217077836 */ /* 0x041fe20000000000 */
[----:B------:R0:W2:Y:S01]  /*04a0*/  LDG.E R5, desc[UR10][R26.64] ;  /* 0x0000000a1a057981 */ /* 0x0000a2000c1e1900 */
[C---:B------:R-:W-:Y:S01]  /*04b0*/  IMAD.WIDE.U32 R28, R23.reuse, 0x4, R24 ;  /* 0x00000004171c7825 */ /* 0x040fe200078e0018 */
[----:B-1----:R-:W-:-:S03]  /*04c0*/  IADD3 R9, PT, PT, R23, 0x3, RZ ;  /* 0x0000000317097810 */ /* 0x002fc60007ffe0ff */
[--C-:B------:R-:W-:Y:S01]  /*04d0*/  IMAD.WIDE.U32 R6, R7, 0x4, R24.reuse ;  /* 0x0000000407067825 */ /* 0x100fe200078e0018 */
[----:B------:R-:W2:Y:S03]  /*04e0*/  LDG.E R4, desc[UR10][R28.64] ;  /* 0x0000000a1c047981 */ /* 0x000ea6000c1e1900 */
[----:B0-----:R-:W-:Y:S01]  /*04f0*/  IMAD.WIDE.U32 R26, R9, 0x4, R24 ;  /* 0x00000004091a7825 */ /* 0x001fe200078e0018 */
[C---:B------:R-:W-:Y:S01]  /*0500*/  IADD3 R11, PT, PT, R23.reuse, 0x5, RZ ;  /* 0x00000005170b7810 */ /* 0x040fe20007ffe0ff */
[----:B------:R-:W2:Y:S01]  /*0510*/  LDG.E R6, desc[UR10][R6.64] ;  /* 0x0000000a06067981 */ /* 0x000ea2000c1e1900 */
[----:B------:R-:W-:-:S03]  /*0520*/  IADD3 R9, PT, PT, R23, 0x4, RZ ;  /* 0x0000000417097810 */ /* 0x000fc60007ffe0ff */
[----:B------:R0:W2:Y:S02]  /*0530*/  LDG.E R7, desc[UR10][R26.64] ;  /* 0x0000000a1a077981 */ /* 0x0000a4000c1e1900 */
[C---:B0-----:R-:W-:Y:S01]  /*0540*/  IADD3 R27, PT, PT, R23.reuse, 0x9, RZ ;  /* 0x00000009171b7810 */ /* 0x041fe20007ffe0ff */
[C---:B------:R-:W-:Y:S01]  /*0550*/  VIADD R26, R23.reuse, 0xa ;  /* 0x0000000a171a7836 */ /* 0x040fe20000000000 */
[----:B----4-:R0:W-:Y:S04]  /*0560*/  STS.128 [R20+0x20], R12 ;  /* 0x0000200c14007388 */ /* 0x0101e80000000c00 */
[----:B-----5:R1:W-:Y:S01]  /*0570*/  STS.128 [R20+0x30], R16 ;  /* 0x0000301014007388 */ /* 0x0203e20000000c00 */
[----:B0-----:R-:W-:-:S04]  /*0580*/  VIADD R13, R23, 0x6 ;  /* 0x00000006170d7836 */ /* 0x001fc80000000000 */
[----:B------:R-:W-:Y:S01]  /*0590*/  IMAD.WIDE.U32 R28, R13, 0x4, R24 ;  /* 0x000000040d1c7825 */ /* 0x000fe200078e0018 */
[----:B------:R-:W-:-:S03]  /*05a0*/  IADD3 R13, PT, PT, R23, 0x8, RZ ;  /* 0x00000008170d7810 */ /* 0x000fc60007ffe0ff */
[--C-:B------:R-:W-:Y:S01]  /*05b0*/  IMAD.WIDE.U32 R14, R9, 0x4, R24.reuse ;  /* 0x00000004090e7825 */ /* 0x100fe200078e0018 */
[----:B------:R0:W3:Y:S01]  /*05c0*/  LDG.E R10, desc[UR10][R28.64] ;  /* 0x0000000a1c0a7981 */ /* 0x0000e2000c1e1900 */
[----:B-1----:R-:W-:Y:S02]  /*05d0*/  IADD3 R17, PT, PT, R23, 0x7, RZ ;  /* 0x0000000717117810 */ /* 0x002fe40007ffe0ff */
[--C-:B------:R-:W-:Y:S01]  /*05e0*/  IMAD.WIDE.U32 R18, R11, 0x4, R24.reuse ;  /* 0x000000040b127825 */ /* 0x100fe200078e0018 */
[----:B------:R1:W3:Y:S03]  /*05f0*/  LDG.E R8, desc[UR10][R14.64] ;  /* 0x0000000a0e087981 */ /* 0x0002e6000c1e1900 */
[--C-:B------:R-:W-:Y:S01]  /*0600*/  IMAD.WIDE.U32 R16, R17, 0x4, R24.reuse ;  /* 0x0000000411107825 */ /* 0x100fe200078e0018 */
[----:B------:R-:W3:Y:S03]  /*0610*/  LDG.E R9, desc[UR10][R18.64] ;  /* 0x0000000a12097981 */ /* 0x000ee6000c1e1900 */
[----:B------:R-:W-:Y:S01]  /*0620*/  IMAD.WIDE.U32 R12, R13, 0x4, R24 ;  /* 0x000000040d0c7825 */ /* 0x000fe200078e0018 */
[----:B------:R4:W3:Y:S01]  /*0630*/  LDG.E R11, desc[UR10][R16.64] ;  /* 0x0000000a100b7981 */ /* 0x0008e2000c1e1900 */
[----:B0-----:R-:W-:-:S02]  /*0640*/  IADD3 R29, PT, PT, R23, 0xd, RZ ;  /* 0x0000000d171d7810 */ /* 0x001fc40007ffe0ff */
[--C-:B-1----:R-:W-:Y:S02]  /*0650*/  IMAD.WIDE.U32 R14, R26, 0x4, R24.reuse ;  /* 0x000000041a0e7825 */ /* 0x102fe400078e0018 */
[----:B------:R-:W5:Y:S02]  /*0660*/  LDG.E R12, desc[UR10][R12.64] ;  /* 0x0000000a0c0c7981 */ /* 0x000f64000c1e1900 */
[----:B----4-:R-:W-:Y:S01]  /*0670*/  IMAD.WIDE.U32 R16, R27, 0x4, R24 ;  /* 0x000000041b107825 */ /* 0x010fe200078e0018 */
[C---:B------:R-:W-:Y:S01]  /*0680*/  IADD3 R27, PT, PT, R23.reuse, 0xc, RZ ;  /* 0x0000000c171b7810 */ /* 0x040fe20007ffe0ff */
[----:B------:R-:W5:Y:S01]  /*0690*/  LDG.E R14, desc[UR10][R14.64] ;  /* 0x0000000a0e0e7981 */ /* 0x000f62000c1e1900 */
[----:B------:R-:W-:-:S03]  /*06a0*/  IADD3 R19, PT, PT, R23, 0xb, RZ ;  /* 0x0000000b17137810 */ /* 0x000fc60007ffe0ff */
[----:B------:R0:W5:Y:S01]  /*06b0*/  LDG.E R13, desc[UR10][R16.64] ;  /* 0x0000000a100d7981 */ /* 0x000162000c1e1900 */
[----:B------:R-:W-:-:S04]  /*06c0*/  IMAD.WIDE.U32 R26, R27, 0x4, R24 ;  /* 0x000000041b1a7825 */ /* 0x000fc800078e0018 */
[----:B------:R-:W-:-:S04]  /*06d0*/  IMAD.WIDE.U32 R18, R19, 0x4, R24 ;  /* 0x0000000413127825 */ /* 0x000fc800078e0018 */
[C---:B0-----:R-:W-:Y:S01]  /*06e0*/  VIADD R17, R23.reuse, 0xe ;  /* 0x0000000e17117836 */ /* 0x041fe20000000000 */
[----:B------:R-:W-:Y:S01]  /*06f0*/  IADD3 R23, PT, PT, R23, 0xf, RZ ;  /* 0x0000000f17177810 */ /* 0x000fe20007ffe0ff */
[----:B------:R0:W4:Y:S01]  /*0700*/  LDG.E R16, desc[UR10][R26.64] ;  /* 0x0000000a1a107981 */ /* 0x000122000c1e1900 */
[----:B------:R-:W-:-:S03]  /*0710*/  IMAD.WIDE.U32 R28, R29, 0x4, R24 ;  /* 0x000000041d1c7825 */ /* 0x000fc600078e0018 */
[----:B------:R-:W5:Y:S01]  /*0720*/  LDG.E R15, desc[UR10][R18.64] ;  /* 0x0000000a120f7981 */ /* 0x000f62000c1e1900 */
[----:B0-----:R-:W-:-:S03]  /*0730*/  IMAD.WIDE.U32 R26, R17, 0x4, R24 ;  /* 0x00000004111a7825 */ /* 0x001fc600078e0018 */
[----:B------:R-:W4:Y:S01]  /*0740*/  LDG.E R17, desc[UR10][R28.64] ;  /* 0x0000000a1c117981 */ /* 0x000f22000c1e1900 */
[----:B------:R-:W-:-:S03]  /*0750*/  IMAD.WIDE.U32 R24, R23, 0x4, R24 ;  /* 0x0000000417187825 */ /* 0x000fc600078e0018 */
[----:B------:R-:W4:Y:S04]  /*0760*/  LDG.E R18, desc[UR10][R26.64] ;  /* 0x0000000a1a127981 */ /* 0x000f28000c1e1900 */
[----:B------:R-:W4:Y:S01]  /*0770*/  LDG.E R19, desc[UR10][R24.64] ;  /* 0x0000000a18137981 */ /* 0x000f22000c1e1900 */
[----:B------:R-:W-:-:S03]  /*0780*/  IADD3 R21, PT, PT, R21, 0x2, RZ ;  /* 0x0000000215157810 */ /* 0x000fc60007ffe0ff */
[----:B--2---:R1:W-:Y:S01]  /*0790*/  STS.128 [R20+0x40], R4 ;  /* 0x0000400414007388 */ /* 0x0043e20000000c00 */
[----:B------:R-:W-:-:S03]  /*07a0*/  ISETP.NE.AND P0, PT, R21, 0x10, PT ;  /* 0x000000101500780c */ /* 0x000fc60003f05270 */
[----:B---3--:R1:W-:Y:S04]  /*07b0*/  STS.128 [R20+0x50], R8 ;  /* 0x0000500814007388 */ /* 0x0083e80000000c00 */
[----:B-----5:R1:W-:Y:S04]  /*07c0*/  STS.128 [R20+0x60], R12 ;  /* 0x0000600c14007388 */ /* 0x0203e80000000c00 */
[----:B----4-:R1:W-:Y:S02]  /*07d0*/  STS.128 [R20+0x70], R16 ;  /* 0x0000701014007388 */ /* 0x0103e40000000c00 */
[----:B------:R-:W-:Y:S05]  /*07e0*/  @P0 BRA `(.L_x_115) ;  /* 0xfffffff800480947 */ /* 0x000fea000383ffff */
.L_x_114:
[----:B------:R-:W-:Y:S05]  /*07f0*/  BSYNC.RECONVERGENT B0 ;  /* 0x0000000000007941 */ /* 0x000fea0003800200 */
.L_x_113:
[----:B------:R-:W0:Y:S01]  /*0800*/  LDCU UR5, c[0x0][0x39c] ;  /* 0x00007380ff0577ac */ /* 0x000e220008000800 */
[----:B-1----:R-:W-:Y:S01]  /*0810*/  MOV R20, RZ ;  /* 0x000000ff00147202 */ /* 0x002fe20000000f00 */
[----:B------:R-:W1:Y:S01]  /*0820*/  LDCU UR6, c[0x0][0x398] ;  /* 0x00007300ff0677ac */ /* 0x000e620008000800 */
[----:B------:R-:W2:Y:S01]  /*0830*/  LDCU UR4, c[0x0][0x3a8] ;  /* 0x00007500ff0477ac */ /* 0x000ea20008000800 */
[----:B0-----:R-:W-:Y:S02]  /*0840*/  UISETP.NE.AND UP0, UPT, UR5, URZ, UPT ;  /* 0x000000ff0500728c */ /* 0x001fe4000bf05270 */
[----:B------:R-:W-:Y:S02]  /*0850*/  ULOP3.LUT UR14, UR5, 0x7, URZ, 0xc0, !UPT ;  /* 0x00000007050e7892 */ /* 0x000fe4000f8ec0ff */
[----:B-1----:R-:W-:Y:S02]  /*0860*/  UISETP.LT.U32.OR UP0, UPT, UR6, 0x4, !UP0 ;  /* 0x000000040600788c */ /* 0x002fe4000c701470 */
[----:B------:R-:W-:-:S02]  /*0870*/  USHF.R.U32.HI UR13, URZ, 0x2, UR6 ;  /* 0x00000002ff0d7899 */ /* 0x000fc40008011606 */
[----:B--2---:R-:W-:Y:S02]  /*0880*/  UIADD3 UR4, UPT, UPT, UR4, -0x1, URZ ;  /* 0xffffffff04047890 */ /* 0x004fe4000fffe0ff */
[----:B------:R-:W-:Y:S02]  /*0890*/  ULOP3.LUT UR15, UR5, 0x3, URZ, 0xc0, !UPT ;  /* 0x00000003050f7892 */ /* 0x000fe4000f8ec0ff */
[----:B------:R-:W-:Y:S01]  /*08a0*/  USHF.R.U32.HI UR7, URZ, 0x1, UR4 ;  /* 0x00000001ff077899 */ /* 0x000fe20008011604 */
[----:B------:R-:W-:Y:S06]  /*08b0*/  BAR.SYNC.DEFER_BLOCKING 0x0 ;  /* 0x0000000000007b1d */ /* 0x000fec0000010000 */
[----:B------:R-:W-:Y:S05]  /*08c0*/  BRA.U UP0, `(.L_x_116) ;  /* 0x0000000d004c7547 */ /* 0x000fea000b800000 */
[----:B------:R-:W-:Y:S01]  /*08d0*/  IMAD.MOV.U32 R20, RZ, RZ, RZ ;  /* 0x000000ffff147224 */ /* 0x000fe200078e00ff */
[----:B------:R-:W-:Y:S01]  /*08e0*/  ULOP3.LUT UR5, UR5, 0xfffffff8, URZ, 0xc0, !UPT ;  /* 0xfffffff805057892 */ /* 0x000fe2000f8ec0ff */
[----:B------:R-:W-:-:S11]  /*08f0*/  UMOV UR4, URZ ;  /* 0x000000ff00047c82 */ /* 0x000fd60008000000 */
.L_x_124:
[----:B------:R-:W0:Y:S01]  /*0900*/  LDCU UR6, c[0x0][0x3a4] ;  /* 0x00007480ff0677ac */ /* 0x000e220008000800 */
[----:B------:R-:W-:Y:S01]  /*0910*/  HFMA2 R17, -RZ, RZ, 0, 0 ;  /* 0x00000000ff117431 */ /* 0x000fe200000001ff */
[----:B0-----:R-:W-:-:S12]  /*0920*/  UIMAD UR8, UR4, UR6, UR12 ;  /* 0x00000006040872a4 */ /* 0x001fd8000f8e020c */
.L_x_123:
[----:B------:R-:W0:Y:S01]  /*0930*/  S2UR UR9, SR_CgaCtaId ;  /* 0x00000000000979c3 */ /* 0x000e220000008800 */
[----:B------:R-:W1:Y:S01]  /*0940*/  LDCU UR16, c[0x0][0x39c] ;  /* 0x00007380ff1077ac */ /* 0x000e620008000800 */
[----:B------:R-:W-:Y:S01]  /*0950*/  IMAD R4, R17, -0x2, R0 ;  /* 0xfffffffe11047824 */ /* 0x000fe200078e0200 */
[----:B------:R-:W-:Y:S01]  /*0960*/  MOV R12, RZ ;  /* 0x000000ff000c7202 */ /* 0x000fe20000000f00 */
[----:B------:R-:W2:Y:S03]  /*0970*/  LDCU UR17, c[0x0][0x3a8] ;  /* 0x00007500ff1177ac */ /* 0x000ea60008000800 */
[----:B------:R-:W-:Y:S01]  /*0980*/  IADD3 R4, PT, PT, R4, UR7, RZ ;  /* 0x0000000704047c10 */ /* 0x000fe2000fffe0ff */
[----:B------:R-:W-:Y:S01]  /*0990*/  UMOV UR6, 0x400 ;  /* 0x0000040000067882 */ /* 0x000fe20000000000 */
[----:B-1----:R-:W-:Y:S01]  /*09a0*/  UISETP.GE.U32.AND UP1, UPT, UR16, 0x8, UPT ;  /* 0x000000081000788c */ /* 0x002fe2000bf26070 */
[----:B--2---:R-:W-:Y:S01]  /*09b0*/  MOV R21, UR17 ;  /* 0x0000001100157c02 */ /* 0x004fe20008000f00 */
[----:B0-----:R-:W-:-:S03]  /*09c0*/  ULEA UR6, UR9, UR6, 0x18 ;  /* 0x0000000609067291 */ /* 0x001fc6000f8ec0ff */
[C---:B------:R-:W-:Y:S01]  /*09d0*/  ISETP.GE.U32.AND P0, PT, R4.reuse, R21, PT ;  /* 0x000000150400720c */ /* 0x040fe20003f06070 */
[----:B------:R-:W-:Y:S01]  /*09e0*/  ULEA UR6, UR4, UR6, 0xa ;  /* 0x0000000604067291 */ /* 0x000fe2000f8e50ff */
[----:B------:R-:W-:Y:S02]  /*09f0*/  IMAD R14, R21, UR8, R4 ;  /* 0x00000008150e7c24 */ /* 0x000fe4000f8e0204 */
[----:B------:R-:W-:-:S03]  /*0a00*/  ISETP.GT.AND P0, PT, R4, -0x1, !P0 ;  /* 0xffffffff0400780c */ /* 0x000fc60004704270 */
[C---:B------:R-:W-:Y:S01]  /*0a10*/  LEA R15, R17.reuse, UR6, 0x6 ;  /* 0x00000006110f7c11 */ /* 0x040fe2000f8e30ff */
[----:B------:R-:W-:-:S05]  /*0a20*/  VIADD R17, R17, 0x1 ;  /* 0x0000000111117836 */ /* 0x000fca0000000000 */
[----:B------:R-:W-:Y:S01]  /*0a30*/  ISETP.NE.AND P6, PT, R17, UR16, PT ;  /* 0x0000001011007c0c */ /* 0x000fe2000bfc5270 */
[----:B------:R-:W-:-:S12]  /*0a40*/  BRA.U !UP1, `(.L_x_117) ;  /* 0x0000000509607547 */ /* 0x000fd8000b800000 */
[----:B------:R-:W0:Y:S01]  /*0a50*/  LDC R21, c[0x0][0x3a8] ;  /* 0x0000ea00ff157b82 */ /* 0x000e220000000800 */
[----:B------:R-:W-:-:S07]  /*0a60*/  MOV R16, RZ ;  /* 0x000000ff00107202 */ /* 0x000fce0000000f00 */
.L_x_118:
[----:B------:R-:W-:-:S05]  /*0a70*/  IMAD R10, R16, -0x2, R3 ;  /* 0xfffffffe100a7824 */ /* 0x000fca00078e0203 */
[----:B------:R-:W-:-:S04]  /*0a80*/  IADD3 R10, PT, PT, R10, UR7, RZ ;  /* 0x000000070a0a7c10 */ /* 0x000fc8000fffe0ff */
[CC--:B0-----:R-:W-:Y:S01]  /*0a90*/  ISETP.GE.U32.AND P1, PT, R10.reuse, R21.reuse, PT ;  /* 0x000000150a00720c */ /* 0x0c1fe20003f26070 */
[C---:B------:R-:W-:Y:S01]  /*0aa0*/  VIADD R12, R10.reuse, 0xfffffffe ;  /* 0xfffffffe0a0c7836 */ /* 0x040fe20000000000 */
[C---:B------:R-:W-:Y:S02]  /*0ab0*/  IADD3 R18, PT, PT, R10.reuse, -0x4, RZ ;  /* 0xfffffffc0a127810 */ /* 0x040fe40007ffe0ff */
[----:B------:R-:W-:Y:S02]  /*0ac0*/  ISETP.GT.AND P1, PT, R10, -0x1, !P1 ;  /* 0xffffffff0a00780c */ /* 0x000fe40004f24270 */
[C---:B------:R-:W-:Y:S02]  /*0ad0*/  ISETP.GE.U32.AND P3, PT, R12.reuse, R21, PT ;  /* 0x000000150c00720c */ /* 0x040fe40003f66070 */
[----:B------:R-:W-:Y:S02]  /*0ae0*/  PLOP3.LUT P1, PT, P0, P1, PT, 0x80, 0x8 ;  /* 0x000000000008781c */ /* 0x000fe40000723070 */
[----:B------:R-:W-:-:S02]  /*0af0*/  ISETP.GT.AND P3, PT, R12, -0x1, !P3 ;  /* 0xffffffff0c00780c */ /* 0x000fc40005f64270 */
[C---:B------:R-:W-:Y:S02]  /*0b00*/  ISETP.GE.U32.AND P2, PT, R18.reuse, R21, PT ;  /* 0x000000151200720c */ /* 0x040fe40003f46070 */
[----:B------:R-:W-:Y:S02]  /*0b10*/  PLOP3.LUT P3, PT, P0, P3, PT, 0x80, 0x8 ;  /* 0x000000000008781c */ /* 0x000fe40000767070 */
[----:B------:R-:W-:-:S04]  /*0b20*/  ISETP.GT.AND P2, PT, R18, -0x1, !P2 ;  /* 0xffffffff1200780c */ /* 0x000fc80005744270 */
[----:B------:R-:W-:Y:S01]  /*0b30*/  PLOP3.LUT P2, PT, P0, P2, PT, 0x80, 0x8 ;  /* 0x000000000008781c */ /* 0x000fe20000745070 */
[----:B------:R-:W0:Y:S01]  /*0b40*/  @P1 LDC.64 R6, c[0x0][0x388] ;  /* 0x0000e200ff061b82 */ /* 0x000e220000000a00 */
[----:B------:R-:W-:-:S05]  /*0b50*/  @P1 IMAD R11, R14, R21, R10 ;  /* 0x000000150e0b1224 */ /* 0x000fca00078e020a */
[----:B------:R-:W-:Y:S02]  /*0b60*/  @P3 IMAD R13, R14, R21, R12 ;  /* 0x000000150e0d3224 */ /* 0x000fe400078e020c */
[----:B------:R-:W1:Y:S08]  /*0b70*/  @P3 LDC.64 R8, c[0x0][0x388] ;  /* 0x0000e200ff083b82 */ /* 0x000e700000000a00 */
[----:B------:R-:W2:Y:S01]  /*0b80*/  @P2 LDC.64 R4, c[0x0][0x388] ;  /* 0x0000e200ff042b82 */ /* 0x000ea20000000a00 */
[----:B0-----:R-:W-:-:S04]  /*0b90*/  @P1 IMAD.WIDE.U32 R6, R11, 0x4, R6 ;  /* 0x000000040b061825 */ /* 0x001fc800078e0006 */
[----:B------:R-:W-:Y:S02]  /*0ba0*/  @P2 IMAD R11, R14, R21, R18 ;  /* 0x000000150e0b2224 */ /* 0x000fe400078e0212 */
[----:B------:R-:W3:Y:S01]  /*0bb0*/  @P1 LDG.E R6, desc[UR10][R6.64] ;  /* 0x0000000a06061981 */ /* 0x000ee2000c1e1900 */
[----:B-1----:R-:W-:-:S06]  /*0bc0*/  @P3 IMAD.WIDE.U32 R8, R13, 0x4, R8 ;  /* 0x000000040d083825 */ /* 0x002fcc00078e0008 */
[----:B------:R-:W4:Y:S01]  /*0bd0*/  @P3 LDG.E R9, desc[UR10][R8.64] ;  /* 0x0000000a08093981 */ /* 0x000f22000c1e1900 */
[----:B--2---:R-:W-:-:S06]  /*0be0*/  @P2 IMAD.WIDE.U32 R4, R11, 0x4, R4 ;  /* 0x000000040b042825 */ /* 0x004fcc00078e0004 */
[----:B------:R-:W2:Y:S01]  /*0bf0*/  @P2 LDG.E R5, desc[UR10][R4.64] ;  /* 0x0000000a04052981 */ /* 0x000ea2000c1e1900 */
[----:B------:R-:W-:-:S05]  /*0c00*/  LEA R18, R16, R15, 0x2 ;  /* 0x0000000f10127211 */ /* 0x000fca00078e10ff */
[----:B------:R-:W3:Y:S04]  /*0c10*/  @P1 LDS R11, [R18] ;  /* 0x00000000120b1984 */ /* 0x000ee80000000800 */
[----:B------:R-:W4:Y:S04]  /*0c20*/  @P3 LDS R12, [R18+0x4] ;  /* 0x00000400120c3984 */ /* 0x000f280000000800 */
[----:B------:R-:W2:Y:S01]  /*0c30*/  @P2 LDS R13, [R18+0x8] ;  /* 0x00000800120d2984 */ /* 0x000ea20000000800 */
[C---:B------:R-:W-:Y:S01]  /*0c40*/  IADD3 R28, PT, PT, R10.reuse, -0x6, RZ ;  /* 0xfffffffa0a1c7810 */ /* 0x040fe20007ffe0ff */
[C---:B------:R-:W-:Y:S01]  /*0c50*/  VIADD R26, R10.reuse, 0xfffffff8 ;  /* 0xfffffff80a1a7836 */ /* 0x040fe20000000000 */
[----:B------:R-:W-:-:S02]  /*0c60*/  IADD3 R22, PT, PT, R10, -0xa, RZ ;  /* 0xfffffff60a167810 */ /* 0x000fc40007ffe0ff */
[C---:B------:R-:W-:Y:S02]  /*0c70*/  IADD3 R24, PT, PT, R10.reuse, -0xc, RZ ;  /* 0xfffffff40a187810 */ /* 0x040fe40007ffe0ff */
[----:B------:R-:W-:Y:S02]  /*0c80*/  IADD3 R19, PT, PT, R10, -0xe, RZ ;  /* 0xfffffff20a137810 */ /* 0x000fe40007ffe0ff */
[CC--:B------:R-:W-:Y:S02]  /*0c90*/  ISETP.GE.U32.AND P4, PT, R24.reuse, R21.reuse, PT ;  /* 0x000000151800720c */ /* 0x0c0fe40003f86070 */
[C---:B------:R-:W-:Y:S02]  /*0ca0*/  ISETP.GE.U32.AND P5, PT, R19.reuse, R21, PT ;  /* 0x000000151300720c */ /* 0x040fe40003fa6070 */
[----:B------:R-:W-:Y:S02]  /*0cb0*/  ISETP.GT.AND P4, PT, R24, -0x1, !P4 ;  /* 0xffffffff1800780c */ /* 0x000fe40006784270 */
[----:B------:R-:W-:-:S02]  /*0cc0*/  ISETP.GT.AND P5, PT, R19, -0x1, !P5 ;  /* 0xffffffff1300780c */ /* 0x000fc40006fa4270 */
[----:B------:R-:W-:Y:S02]  /*0cd0*/  PLOP3.LUT P4, PT, P0, P4, PT, 0x80, 0x8 ;  /* 0x000000000008781c */ /* 0x000fe40000789070 */
[----:B------:R-:W-:-:S11]  /*0ce0*/  PLOP3.LUT P5, PT, P0, P5, PT, 0x80, 0x8 ;  /* 0x000000000008781c */ /* 0x000fd600007ab070 */
[CC--:B------:R-:W-:Y:S02]  /*0cf0*/  @P4 IMAD R25, R14.reuse, R21.reuse, R24 ;  /* 0x000000150e194224 */ /* 0x0c0fe400078e0218 */
[-C--:B------:R-:W-:Y:S02]  /*0d00*/  @P5 IMAD R19, R14, R21.reuse, R19 ;  /* 0x000000150e135224 */ /* 0x080fe400078e0213 */
[----:B---3--:R-:W-:Y:S01]  /*0d10*/  @P1 FFMA R20, R11, R6, R20 ;  /* 0x000000060b141223 */ /* 0x008fe20000000014 */
[CC--:B------:R-:W-:Y:S01]  /*0d20*/  ISETP.GE.U32.AND P1, PT, R28.reuse, R21.reuse, PT ;  /* 0x000000151c00720c */ /* 0x0c0fe20003f26070 */
[----:B------:R-:W0:Y:S03]  /*0d30*/  @P5 LDC.64 R6, c[0x0][0x388] ;  /* 0x0000e200ff065b82 */ /* 0x000e260000000a00 */
[----:B------:R-:W-:Y:S01]  /*0d40*/  ISETP.GT.AND P1, PT, R28, -0x1, !P1 ;  /* 0xffffffff1c00780c */ /* 0x000fe20004f24270 */
[----:B----4-:R-:W-:Y:S01]  /*0d50*/  @P3 FFMA R20, R9, R12, R20 ;  /* 0x0000000c09143223 */ /* 0x010fe20000000014 */
[----:B------:R-:W-:-:S02]  /*0d60*/  ISETP.GE.U32.AND P3, PT, R26, R21, PT ;  /* 0x000000151a00720c */ /* 0x000fc40003f66070 */
[----:B------:R-:W-:Y:S02]  /*0d70*/  PLOP3.LUT P1, PT, P0, P1, PT, 0x80, 0x8 ;  /* 0x000000000008781c */ /* 0x000fe40000723070 */
[----:B------:R-:W-:Y:S01]  /*0d80*/  ISETP.GT.AND P3, PT, R26, -0x1, !P3 ;  /* 0xffffffff1a00780c */ /* 0x000fe20005f64270 */
[----:B--2---:R-:W-:Y:S01]  /*0d90*/  @P2 FFMA R20, R5, R13, R20 ;  /* 0x0000000d05142223 */ /* 0x004fe20000000014 */
[C---:B------:R-:W-:Y:S01]  /*0da0*/  ISETP.GE.U32.AND P2, PT, R22.reuse, R21, PT ;  /* 0x000000151600720c */ /* 0x040fe20003f46070 */
[----:B------:R-:W1:Y:S01]  /*0db0*/  @P4 LDC.64 R4, c[0x0][0x388] ;  /* 0x0000e200ff044b82 */ /* 0x000e620000000a00 */
[----:B------:R-:W-:Y:S02]  /*0dc0*/  PLOP3.LUT P3, PT, P0, P3, PT, 0x80, 0x8 ;  /* 0x000000000008781c */ /* 0x000fe40000767070 */
[----:B------:R-:W-:-:S04]  /*0dd0*/  ISETP.GT.AND P2, PT, R22, -0x1, !P2 ;  /* 0xffffffff1600780c */ /* 0x000fc80005744270 */
[----:B------:R-:W-:Y:S01]  /*0de0*/  PLOP3.LUT P2, PT, P0, P2, PT, 0x80, 0x8 ;  /* 0x000000000008781c */ /* 0x000fe20000745070 */
[----:B------:R-:W2:Y:S08]  /*0df0*/  @P1 LDC.64 R12, c[0x0][0x388] ;  /* 0x0000e200ff0c1b82 */ /* 0x000eb00000000a00 */
[----:B------:R-:W3:Y:S08]  /*0e00*/  @P3 LDC.64 R10, c[0x0][0x388] ;  /* 0x0000e200ff0a3b82 */ /* 0x000ef00000000a00 */
[----:B------:R-:W4:Y:S01]  /*0e10*/  @P2 LDC.64 R8, c[0x0][0x388] ;  /* 0x0000e200ff082b82 */ /* 0x000f220000000a00 */
[----:B------:R-:W-:-:S04]  /*0e20*/  @P1 IMAD R23, R14, R21, R28 ;  /* 0x000000150e171224 */ /* 0x000fc800078e021c */
[----:B--2---:R-:W-:-:S04]  /*0e30*/  @P1 IMAD.WIDE.U32 R12, R23, 0x4, R12 ;  /* 0x00000004170c1825 */ /* 0x004fc800078e000c */
[----:B------:R-:W-:Y:S02]  /*0e40*/  @P3 IMAD R23, R14, R21, R26 ;  /* 0x000000150e173224 */ /* 0x000fe400078e021a */
[----:B------:R2:W5:Y:S02]  /*0e50*/  @P1 LDG.E R13, desc[UR10][R12.64] ;  /* 0x0000000a0c0d1981 */ /* 0x000564000c1e1900 */
[----:B---3--:R-:W-:-:S04]  /*0e60*/  @P3 IMAD.WIDE.U32 R10, R23, 0x4, R10 ;  /* 0x00000004170a3825 */ /* 0x008fc800078e000a */
[----:B------:R-:W-:Y:S02]  /*0e70*/  @P2 IMAD R23, R14, R21, R22 ;  /* 0x000000150e172224 */ /* 0x000fe400078e0216 */
[----:B------:R3:W5:Y:S02]  /*0e80*/  @P3 LDG.E R11, desc[UR10][R10.64] ;  /* 0x0000000a0a0b3981 */ /* 0x000764000c1e1900 */
[----:B----4-:R-:W-:Y:S02]  /*0e90*/  @P2 IMAD.WIDE.U32 R8, R23, 0x4, R8 ;  /* 0x0000000417082825 */ /* 0x010fe400078e0008 */
[----:B------:R-:W5:Y:S02]  /*0ea0*/  @P1 LDS R22, [R18+0xc] ;  /* 0x00000c0012161984 */ /* 0x000f640000000800 */
[----:B-1----:R-:W-:Y:S02]  /*0eb0*/  @P4 IMAD.WIDE.U32 R4, R25, 0x4, R4 ;  /* 0x0000000419044825 */ /* 0x002fe400078e0004 */
[----:B------:R-:W4:Y:S02]  /*0ec0*/  @P2 LDG.E R9, desc[UR10][R8.64] ;  /* 0x0000000a08092981 */ /* 0x000f24000c1e1900 */
[----:B0-----:R-:W-:-:S02]  /*0ed0*/  @P5 IMAD.WIDE.U32 R6, R19, 0x4, R6 ;  /* 0x0000000413065825 */ /* 0x001fc400078e0006 */
[----:B------:R-:W4:Y:S04]  /*0ee0*/  @P4 LDG.E R5, desc[UR10][R4.64] ;  /* 0x0000000a04054981 */ /* 0x000f28000c1e1900 */
[----:B------:R-:W4:Y:S04]  /*0ef0*/  @P5 LDG.E R7, desc[UR10][R6.64] ;  /* 0x0000000a06075981 */ /* 0x000f28000c1e1900 */
[----:B------:R-:W0:Y:S04]  /*0f00*/  @P3 LDS R19, [R18+0x10] ;  /* 0x0000100012133984 */ /* 0x000e280000000800 */
[----:B--2---:R-:W4:Y:S04]  /*0f10*/  @P2 LDS R12, [R18+0x14] ;  /* 0x00001400120c2984 */ /* 0x004f280000000800 */
[----:B------:R-:W1:Y:S04]  /*0f20*/  @P4 LDS R23, [R18+0x18] ;  /* 0x0000180012174984 */ /* 0x000e680000000800 */
[----:B---3--:R-:W2:Y:S01]  /*0f30*/  @P5 LDS R10, [R18+0x1c] ;  /* 0x00001c00120a5984 */ /* 0x008ea20000000800 */
[----:B------:R-:W-:-:S02]  /*0f40*/  VIADD R16, R16, 0x8 ;  /* 0x0000000810107836 */ /* 0x000fc40000000000 */
[----:B-----5:R-:W-:-:S03]  /*0f50*/  @P1 FFMA R20, R13, R22, R20 ;  /* 0x000000160d141223 */ /* 0x020fc60000000014 */
[----:B------:R-:W-:Y:S01]  /*0f60*/  ISETP.NE.AND P1, PT, R16, UR5, PT ;  /* 0x0000000510007c0c */ /* 0x000fe2000bf25270 */
[----:B0-----:R-:W-:-:S04]  /*0f70*/  @P3 FFMA R20, R19, R11, R20 ;  /* 0x0000000b13143223 */ /* 0x001fc80000000014 */
[----:B----4-:R-:W-:-:S04]  /*0f80*/  @P2 FFMA R20, R9, R12, R20 ;  /* 0x0000000c09142223 */ /* 0x010fc80000000014 */
[----:B-1----:R-:W-:-:S04]  /*0f90*/  @P4 FFMA R20, R5, R23, R20 ;  /* 0x0000001705144223 */ /* 0x002fc80000000014 */
[----:B--2---:R-:W-:Y:S01]  /*0fa0*/  @P5 FFMA R20, R7, R10, R20 ;  /* 0x0000000a07145223 */ /* 0x004fe20000000014 */
[----:B------:R-:W-:Y:S06]  /*0fb0*/  @P1 BRA `(.L_x_118) ;  /* 0xfffffff800ac1947 */ /* 0x000fec000383ffff */
[----:B------:R-:W-:-:S07]  /*0fc0*/  MOV R12, UR5 ;  /* 0x00000005000c7c02 */ /* 0x000fce0008000f00 */
.L_x_117:
[----:B------:R-:W-:-:S09]  /*0fd0*/  UISETP.NE.AND UP1, UPT, UR14, URZ, UPT ;  /* 0x000000ff0e00728c */ /* 0x000fd2000bf25270 */
[----:B------:R-:W-:Y:S05]  /*0fe0*/  BRA.U !UP1, `(.L_x_119) ;  /* 0x0000000509747547 */ /* 0x000fea000b800000 */
[----:B------:R-:W-:Y:S02]  /*0ff0*/  UIADD3 UR6, UPT, UPT, UR14, -0x1, URZ ;  /* 0xffffffff0e067890 */ /* 0x000fe4000fffe0ff */
[----:B------:R-:W-:Y:S02]  /*1000*/  UISETP.NE.AND UP2, UPT, UR15, URZ, UPT ;  /* 0x000000ff0f00728c */ /* 0x000fe4000bf45270 */
[----:B------:R-:W-:-:S09]  /*1010*/  UISETP.GE.U32.AND UP1, UPT, UR6, 0x3, UPT ;  /* 0x000000030600788c */ /* 0x000fd2000bf26070 */
[----:B------:R-:W-:Y:S05]  /*1020*/  BRA.U !UP1, `(.L_x_120) ;  /* 0x0000000109ac7547 */ /* 0x000fea000b800000 */
[----:B------:R-:W-:-:S05]  /*1030*/  IMAD R4, R12, -0x2, R3 ;  /* 0xfffffffe0c047824 */ /* 0x000fca00078e0203 */
[----:B------:R-:W-:-:S04]  /*1040*/  IADD3 R18, PT, PT, R4, UR7, RZ ;  /* 0x0000000704127c10 */ /* 0x000fc8000fffe0ff */
[CC--:B------:R-:W-:Y:S01]  /*1050*/  ISETP.GE.U32.AND P1, PT, R18.reuse, R21.reuse, PT ;  /* 0x000000151200720c */ /* 0x0c0fe20003f26070 */
[C---:B------:R-:W-:Y:S01]  /*1060*/  VIADD R24, R18.reuse, 0xfffffffc ;  /* 0xfffffffc12187836 */ /* 0x040fe20000000000 */
[C---:B------:R-:W-:Y:S02]  /*1070*/  IADD3 R22, PT, PT, R18.reuse, -0x2, RZ ;  /* 0xfffffffe12167810 */ /* 0x040fe40007ffe0ff */
[----:B------:R-:W-:Y:S02]  /*1080*/  ISETP.GT.AND P1, PT, R18, -0x1, !P1 ;  /* 0xffffffff1200780c */ /* 0x000fe40004f24270 */
[----:B------:R-:W-:Y:S02]  /*1090*/  ISETP.GE.U32.AND P3, PT, R22, R21, PT ;  /* 0x000000151600720c */ /* 0x000fe40003f66070 */
[----:B------:R-:W-:Y:S02]  /*10a0*/  PLOP3.LUT P1, PT, P0, P1, PT, 0x80, 0x8 ;  /* 0x000000000008781c */ /* 0x000fe40000723070 */
[----:B------:R-:W-:-:S02]  /*10b0*/  IADD3 R16, PT, PT, R18, -0x6, RZ ;  /* 0xfffffffa12107810 */ /* 0x000fc40007ffe0ff */
[-C--:B------:R-:W-:Y:S02]  /*10c0*/  ISETP.GE.U32.AND P4, PT, R24, R21.reuse, PT ;  /* 0x000000151800720c */ /* 0x080fe40003f86070 */
[----:B------:R-:W-:Y:S02]  /*10d0*/  ISETP.GT.AND P3, PT, R22, -0x1, !P3 ;  /* 0xffffffff1600780c */ /* 0x000fe40005f64270 */
[-C--:B------:R-:W-:Y:S02]  /*10e0*/  ISETP.GE.U32.AND P2, PT, R16, R21.reuse, PT ;  /* 0x000000151000720c */ /* 0x080fe40003f46070 */
[----:B------:R-:W-:Y:S02]  /*10f0*/  ISETP.GT.AND P4, PT, R24, -0x1, !P4 ;  /* 0xffffffff1800780c */ /* 0x000fe40006784270 */
[----:B------:R-:W-:Y:S01]  /*1100*/  PLOP3.LUT P3, PT, P0, P3, PT, 0x80, 0x8 ;  /* 0x000000000008781c */ /* 0x000fe20000767070 */
[----:B------:R-:W0:Y:S01]  /*1110*/  @P1 LDC.64 R10, c[0x0][0x388] ;  /* 0x0000e200ff0a1b82 */ /* 0x000e220000000a00 */
[----:B------:R-:W-:Y:S01]  /*1120*/  ISETP.GT.AND P2, PT, R16, -0x1, !P2 ;  /* 0xffffffff1000780c */ /* 0x000fe20005744270 */
[----:B------:R-:W-:Y:S01]  /*1130*/  @P1 IMAD R13, R14, R21, R18 ;  /* 0x000000150e0d1224 */ /* 0x000fe200078e0212 */
[----:B------:R-:W-:-:S02]  /*1140*/  PLOP3.LUT P4, PT, P0, P4, PT, 0x80, 0x8 ;  /* 0x000000000008781c */ /* 0x000fc40000789070 */
[----:B------:R-:W-:-:S07]  /*1150*/  PLOP3.LUT P2, PT, P0, P2, PT, 0x80, 0x8 ;  /* 0x000000000008781c */ /* 0x000fce0000745070 */
[----:B------:R-:W1:Y:S04]  /*1160*/  @P3 LDC.64 R8, c[0x0][0x388] ;  /* 0x0000e200ff083b82 */ /* 0x000e680000000a00 */
[----:B------:R-:W-:-:S04]  /*1170*/  @P4 IMAD R19, R14, R21, R24 ;  /* 0x000000150e134224 */ /* 0x000fc800078e0218 */
[----:B------:R-:W2:Y:S01]  /*1180*/  @P4 LDC.64 R6, c[0x0][0x388] ;  /* 0x0000e200ff064b82 */ /* 0x000ea20000000a00 */
[----:B0-----:R-:W-:-:S07]  /*1190*/  @P1 IMAD.WIDE.U32 R10, R13, 0x4, R10 ;  /* 0x000000040d0a1825 */ /* 0x001fce00078e000a */
[----:B------:R-:W0:Y:S01]  /*11a0*/  @P2 LDC.64 R4, c[0x0][0x388] ;  /* 0x0000e200ff042b82 */ /* 0x000e220000000a00 */
[----:B------:R-:W-:Y:S01]  /*11b0*/  @P3 IMAD R13, R14, R21, R22 ;  /* 0x000000150e0d3224 */ /* 0x000fe200078e0216 */
[----:B------:R3:W4:Y:S03]  /*11c0*/  @P1 LDG.E R11, desc[UR10][R10.64] ;  /* 0x0000000a0a0b1981 */ /* 0x000726000c1e1900 */
[----:B-1----:R-:W-:-:S04]  /*11d0*/  @P3 IMAD.WIDE.U32 R8, R13, 0x4, R8 ;  /* 0x000000040d083825 */ /* 0x002fc800078e0008 */
[----:B------:R-:W-:Y:S02]  /*11e0*/  @P2 IMAD R13, R14, R21, R16 ;  /* 0x000000150e0d2224 */ /* 0x000fe400078e0210 */
[----:B------:R-:W5:Y:S01]  /*11f0*/  @P3 LDG.E R9, desc[UR10][R8.64] ;  /* 0x0000000a08093981 */ /* 0x000f62000c1e1900 */
[----:B--2---:R-:W-:-:S06]  /*1200*/  @P4 IMAD.WIDE.U32 R6, R19, 0x4, R6 ;  /* 0x0000000413064825 */ /* 0x004fcc00078e0006 */
[----:B------:R-:W2:Y:S01]  /*1210*/  @P4 LDG.E R6, desc[UR10][R6.64] ;  /* 0x0000000a06064981 */ /* 0x000ea2000c1e1900 */
[----:B0-----:R-:W-:-:S06]  /*1220*/  @P2 IMAD.WIDE.U32 R4, R13, 0x4, R4 ;  /* 0x000000040d042825 */ /* 0x001fcc00078e0004 */
[----:B------:R-:W2:Y:S01]  /*1230*/  @P2 LDG.E R5, desc[UR10][R4.64] ;  /* 0x0000000a04052981 */ /* 0x000ea2000c1e1900 */
[----:B------:R-:W-:-:S05]  /*1240*/  LEA R16, R12, R15, 0x2 ;  /* 0x0000000f0c107211 */ /* 0x000fca00078e10ff */
[----:B------:R-:W4:Y:S04]  /*1250*/  @P1 LDS R13, [R16] ;  /* 0x00000000100d1984 */ /* 0x000f280000000800 */
[----:B------:R-:W5:Y:S04]  /*1260*/  @P3 LDS R18, [R16+0x4] ;  /* 0x0000040010123984 */ /* 0x000f680000000800 */
[----:B------:R-:W2:Y:S04]  /*1270*/  @P4 LDS R19, [R16+0x8] ;  /* 0x0000080010134984 */ /* 0x000ea80000000800 */
[----:B---3--:R-:W0:Y:S01]  /*1280*/  @P2 LDS R10, [R16+0xc] ;  /* 0x00000c00100a2984 */ /* 0x008e220000000800 */
[----:B------:R-:W-:Y:S01]  /*1290*/  IADD3 R12, PT, PT, R12, 0x4, RZ ;  /* 0x000000040c0c7810 */ /* 0x000fe20007ffe0ff */
[----:B----4-:R-:W-:-:S04]  /*12a0*/  @P1 FFMA R20, R13, R11, R20 ;  /* 0x0000000b0d141223 */ /* 0x010fc80000000014 */
[----:B-----5:R-:W-:-:S04]  /*12b0*/  @P3 FFMA R20, R9, R18, R20 ;  /* 0x0000001209143223 */ /* 0x020fc80000000014 */
[----:B--2---:R-:W-:-:S04]  /*12c0*/  @P4 FFMA R20, R19, R6, R20 ;  /* 0x0000000613144223 */ /* 0x004fc80000000014 */
[----:B0-----:R-:W-:-:S07]  /*12d0*/  @P2 FFMA R20, R5, R10, R20 ;  /* 0x0000000a05142223 */ /* 0x001fce0000000014 */
.L_x_120:
[----:B------:R-:W-:Y:S05]  /*12e0*/  BRA.U !UP2, `(.L_x_119) ;  /* 0x000000010ab47547 */ /* 0x000fea000b800000 */
[----:B------:R-:W0:Y:S01]  /*12f0*/  LDCU UR6, c[0x0][0x39c] ;  /* 0x00007380ff0677ac */ /* 0x000e220008000800 */
[----:B------:R-:W-:Y:S02]  /*1300*/  UISETP.NE.AND UP1, UPT, UR15, 0x1, UPT ;  /* 0x000000010f00788c */ /* 0x000fe4000bf25270 */
[----:B0-----:R-:W-:-:S04]  /*1310*/  ULOP3.LUT UR6, UR6, 0x1, URZ, 0xc0, !UPT ;  /* 0x0000000106067892 */ /* 0x001fc8000f8ec0ff */
[----:B------:R-:W-:-:S03]  /*1320*/  UISETP.NE.U32.AND UP2, UPT, UR6, 0x1, UPT ;  /* 0x000000010600788c */ /* 0x000fc6000bf45070 */
[----:B------:R-:W-:Y:S08]  /*1330*/  BRA.U !UP1, `(.L_x_121) ;  /* 0x0000000109607547 */ /* 0x000ff0000b800000 */
[----:B------:R-:W-:-:S04]  /*1340*/  IMAD R4, R12, -0x2, R3 ;  /* 0xfffffffe0c047824 */ /* 0x000fc800078e0203 */
[----:B------:R-:W-:-:S05]  /*1350*/  VIADD R10, R4, UR7 ;  /* 0x00000007040a7c36 */ /* 0x000fca0008000000 */
[CC--:B------:R-:W-:Y:S02]  /*1360*/  ISETP.GE.U32.AND P1, PT, R10.reuse, R21.reuse, PT ;  /* 0x000000150a00720c */ /* 0x0c0fe40003f26070 */
[C---:B------:R-:W-:Y:S02]  /*1370*/  IADD3 R8, PT, PT, R10.reuse, -0x2, RZ ;  /* 0xfffffffe0a087810 */ /* 0x040fe40007ffe0ff */
[----:B------:R-:W-:Y:S02]  /*1380*/  ISETP.GT.AND P1, PT, R10, -0x1, !P1 ;  /* 0xffffffff0a00780c */ /* 0x000fe40004f24270 */
[C---:B------:R-:W-:Y:S02]  /*1390*/  ISETP.GE.U32.AND P2, PT, R8.reuse, R21, PT ;  /* 0x000000150800720c */ /* 0x040fe40003f46070 */
[----:B------:R-:W-:Y:S02]  /*13a0*/  PLOP3.LUT P1, PT, P0, P1, PT, 0x80, 0x8 ;  /* 0x000000000008781c */ /* 0x000fe40000723070 */
[----:B------:R-:W-:-:S04]  /*13b0*/  ISETP.GT.AND P2, PT, R8, -0x1, !P2 ;  /* 0xffffffff0800780c */ /* 0x000fc80005744270 */
[----:B------:R-:W-:-:S07]  /*13c0*/  PLOP3.LUT P2, PT, P0, P2, PT, 0x80, 0x8 ;  /* 0x000000000008781c */ /* 0x000fce0000745070 */
[----:B------:R-:W0:Y:S01]  /*13d0*/  @P1 LDC.64 R6, c[0x0][0x388] ;  /* 0x0000e200ff061b82 */ /* 0x000e220000000a00 */
[----:B------:R-:W-:-:S07]  /*13e0*/  @P1 IMAD R9, R14, R21, R10 ;  /* 0x000000150e091224 */ /* 0x000fce00078e020a */
[----:B------:R-:W1:Y:S01]  /*13f0*/  @P2 LDC.64 R4, c[0x0][0x388] ;  /* 0x0000e200ff042b82 */ /* 0x000e620000000a00 */
[----:B0-----:R-:W-:-:S04]  /*1400*/  @P1 IMAD.WIDE.U32 R6, R9, 0x4, R6 ;  /* 0x0000000409061825 */ /* 0x001fc800078e0006 */
[----:B------:R-:W-:Y:S02]  /*1410*/  @P2 IMAD R9, R14, R21, R8 ;  /* 0x000000150e092224 */ /* 0x000fe400078e0208 */
[----:B------:R-:W2:Y:S02]  /*1420*/  @P1 LDG.E R6, desc[UR10][R6.64] ;  /* 0x0000000a06061981 */ /* 0x000ea4000c1e1900 */
[----:B-1----:R-:W-:-:S06]  /*1430*/  @P2 IMAD.WIDE.U32 R4, R9, 0x4, R4 ;  /* 0x0000000409042825 */ /* 0x002fcc00078e0004 */
[----:B------:R-:W3:Y:S01]  /*1440*/  @P2 LDG.E R5, desc[UR10][R4.64] ;  /* 0x0000000a04052981 */ /* 0x000ee2000c1e1900 */
[CC--:B------:R-:W-:Y:S02]  /*1450*/  @P1 LEA R9, R12.reuse, R15.reuse, 0x2 ;  /* 0x0000000f0c091211 */ /* 0x0c0fe400078e10ff */
[----:B------:R-:W-:-:S04]  /*1460*/  @P2 LEA R8, R12, R15, 0x2 ;  /* 0x0000000f0c082211 */ /* 0x000fc800078e10ff */
[----:B------:R-:W2:Y:S04]  /*1470*/  @P1 LDS R9, [R9] ;  /* 0x0000000009091984 */ /* 0x000ea80000000800 */
[----:B------:R-:W3:Y:S01]  /*1480*/  @P2 LDS R8, [R8+0x4] ;  /* 0x0000040008082984 */ /* 0x000ee20000000800 */
[----:B------:R-:W-:Y:S02]  /*1490*/  VIADD R12, R12, 0x2 ;  /* 0x000000020c0c7836 */ /* 0x000fe40000000000 */
[----:B--2---:R-:W-:-:S04]  /*14a0*/  @P1 FFMA R20, R9, R6, R20 ;  /* 0x0000000609141223 */ /* 0x004fc80000000014 */
[----:B---3--:R-:W-:-:S07]  /*14b0*/  @P2 FFMA R20, R5, R8, R20 ;  /* 0x0000000805142223 */ /* 0x008fce0000000014 */
.L_x_121:
[----:B------:R-:W-:Y:S05]  /*14c0*/  BRA.U UP2, `(.L_x_119) ;  /* 0x00000001023c7547 */ /* 0x000fea000b800000 */
[----:B------:R-:W-:Y:S01]  /*14d0*/  IMAD R4, R12, -0x2, R3 ;  /* 0xfffffffe0c047824 */ /* 0x000fe200078e0203 */
[----:B------:R-:W-:Y:S04]  /*14e0*/  BSSY.RECONVERGENT B0, `(.L_x_119) ;  /* 0x000000d000007945 */ /* 0x000fe80003800200 */
[----:B------:R-:W-:-:S04]  /*14f0*/  IADD3 R6, PT, PT, R4, UR7, RZ ;  /* 0x0000000704067c10 */ /* 0x000fc8000fffe0ff */
[----:B------:R-:W-:-:S04]  /*1500*/  ISETP.GE.U32.AND P1, PT, R6, R21, PT ;  /* 0x000000150600720c */ /* 0x000fc80003f26070 */
[----:B------:R-:W-:-:S04]  /*1510*/  ISETP.GT.AND P1, PT, R6, -0x1, !P1 ;  /* 0xffffffff0600780c */ /* 0x000fc80004f24270 */
[----:B------:R-:W-:-:S13]  /*1520*/  PLOP3.LUT P1, PT, P0, P1, PT, 0x80, 0x8 ;  /* 0x000000000008781c */ /* 0x000fda0000723070 */
[----:B------:R-:W-:Y:S05]  /*1530*/  @!P1 BRA `(.L_x_122) ;  /* 0x00000000001c9947 */ /* 0x000fea0003800000 */
[----:B------:R-:W0:Y:S01]  /*1540*/  LDC.64 R4, c[0x0][0x388] ;  /* 0x0000e200ff047b82 */ /* 0x000e220000000a00 */
[----:B------:R-:W-:-:S04]  /*1550*/  IMAD R21, R14, R21, R6 ;  /* 0x000000150e157224 */ /* 0x000fc800078e0206 */
[----:B0-----:R-:W-:-:S06]  /*1560*/  IMAD.WIDE.U32 R4, R21, 0x4, R4 ;  /* 0x0000000415047825 */ /* 0x001fcc00078e0004 */
[----:B------:R-:W2:Y:S01]  /*1570*/  LDG.E R4, desc[UR10][R4.64] ;  /* 0x0000000a04047981 */ /* 0x000ea2000c1e1900 */
[----:B------:R-:W-:-:S05]  /*1580*/  LEA R12, R12, R15, 0x2 ;  /* 0x0000000f0c0c7211 */ /* 0x000fca00078e10ff */
[----:B------:R-:W2:Y:S02]  /*1590*/  LDS R7, [R12] ;  /* 0x000000000c077984 */ /* 0x000ea40000000800 */
[----:B--2---:R-:W-:-:S07]  /*15a0*/  FFMA R20, R7, R4, R20 ;  /* 0x0000000407147223 */ /* 0x004fce0000000014 */
.L_x_122:
[----:B------:R-:W-:Y:S05]  /*15b0*/  BSYNC.RECONVERGENT B0 ;  /* 0x0000000000007941 */ /* 0x000fea0003800200 */
.L_x_119:
[----:B------:R-:W-:Y:S05]  /*15c0*/  @P6 BRA `(.L_x_123) ;  /* 0xfffffff000d86947 */ /* 0x000fea000383ffff */
[----:B------:R-:W-:-:S04]  /*15d0*/  UIADD3 UR4, UPT, UPT, UR4, 0x1, URZ ;  /* 0x0000000104047890 */ /* 0x000fc8000fffe0ff */
[----:B------:R-:W-:-:S09]  /*15e0*/  UISETP.NE.AND UP1, UPT, UR4, UR13, UPT ;  /* 0x0000000d0400728c */ /* 0x000fd2000bf25270 */
[----:B------:R-:W-:Y:S05]  /*15f0*/  BRA.U UP1, `(.L_x_124) ;  /* 0xfffffff101c07547 */ /* 0x000fea000b83ffff */
.L_x_116:
[----:B------:R-:W0:Y:S01]  /*1600*/  S2R R6, SR_TID.X ;  /* 0x0000000000067919 */ /* 0x000e220000002100 */
[----:B------:R-:W1:Y:S01]  /*1610*/  LDC R21, c[0x0][0x3b0] ;  /* 0x0000ec00ff157b82 */ /* 0x000e620000000800 */
[----:B------:R-:W-:Y:S01]  /*1620*/  BSSY.RECONVERGENT B0, `(.L_x_125) ;  /* 0x000007c000007945 */ /* 0x000fe20003800200 */
[----:B------:R-:W2:Y:S06]  /*1630*/  S2R R8, SR_TID.Y ;  /* 0x0000000000087919 */ /* 0x000eac0000002200 */
[----:B------:R-:W3:Y:S01]  /*1640*/  LDC.64 R4, c[0x0][0x390] ;  /* 0x0000e400ff047b82 */ /* 0x000ee20000000a00 */
[----:B-1----:R-:W-:-:S05]  /*1650*/  IMAD R24, R0, R21, R3 ;  /* 0x0000001500187224 */ /* 0x002fca00078e0203 */
[----:B------:R-:W-:Y:S01]  /*1660*/  ISETP.GT.U32.AND P0, PT, R24, 0x1f, PT ;  /* 0x0000001f1800780c */ /* 0x000fe20003f04070 */
[----:B0-----:R-:W-:-:S04]  /*1670*/  IMAD R6, R21, UR12, R6 ;  /* 0x0000000c15067c24 */ /* 0x001fc8000f8e0206 */
[----:B--2---:R-:W-:-:S04]  /*1680*/  IMAD R7, R6, R21, R8 ;  /* 0x0000001506077224 */ /* 0x004fc800078e0208 */
[----:B---3--:R-:W-:-:S05]  /*1690*/  IMAD.WIDE.U32 R4, R7, 0x4, R4 ;  /* 0x0000000407047825 */ /* 0x008fca00078e0004 */
[----:B------:R0:W-:Y:S01]  /*16a0*/  STG.E desc[UR10][R4.64], R20 ;  /* 0x0000001404007986 */ /* 0x0001e2000c10190a */
[----:B------:R-:W-:Y:S05]  /*16b0*/  @P0 BRA `(.L_x_126) ;  /* 0x0000000400c80947 */ /* 0x000fea0003800000 */
[----:B------:R-:W-:Y:S01]  /*16c0*/  IADD3 R24, PT, PT, R24, 0x20, RZ ;  /* 0x0000002018187810 */ /* 0x000fe20007ffe0ff */
[----:B------:R-:W-:Y:S01]  /*16d0*/  IMAD.MOV.U32 R23, RZ, RZ, RZ ;  /* 0x000000ffff177224 */ /* 0x000fe200078e00ff */
[----:B------:R-:W1:Y:S01]  /*16e0*/  LDCU UR4, c[0x0][0x39c] ;  /* 0x00007380ff0477ac */ /* 0x000e620008000800 */
[----:B------:R-:W-:-:S05]  /*16f0*/  NOP ;  /* 0x0000000000007918 */ /* 0x000fca0000000000 */
.L_x_127:
[----:B------:R-:W2:Y:S01]  /*1700*/  LDC.64 R26, c[0x0][0x380] ;  /* 0x0000e000ff1a7b82 */ /* 0x000ea20000000a00 */
[----:B-1----:R-:W-:-:S04]  /*1710*/  IMAD R25, R24, UR4, R23 ;  /* 0x0000000418197c24 */ /* 0x002fc8000f8e0217 */
[----:B------:R-:W-:-:S05]  /*1720*/  IMAD R25, R25, UR4, RZ ;  /* 0x0000000419197c24 */ /* 0x000fca000f8e02ff */
[C---:B---3--:R-:W-:Y:S02]  /*1730*/  IADD3 R11, PT, PT, R25.reuse, 0x2, RZ ;  /* 0x00000002190b7810 */ /* 0x048fe40007ffe0ff */
[C---:B------:R-:W-:Y:S02]  /*1740*/  IADD3 R17, PT, PT, R25.reuse, 0x1, RZ ;  /* 0x0000000119117810 */ /* 0x040fe40007ffe0ff */
[C---:B------:R-:W-:Y:S01]  /*1750*/  IADD3 R13, PT, PT, R25.reuse, 0x3, RZ ;  /* 0x00000003190d7810 */ /* 0x040fe20007ffe0ff */
[C---:B------:R-:W-:Y:S01]  /*1760*/  VIADD R29, R25.reuse, 0x4 ;  /* 0x00000004191d7836 */ /* 0x040fe20000000000 */
[C---:B------:R-:W-:Y:S02]  /*1770*/  IADD3 R19, PT, PT, R25.reuse, 0x5, RZ ;  /* 0x0000000519137810 */ /* 0x040fe40007ffe0ff */
[----:B------:R-:W-:Y:S01]  /*1780*/  IADD3 R15, PT, PT, R25, 0x6, RZ ;  /* 0x00000006190f7810 */ /* 0x000fe20007ffe0ff */
[----:B--2---:R-:W-:-:S04]  /*1790*/  IMAD.WIDE.U32 R10, R11, 0x4, R26 ;  /* 0x000000040b0a7825 */ /* 0x004fc800078e001a */
[C-C-:B0-----:R-:W-:Y:S01]  /*17a0*/  IMAD.WIDE.U32 R4, R25.reuse, 0x4, R26.reuse ;  /* 0x0000000419047825 */ /* 0x141fe200078e001a */
[----:B------:R-:W-:Y:S01]  /*17b0*/  IADD3 R14, PT, PT, R25, 0x7, RZ ;  /* 0x00000007190e7810 */ /* 0x000fe20007ffe0ff */
[----:B------:R-:W2:Y:S02]  /*17c0*/  LDG.E R10, desc[UR10][R10.64] ;  /* 0x0000000a0a0a7981 */ /* 0x000ea4000c1e1900 */
[--C-:B------:R-:W-:Y:S02]  /*17d0*/  IMAD.WIDE.U32 R6, R17, 0x4, R26.reuse ;  /* 0x0000000411067825 */ /* 0x100fe400078e001a */
[----:B------:R0:W2:Y:S02]  /*17e0*/  LDG.E R8, desc[UR10][R4.64] ;  /* 0x0000000a04087981 */ /* 0x0000a4000c1e1900 */
[--C-:B------:R-:W-:Y:S02]  /*17f0*/  IMAD.WIDE.U32 R12, R13, 0x4, R26.reuse ;  /* 0x000000040d0c7825 */ /* 0x100fe400078e001a */
[----:B------:R1:W2:Y:S04]  /*1800*/  LDG.E R9, desc[UR10][R6.64] ;  /* 0x0000000a06097981 */ /* 0x0002a8000c1e1900 */
[----:B------:R-:W2:Y:S01]  /*1810*/  LDG.E R11, desc[UR10][R12.64] ;  /* 0x0000000a0c0b7981 */ /* 0x000ea2000c1e1900 */
[----:B------:R-:W-:-:S04]  /*1820*/  IMAD.WIDE.U32 R28, R29, 0x4, R26 ;  /* 0x000000041d1c7825 */ /* 0x000fc800078e001a */
[----:B------:R-:W-:-:S04]  /*1830*/  IMAD.WIDE.U32 R18, R19, 0x4, R26 ;  /* 0x0000000413127825 */ /* 0x000fc800078e001a */
[--C-:B0-----:R-:W-:Y:S01]  /*1840*/  IMAD.WIDE.U32 R4, R15, 0x4, R26.reuse ;  /* 0x000000040f047825 */ /* 0x101fe200078e001a */
[----:B------:R-:W3:Y:S03]  /*1850*/  LDG.E R12, desc[UR10][R28.64] ;  /* 0x0000000a1c0c7981 */ /* 0x000ee6000c1e1900 */
[----:B-1----:R-:W-:Y:S01]  /*1860*/  IMAD.WIDE.U32 R6, R14, 0x4, R26 ;  /* 0x000000040e067825 */ /* 0x002fe200078e001a */
[----:B------:R0:W3:Y:S04]  /*1870*/  LDG.E R13, desc[UR10][R18.64] ;  /* 0x0000000a120d7981 */ /* 0x0000e8000c1e1900 */
[----:B------:R1:W3:Y:S04]  /*1880*/  LDG.E R14, desc[UR10][R4.64] ;  /* 0x0000000a040e7981 */ /* 0x0002e8000c1e1900 */
[----:B------:R4:W3:Y:S01]  /*1890*/  LDG.E R15, desc[UR10][R6.64] ;  /* 0x0000000a060f7981 */ /* 0x0008e2000c1e1900 */
[----:B------:R-:W-:Y:S01]  /*18a0*/  IADD3 R16, PT, PT, R25, 0x8, RZ ;  /* 0x0000000819107810 */ /* 0x000fe20007ffe0ff */
[----:B------:R-:W-:Y:S01]  /*18b0*/  IMAD R22, R23, 0x40, R2 ;  /* 0x0000004017167824 */ /* 0x000fe200078e0202 */
[----:B0-----:R-:W-:-:S03]  /*18c0*/  IADD3 R19, PT, PT, R25, 0x9, RZ ;  /* 0x0000000919137810 */ /* 0x001fc60007ffe0ff */
[----:B-1----:R-:W-:Y:S01]  /*18d0*/  IMAD.WIDE.U32 R4, R16, 0x4, R26 ;  /* 0x0000000410047825 */ /* 0x002fe200078e001a */
[----:B------:R-:W-:-:S03]  /*18e0*/  IADD3 R16, PT, PT, R25, 0xa, RZ ;  /* 0x0000000a19107810 */ /* 0x000fc60007ffe0ff */
[--C-:B------:R-:W-:Y:S02]  /*18f0*/  IMAD.WIDE.U32 R18, R19, 0x4, R26.reuse ;  /* 0x0000000413127825 */ /* 0x100fe400078e001a */
[----:B------:R-:W5:Y:S02]  /*1900*/  LDG.E R4, desc[UR10][R4.64] ;  /* 0x0000000a04047981 */ /* 0x000f64000c1e1900 */
[----:B------:R-:W-:Y:S02]  /*1910*/  VIADD R29, R25, 0xb ;  /* 0x0000000b191d7836 */ /* 0x000fe40000000000 */
[--C-:B----4-:R-:W-:Y:S01]  /*1920*/  IMAD.WIDE.U32 R6, R16, 0x4, R26.reuse ;  /* 0x0000000410067825 */ /* 0x110fe200078e001a */
[----:B------:R0:W5:Y:S03]  /*1930*/  LDG.E R5, desc[UR10][R18.64] ;  /* 0x0000000a12057981 */ /* 0x000166000c1e1900 */
[----:B------:R-:W-:-:S02]  /*1940*/  IMAD.WIDE.U32 R28, R29, 0x4, R26 ;  /* 0x000000041d1c7825 */ /* 0x000fc400078e001a */
[----:B------:R-:W5:Y:S04]  /*1950*/  LDG.E R6, desc[UR10][R6.64] ;  /* 0x0000000a06067981 */ /* 0x000f68000c1e1900 */
[----:B------:R1:W5:Y:S04]  /*1960*/  LDG.E R7, desc[UR10][R28.64] ;  /* 0x0000000a1c077981 */ /* 0x000368000c1e1900 */
[----:B--2---:R2:W-:Y:S02]  /*1970*/  STS.128 [R22], R8 ;  /* 0x0000000816007388 */ /* 0x0045e40000000c00 */
[----:B--2---:R-:W-:-:S02]  /*1980*/  IADD3 R9, PT, PT, R25, 0xc, RZ ;  /* 0x0000000c19097810 */ /* 0x004fc40007ffe0ff */
[----:B------:R-:W-:-:S03]  /*1990*/  IADD3 R11, PT, PT, R25, 0xd, RZ ;  /* 0x0000000d190b7810 */ /* 0x000fc60007ffe0ff */
[--C-:B0-----:R-:W-:Y:S01]  /*19a0*/  IMAD.WIDE.U32 R18, R9, 0x4, R26.reuse ;  /* 0x0000000409127825 */ /* 0x101fe200078e001a */
[C---:B------:R-:W-:Y:S01]  /*19b0*/  IADD3 R9, PT, PT, R25.reuse, 0xe, RZ ;  /* 0x0000000e19097810 */ /* 0x040fe20007ffe0ff */
[----:B---3--:R0:W-:Y:S04]  /*19c0*/  STS.128 [R22+0x10], R12 ;  /* 0x0000100c16007388 */ /* 0x0081e80000000c00 */
[----:B------:R2:W3:Y:S01]  /*19d0*/  LDG.E R8, desc[UR10][R18.64] ;  /* 0x0000000a12087981 */ /* 0x0004e2000c1e1900 */
[C---:B0-----:R-:W-:Y:S01]  /*19e0*/  VIADD R13, R25.reuse, 0xf ;  /* 0x0000000f190d7836 */ /* 0x041fe20000000000 */
[----:B------:R-:W-:Y:S01]  /*19f0*/  IADD3 R25, PT, PT, R25, UR4, RZ ;  /* 0x0000000419197c10 */ /* 0x000fe2000fffe0ff */
[----:B------:R-:W-:Y:S01]  /*1a00*/  IMAD.WIDE.U32 R14, R11, 0x4, R26 ;  /* 0x000000040b0e7825 */ /* 0x000fe200078e001a */
[----:B------:R-:W-:-:S03]  /*1a10*/  IADD3 R12, PT, PT, R17, UR4, RZ ;  /* 0x00000004110c7c10 */ /* 0x000fc6000fffe0ff */
[--C-:B------:R-:W-:Y:S01]  /*1a20*/  IMAD.WIDE.U32 R10, R9, 0x4, R26.reuse ;  /* 0x00000004090a7825 */ /* 0x100fe200078e001a */
[----:B-1----:R-:W-:Y:S01]  /*1a30*/  IADD3 R29, PT, PT, R25, 0x2, RZ ;  /* 0x00000002191d7810 */ /* 0x002fe20007ffe0ff */
[----:B------:R-:W3:Y:S02]  /*1a40*/  LDG.E R9, desc[UR10][R14.64] ;  /* 0x0000000a0e097981 */ /* 0x000ee4000c1e1900 */
[--C-:B------:R-:W-:Y:S02]  /*1a50*/  IMAD.WIDE.U32 R16, R13, 0x4, R26.reuse ;  /* 0x000000040d107825 */ /* 0x100fe400078e001a */
[----:B------:R-:W3:Y:S02]  /*1a60*/  LDG.E R10, desc[UR10][R10.64] ;  /* 0x0000000a0a0a7981 */ /* 0x000ee4000c1e1900 */
[----:B--2---:R-:W-:Y:S02]  /*1a70*/  VIADD R19, R25, 0x3 ;  /* 0x0000000319137836 */ /* 0x004fe40000000000 */
[----:B------:R-:W-:-:S04]  /*1a80*/  IMAD.WIDE.U32 R12, R12, 0x4, R26 ;  /* 0x000000040c0c7825 */ /* 0x000fc800078e001a */
[--C-:B------:R-:W-:Y:S01]  /*1a90*/  IMAD.WIDE.U32 R28, R29, 0x4, R26.reuse ;  /* 0x000000041d1c7825 */ /* 0x100fe200078e001a */
[----:B------:R0:W3:Y:S03]  /*1aa0*/  LDG.E R11, desc[UR10][R16.64] ;  /* 0x0000000a100b7981 */ /* 0x0000e6000c1e1900 */
[--C-:B------:R-:W-:Y:S01]  /*1ab0*/  IMAD.WIDE.U32 R18, R19, 0x4, R26.reuse ;  /* 0x0000000413127825 */ /* 0x100fe200078e001a */
[----:B------:R-:W2:Y:S04]  /*1ac0*/  LDG.E R13, desc[UR10][R12.64] ;  /* 0x0000000a0c0d7981 */ /* 0x000ea8000c1e1900 */
[----:B------:R1:W2:Y:S01]  /*1ad0*/  LDG.E R14, desc[UR10][R28.64] ;  /* 0x0000000a1c0e7981 */ /* 0x0002a2000c1e1900 */
[----:B0-----:R-:W-:-:S03]  /*1ae0*/  IMAD.WIDE.U32 R16, R25, 0x4, R26 ;  /* 0x0000000419107825 */ /* 0x001fc600078e001a */
[----:B------:R0:W2:Y:S04]  /*1af0*/  LDG.E R15, desc[UR10][R18.64] ;  /* 0x0000000a120f7981 */ /* 0x0000a8000c1e1900 */
[----:B------:R4:W2:Y:S01]  /*1b00*/  LDG.E R12, desc[UR10][R16.64] ;  /* 0x0000000a100c7981 */ /* 0x0008a2000c1e1900 */
[C---:B-1----:R-:W-:Y:S02]  /*1b10*/  IADD3 R29, PT, PT, R25.reuse, 0x5, RZ ;  /* 0x00000005191d7810 */ /* 0x042fe40007ffe0ff */
[----:B0-----:R-:W-:-:S05]  /*1b20*/  IADD3 R19, PT, PT, R25, 0x4, RZ ;  /* 0x0000000419137810 */ /* 0x001fca0007ffe0ff */
[----:B----4-:R-:W-:-:S04]  /*1b30*/  IMAD.WIDE.U32 R16, R19, 0x4, R26 ;  /* 0x0000000413107825 */ /* 0x010fc800078e001a */
[--C-:B------:R-:W-:Y:S01]  /*1b40*/  IMAD.WIDE.U32 R18, R29, 0x4, R26.reuse ;  /* 0x000000041d127825 */ /* 0x100fe200078e001a */
[C---:B------:R-:W-:Y:S01]  /*1b50*/  IADD3 R29, PT, PT, R25.reuse, 0x6, RZ ;  /* 0x00000006191d7810 */ /* 0x040fe20007ffe0ff */
[----:B------:R-:W4:Y:S02]  /*1b60*/  LDG.E R16, desc[UR10][R16.64] ;  /* 0x0000000a10107981 */ /* 0x000f24000c1e1900 */
[----:B------:R-:W-:Y:S02]  /*1b70*/  VIADD R28, R25, 0x7 ;  /* 0x00000007191c7836 */ /* 0x000fe40000000000 */
[----:B-----5:R0:W-:Y:S04]  /*1b80*/  STS.128 [R22+0x20], R4 ;  /* 0x0000200416007388 */ /* 0x0201e80000000c00 */
[----:B------:R1:W4:Y:S02]  /*1b90*/  LDG.E R17, desc[UR10][R18.64] ;  /* 0x0000000a12117981 */ /* 0x000324000c1e1900 */
[----:B-1----:R-:W-:Y:S01]  /*1ba0*/  IMAD.WIDE.U32 R18, R29, 0x4, R26 ;  /* 0x000000041d127825 */ /* 0x002fe200078e001a */
[----:B0-----:R-:W-:-:S02]  /*1bb0*/  IADD3 R5, PT, PT, R25, 0x8, RZ ;  /* 0x0000000819057810 */ /* 0x001fc40007ffe0ff */
[----:B------:R-:W-:Y:S01]  /*1bc0*/  IADD3 R7, PT, PT, R25, 0xa, RZ ;  /* 0x0000000a19077810 */ /* 0x000fe20007ffe0ff */
[--C-:B------:R-:W-:Y:S02]  /*1bd0*/  IMAD.WIDE.U32 R28, R28, 0x4, R26.reuse ;  /* 0x000000041c1c7825 */ /* 0x100fe400078e001a */
[----:B------:R-:W4:Y:S02]  /*1be0*/  LDG.E R18, desc[UR10][R18.64] ;  /* 0x0000000a12127981 */ /* 0x000f24000c1e1900 */
[----:B------:R-:W-:-:S04]  /*1bf0*/  IMAD.WIDE.U32 R4, R5, 0x4, R26 ;  /* 0x0000000405047825 */ /* 0x000fc800078e001a */
[----:B------:R-:W-:Y:S02]  /*1c00*/  IMAD.WIDE.U32 R6, R7, 0x4, R26 ;  /* 0x0000000407067825 */ /* 0x000fe400078e001a */
[----:B------:R-:W5:Y:S04]  /*1c10*/  LDG.E R4, desc[UR10][R4.64] ;  /* 0x0000000a04047981 */ /* 0x000f68000c1e1900 */
[----:B------:R0:W4:Y:S04]  /*1c20*/  LDG.E R19, desc[UR10][R28.64] ;  /* 0x0000000a1c137981 */ /* 0x000128000c1e1900 */
[----:B------:R-:W5:Y:S04]  /*1c30*/  LDG.E R6, desc[UR10][R6.64] ;  /* 0x0000000a06067981 */ /* 0x000f68000c1e1900 */
[----:B---3--:R1:W-:Y:S04]  /*1c40*/  STS.128 [R22+0x30], R8 ;  /* 0x0000300816007388 */ /* 0x0083e80000000c00 */
[----:B--2---:R2:W-:Y:S01]  /*1c50*/  STS.128 [R22+0x40], R12 ;  /* 0x0000400c16007388 */ /* 0x0045e20000000c00 */
[C---:B-1----:R-:W-:Y:S01]  /*1c60*/  IADD3 R11, PT, PT, R25.reuse, 0x9, RZ ;  /* 0x00000009190b7810 */ /* 0x042fe20007ffe0ff */
[----:B------:R-:W-:-:S04]  /*1c70*/  VIADD R9, R25, 0xb ;  /* 0x0000000b19097836 */ /* 0x000fc80000000000 */
[----:B------:R-:W-:-:S04]  /*1c80*/  IMAD.WIDE.U32 R10, R11, 0x4, R26 ;  /* 0x000000040b0a7825 */ /* 0x000fc800078e001a */
[----:B------:R-:W-:Y:S01]  /*1c90*/  IMAD.WIDE.U32 R8, R9, 0x4, R26 ;  /* 0x0000000409087825 */ /* 0x000fe200078e001a */
[----:B------:R-:W5:Y:S04]  /*1ca0*/  LDG.E R5, desc[UR10][R10.64] ;  /* 0x0000000a0a057981 */ /* 0x000f68000c1e1900 */
[----:B------:R-:W5:Y:S01]  /*1cb0*/  LDG.E R7, desc[UR10][R8.64] ;  /* 0x0000000a08077981 */ /* 0x000f62000c1e1900 */
[C---:B--2---:R-:W-:Y:S02]  /*1cc0*/  IADD3 R13, PT, PT, R25.reuse, 0xc, RZ ;  /* 0x0000000c190d7810 */ /* 0x044fe40007ffe0ff */
[C---:B------:R-:W-:Y:S02]  /*1cd0*/  IADD3 R15, PT, PT, R25.reuse, 0xd, RZ ;  /* 0x0000000d190f7810 */ /* 0x040fe40007ffe0ff */
[C---:B------:R-:W-:Y:S01]  /*1ce0*/  IADD3 R12, PT, PT, R25.reuse, 0xe, RZ ;  /* 0x0000000e190c7810 */ /* 0x040fe20007ffe0ff */
[----:B------:R-:W-:-:S02]  /*1cf0*/  VIADD R25, R25, 0xf ;  /* 0x0000000f19197836 */ /* 0x000fc40000000000 */
[----:B0-----:R-:W-:-:S04]  /*1d00*/  IMAD.WIDE.U32 R28, R13, 0x4, R26 ;  /* 0x000000040d1c7825 */ /* 0x001fc800078e001a */
[--C-:B------:R-:W-:Y:S01]  /*1d10*/  IMAD.WIDE.U32 R14, R15, 0x4, R26.reuse ;  /* 0x000000040f0e7825 */ /* 0x100fe200078e001a */
[----:B------:R-:W2:Y:S03]  /*1d20*/  LDG.E R8, desc[UR10][R28.64] ;  /* 0x0000000a1c087981 */ /* 0x000ea6000c1e1900 */
[--C-:B------:R-:W-:Y:S01]  /*1d30*/  IMAD.WIDE.U32 R12, R12, 0x4, R26.reuse ;  /* 0x000000040c0c7825 */ /* 0x100fe200078e001a */
[----:B------:R-:W2:Y:S03]  /*1d40*/  LDG.E R9, desc[UR10][R14.64] ;  /* 0x0000000a0e097981 */ /* 0x000ea6000c1e1900 */
[----:B------:R-:W-:Y:S01]  /*1d50*/  IMAD.WIDE.U32 R26, R25, 0x4, R26 ;  /* 0x00000004191a7825 */ /* 0x000fe200078e001a */
[----:B------:R-:W2:Y:S04]  /*1d60*/  LDG.E R10, desc[UR10][R12.64] ;  /* 0x0000000a0c0a7981 */ /* 0x000ea8000c1e1900 */
[----:B------:R-:W2:Y:S01]  /*1d70*/  LDG.E R11, desc[UR10][R26.64] ;  /* 0x0000000a1a0b7981 */ /* 0x000ea2000c1e1900 */
[----:B------:R-:W-:-:S04]  /*1d80*/  IADD3 R23, PT, PT, R23, 0x2, RZ ;  /* 0x0000000217177810 */ /* 0x000fc80007ffe0ff */
[----:B------:R-:W-:Y:S01]  /*1d90*/  ISETP.NE.AND P0, PT, R23, 0x10, PT ;  /* 0x000000101700780c */ /* 0x000fe20003f05270 */
[----:B----4-:R3:W-:Y:S04]  /*1da0*/  STS.128 [R22+0x50], R16 ;  /* 0x0000501016007388 */ /* 0x0107e80000000c00 */
[----:B-----5:R3:W-:Y:S04]  /*1db0*/  STS.128 [R22+0x60], R4 ;  /* 0x0000600416007388 */ /* 0x0207e80000000c00 */
[----:B--2---:R3:W-:Y:S04]  /*1dc0*/  STS.128 [R22+0x70], R8 ;  /* 0x0000700816007388 */ /* 0x0047e80000000c00 */
[----:B------:R-:W-:Y:S05]  /*1dd0*/  @P0 BRA `(.L_x_127) ;  /* 0xfffffff800480947 */ /* 0x000fea000383ffff */
.L_x_126:
[----:B------:R-:W-:Y:S05]  /*1de0*/  BSYNC.RECONVERGENT B0 ;  /* 0x0000000000007941 */ /* 0x000fea0003800200 */
.L_x_125:
[----:B------:R-:W-:Y:S06]  /*1df0*/  BAR.SYNC.DEFER_BLOCKING 0x0 ;  /* 0x0000000000007b1d */ /* 0x000fec0000010000 */
[----:B------:R-:W-:Y:S05]  /*1e00*/  BRA.U UP0, `(.L_x_128) ;  /* 0x0000000d00507547 */ /* 0x000fea000b800000 */
[----:B------:R-:W1:Y:S02]  /*1e10*/  LDCU UR4, c[0x0][0x39c] ;  /* 0x00007380ff0477ac */ /* 0x000e640008000800 */
[----:B-1----:R-:W-:-:S03]  /*1e20*/  ULOP3.LUT UR8, UR4, 0xfffffff8, URZ, 0xc0, !UPT ;  /* 0xfffffff804087892 */ /* 0x002fc6000f8ec0ff */
[----:B------:R-:W-:-:S09]  /*1e30*/  UMOV UR4, URZ ;  /* 0x000000ff00047c82 */ /* 0x000fd20008000000 */
.L_x_136:
[----:B------:R-:W1:Y:S01]  /*1e40*/  LDCU UR6, c[0x0][0x3a4] ;  /* 0x00007480ff0677ac */ /* 0x000e620008000800 */
[----:B0--3--:R-:W-:Y:S01]  /*1e50*/  HFMA2 R5, -RZ, RZ, 0, 0 ;  /* 0x00000000ff057431 */ /* 0x009fe200000001ff */
[----:B------:R-:W-:-:S04]  /*1e60*/  UIADD3 UR5, UPT, UPT, UR4, 0x20, URZ ;  /* 0x0000002004057890 */ /* 0x000fc8000fffe0ff */
[----:B-1----:R-:W-:-:S12]  /*1e70*/  UIMAD UR6, UR5, UR6, UR12 ;  /* 0x00000006050672a4 */ /* 0x002fd8000f8e020c */
.L_x_135:
        /* <DEDUP_REMOVED lines=8> */
[----:B--2---:R-:W-:Y:S01]  /*1f00*/  IMAD.U32 R23, RZ, RZ, UR17 ;  /* 0x00000011ff177e24 */ /* 0x004fe2000f8e00ff */
[----:B0-----:R-:W-:-:S04]  /*1f10*/  ULEA UR5, UR9, UR5, 0x18 ;  /* 0x0000000509057291 */ /* 0x001fc8000f8ec0ff */
[----:B------:R-:W-:Y:S01]  /*1f20*/  ULEA UR5, UR4, UR5, 0xa ;  /* 0x0000000504057291 */ /* 0x000fe2000f8e50ff */
[----:B------:R-:W-:-:S04]  /*1f30*/  ISETP.GE.U32.AND P0, PT, R6, R23, PT ;  /* 0x000000170600720c */ /* 0x000fc80003f06070 */
[----:B------:R-:W-:Y:S01]  /*1f40*/  ISETP.GT.AND P0, PT, R6, -0x1, !P0 ;  /* 0xffffffff0600780c */ /* 0x000fe20004704270 */
[----:B------:R-:W-:Y:S01]  /*1f50*/  IMAD R6, R23, UR6, R6 ;  /* 0x0000000617067c24 */ /* 0x000fe2000f8e0206 */
[C---:B------:R-:W-:Y:S02]  /*1f60*/  LEA R4, R5.reuse, UR5, 0x6 ;  /* 0x0000000505047c11 */ /* 0x040fe4000f8e30ff */
[----:B------:R-:W-:-:S04]  /*1f70*/  IADD3 R5, PT, PT, R5, 0x1, RZ ;  /* 0x0000000105057810 */ /* 0x000fc80007ffe0ff */
[----:B------:R-:W-:Y:S01]  /*1f80*/  ISETP.NE.AND P6, PT, R5, UR16, PT ;  /* 0x0000001005007c0c */ /* 0x000fe2000bfc5270 */
[----:B------:R-:W-:-:S12]  /*1f90*/  BRA.U !UP1, `(.L_x_129) ;  /* 0x0000000509607547 */ /* 0x000fd8000b800000 */
[----:B------:R-:W0:Y:S01]  /*1fa0*/  LDC R23, c[0x0][0x3a8] ;  /* 0x0000ea00ff177b82 */ /* 0x000e220000000800 */
[----:B------:R-:W-:-:S07]  /*1fb0*/  MOV R7, RZ ;  /* 0x000000ff00077202 */ /* 0x000fce0000000f00 */
.L_x_130:
[----:B------:R-:W-:-:S04]  /*1fc0*/  IMAD R14, R7, -0x2, R3 ;  /* 0xfffffffe070e7824 */ /* 0x000fc800078e0203 */
[----:B------:R-:W-:-:S05]  /*1fd0*/  VIADD R14, R14, UR7 ;  /* 0x000000070e0e7c36 */ /* 0x000fca0008000000 */
[C---:B------:R-:W-:Y:S02]  /*1fe0*/  IADD3 R16, PT, PT, R14.reuse, -0x2, RZ ;  /* 0xfffffffe0e107810 */ /* 0x040fe40007ffe0ff */
[-C--:B0-----:R-:W-:Y:S02]  /*1ff0*/  ISETP.GE.U32.AND P2, PT, R14, R23.reuse, PT ;  /* 0x000000170e00720c */ /* 0x081fe40003f46070 */
[----:B------:R-:W-:Y:S02]  /*2000*/  ISETP.GE.U32.AND P3, PT, R16, R23, PT ;  /* 0x000000171000720c */ /* 0x000fe40003f66070 */
[----:B------:R-:W-:Y:S02]  /*2010*/  ISETP.GT.AND P2, PT, R14, -0x1, !P2 ;  /* 0xffffffff0e00780c */ /* 0x000fe40005744270 */
[----:B------:R-:W-:Y:S02]  /*2020*/  ISETP.GT.AND P3, PT, R16, -0x1, !P3 ;  /* 0xffffffff1000780c */ /* 0x000fe40005f64270 */
[----:B------:R-:W-:-:S02]  /*2030*/  PLOP3.LUT P2, PT, P0, P2, PT, 0x80, 0x8 ;  /* 0x000000000008781c */ /* 0x000fc40000745070 */
[----:B------:R-:W-:Y:S02]  /*2040*/  IADD3 R18, PT, PT, R14, -0x4, RZ ;  /* 0xfffffffc0e127810 */ /* 0x000fe40007ffe0ff */
[----:B------:R-:W-:Y:S02]  /*2050*/  PLOP3.LUT P3, PT, P0, P3, PT, 0x80, 0x8 ;  /* 0x000000000008781c */ /* 0x000fe40000767070 */
[----:B------:R-:W-:-:S04]  /*2060*/  ISETP.GE.U32.AND P4, PT, R18, R23, PT ;  /* 0x000000171200720c */ /* 0x000fc80003f86070 */
[----:B------:R-:W-:-:S03]  /*2070*/  ISETP.GT.AND P4, PT, R18, -0x1, !P4 ;  /* 0xffffffff1200780c */ /* 0x000fc60006784270 */
[----:B------:R-:W0:Y:S01]  /*2080*/  @P2 LDC.64 R12, c[0x0][0x388] ;  /* 0x0000e200ff0c2b82 */ /* 0x000e220000000a00 */
[----:B------:R-:W-:Y:S01]  /*2090*/  PLOP3.LUT P4, PT, P0, P4, PT, 0x80, 0x8 ;  /* 0x000000000008781c */ /* 0x000fe20000789070 */
[CC--:B------:R-:W-:Y:S02]  /*20a0*/  @P2 IMAD R15, R6.reuse, R23.reuse, R14 ;  /* 0x00000017060f2224 */ /* 0x0c0fe400078e020e */
[----:B------:R-:W-:-:S04]  /*20b0*/  @P3 IMAD R17, R6, R23, R16 ;  /* 0x0000001706113224 */ /* 0x000fc800078e0210 */
[----:B------:R-:W1:Y:S08]  /*20c0*/  @P3 LDC.64 R8, c[0x0][0x388] ;  /* 0x0000e200ff083b82 */ /* 0x000e700000000a00 */
[----:B------:R-:W2:Y:S01]  /*20d0*/  @P4 LDC.64 R10, c[0x0][0x388] ;  /* 0x0000e200ff0a4b82 */ /* 0x000ea20000000a00 */
[----:B0-----:R-:W-:-:S06]  /*20e0*/  @P2 IMAD.WIDE.U32 R12, R15, 0x4, R12 ;  /* 0x000000040f0c2825 */ /* 0x001fcc00078e000c */
[----:B------:R-:W3:Y:S01]  /*20f0*/  @P2 LDG.E R12, desc[UR10][R12.64] ;  /* 0x0000000a0c0c2981 */ /* 0x000ee2000c1e1900 */
[----:B-1----:R-:W-:-:S04]  /*2100*/  @P3 IMAD.WIDE.U32 R8, R17, 0x4, R8 ;  /* 0x0000000411083825 */ /* 0x002fc800078e0008 */
[----:B------:R-:W-:Y:S02]  /*2110*/  @P4 IMAD R15, R6, R23, R18 ;  /* 0x00000017060f4224 */ /* 0x000fe400078e0212 */
[----:B------:R-:W4:Y:S02]  /*2120*/  @P3 LDG.E R9, desc[UR10][R8.64] ;  /* 0x0000000a08093981 */ /* 0x000f24000c1e1900 */
[----:B--2---:R-:W-:-:S06]  /*2130*/  @P4 IMAD.WIDE.U32 R10, R15, 0x4, R10 ;  /* 0x000000040f0a4825 */ /* 0x004fcc00078e000a */
[----:B------:R-:W2:Y:S01]  /*2140*/  @P4 LDG.E R11, desc[UR10][R10.64] ;  /* 0x0000000a0a0b4981 */ /* 0x000ea2000c1e1900 */
[----:B------:R-:W-:-:S05]  /*2150*/  LEA R18, R7, R4, 0x2 ;  /* 0x0000000407127211 */ /* 0x000fca00078e10ff */
[----:B------:R-:W3:Y:S04]  /*2160*/  @P2 LDS R15, [R18] ;  /* 0x00000000120f2984 */ /* 0x000ee80000000800 */
[----:B------:R-:W4:Y:S04]  /*2170*/  @P3 LDS R17, [R18+0x4] ;  /* 0x0000040012113984 */ /* 0x000f280000000800 */
[----:B------:R-:W2:Y:S01]  /*2180*/  @P4 LDS R25, [R18+0x8] ;  /* 0x0000080012194984 */ /* 0x000ea20000000800 */
[----:B------:R-:W-:-:S05]  /*2190*/  VIADD R16, R14, 0xfffffffa ;  /* 0xfffffffa0e107836 */ /* 0x000fca0000000000 */
[----:B------:R-:W-:-:S04]  /*21a0*/  ISETP.GE.U32.AND P1, PT, R16, R23, PT ;  /* 0x000000171000720c */ /* 0x000fc80003f26070 */
[----:B------:R-:W-:Y:S02]  /*21b0*/  ISETP.GT.AND P1, PT, R16, -0x1, !P1 ;  /* 0xffffffff1000780c */ /* 0x000fe40004f24270 */
[----:B------:R-:W-:Y:S02]  /*21c0*/  IADD3 R26, PT, PT, R14, -0x8, RZ ;  /* 0xfffffff80e1a7810 */ /* 0x000fe40007ffe0ff */
[----:B------:R-:W-:Y:S02]  /*21d0*/  PLOP3.LUT P1, PT, P0, P1, PT, 0x80, 0x8 ;  /* 0x000000000008781c */ /* 0x000fe40000723070 */
[----:B------:R-:W-:Y:S02]  /*21e0*/  ISETP.GE.U32.AND P5, PT, R26, R23, PT ;  /* 0x000000171a00720c */ /* 0x000fe40003fa6070 */
[C---:B------:R-:W-:Y:S02]  /*21f0*/  IADD3 R22, PT, PT, R14.reuse, -0xa, RZ ;  /* 0xfffffff60e167810 */ /* 0x040fe40007ffe0ff */
[C---:B------:R-:W-:Y:S01]  /*2200*/  IADD3 R24, PT, PT, R14.reuse, -0xc, RZ ;  /* 0xfffffff40e187810 */ /* 0x040fe20007ffe0ff */
[----:B------:R-:W-:-:S02]  /*2210*/  VIADD R19, R14, 0xfffffff2 ;  /* 0xfffffff20e137836 */ /* 0x000fc40000000000 */
[----:B---3--:R-:W-:Y:S01]  /*2220*/  @P2 FFMA R20, R15, R12, R20 ;  /* 0x0000000c0f142223 */ /* 0x008fe20000000014 */
[----:B------:R-:W-:-:S03]  /*2230*/  ISETP.GE.U32.AND P2, PT, R22, R23, PT ;  /* 0x000000171600720c */ /* 0x000fc60003f46070 */
[----:B------:R-:W0:Y:S01]  /*2240*/  @P1 LDC.64 R14, c[0x0][0x388] ;  /* 0x0000e200ff0e1b82 */ /* 0x000e220000000a00 */
[----:B----4-:R-:W-:Y:S01]  /*2250*/  @P3 FFMA R20, R9, R17, R20 ;  /* 0x0000001109143223 */ /* 0x010fe20000000014 */
[----:B------:R-:W-:Y:S02]  /*2260*/  ISETP.GT.AND P3, PT, R26, -0x1, !P5 ;  /* 0xffffffff1a00780c */ /* 0x000fe40006f64270 */
[----:B------:R-:W-:Y:S02]  /*2270*/  ISETP.GE.U32.AND P5, PT, R24, R23, PT ;  /* 0x000000171800720c */ /* 0x000fe40003fa6070 */
[----:B------:R-:W-:Y:S02]  /*2280*/  PLOP3.LUT P3, PT, P0, P3, PT, 0x80, 0x8 ;  /* 0x000000000008781c */ /* 0x000fe40000767070 */
[----:B------:R-:W-:Y:S01]  /*2290*/  ISETP.GT.AND P2, PT, R22, -0x1, !P2 ;  /* 0xffffffff1600780c */ /* 0x000fe20005744270 */
[----:B--2---:R-:W-:Y:S01]  /*22a0*/  @P4 FFMA R20, R11, R25, R20 ;  /* 0x000000190b144223 */ /* 0x004fe20000000014 */
[----:B------:R-:W-:-:S02]  /*22b0*/  ISETP.GE.U32.AND P4, PT, R19, R23, PT ;  /* 0x000000171300720c */ /* 0x000fc40003f86070 */
[----:B------:R-:W-:Y:S02]  /*22c0*/  ISETP.GT.AND P5, PT, R24, -0x1, !P5 ;  /* 0xffffffff1800780c */ /* 0x000fe40006fa4270 */
[----:B------:R-:W-:Y:S02]  /*22d0*/  PLOP3.LUT P2, PT, P0, P2, PT, 0x80, 0x8 ;  /* 0x000000000008781c */ /* 0x000fe40000745070 */
[----:B------:R-:W-:Y:S02]  /*22e0*/  ISETP.GT.AND P4, PT, R19, -0x1, !P4 ;  /* 0xffffffff1300780c */ /* 0x000fe40006784270 */
[----:B------:R-:W-:Y:S01]  /*22f0*/  PLOP3.LUT P5, PT, P0, P5, PT, 0x80, 0x8 ;  /* 0x000000000008781c */ /* 0x000fe200007ab070 */
[----:B------:R-:W1:Y:S01]  /*2300*/  @P3 LDC.64 R8, c[0x0][0x388] ;  /* 0x0000e200ff083b82 */ /* 0x000e620000000a00 */
[----:B------:R-:W-:Y:S01]  /*2310*/  PLOP3.LUT P4, PT, P0, P4, PT, 0x80, 0x8 ;  /* 0x000000000008781c */ /* 0x000fe20000789070 */
[----:B------:R-:W-:-:S06]  /*2320*/  @P1 IMAD R17, R6, R23, R16 ;  /* 0x0000001706111224 */ /* 0x000fcc00078e0210 */
[----:B------:R-:W2:Y:S01]  /*2330*/  @P2 LDC.64 R10, c[0x0][0x388] ;  /* 0x0000e200ff0a2b82 */ /* 0x000ea20000000a00 */
[----:B0-----:R-:W-:-:S04]  /*2340*/  @P1 IMAD.WIDE.U32 R14, R17, 0x4, R14 ;  /* 0x00000004110e1825 */ /* 0x001fc800078e000e */
[CC--:B------:R-:W-:Y:S02]  /*2350*/  @P3 IMAD R25, R6.reuse, R23.reuse, R26 ;  /* 0x0000001706193224 */ /* 0x0c0fe400078e021a */
[----:B------:R0:W3:Y:S01]  /*2360*/  @P1 LDG.E R15, desc[UR10][R14.64] ;  /* 0x0000000a0e0f1981 */ /* 0x0000e2000c1e1900 */
[----:B------:R-:W4:Y:S08]  /*2370*/  @P5 LDC.64 R12, c[0x0][0x388] ;  /* 0x0000e200ff0c5b82 */ /* 0x000f300000000a00 */
[----:B------:R-:W5:Y:S01]  /*2380*/  @P4 LDC.64 R16, c[0x0][0x388] ;  /* 0x0000e200ff104b82 */ /* 0x000f620000000a00 */
[----:B-1----:R-:W-:Y:S01]  /*2390*/  @P3 IMAD.WIDE.U32 R8, R25, 0x4, R8 ;  /* 0x0000000419083825 */ /* 0x002fe200078e0008 */
[----:B0-----:R-:W3:Y:S03]  /*23a0*/  @P1 LDS R14, [R18+0xc] ;  /* 0x00000c00120e1984 */ /* 0x001ee60000000800 */
[----:B------:R-:W-:-:S02]  /*23b0*/  @P2 IMAD R25, R6, R23, R22 ;  /* 0x0000001706192224 */ /* 0x000fc400078e0216 */
[----:B------:R-:W-:Y:S01]  /*23c0*/  @P5 IMAD R27, R6, R23, R24 ;  /* 0x00000017061b5224 */ /* 0x000fe200078e0218 */
[----:B------:R0:W3:Y:S01]  /*23d0*/  @P3 LDG.E R9, desc[UR10][R8.64] ;  /* 0x0000000a08093981 */ /* 0x0000e2000c1e1900 */
[----:B--2---:R-:W-:-:S03]  /*23e0*/  @P2 IMAD.WIDE.U32 R10, R25, 0x4, R10 ;  /* 0x00000004190a2825 */ /* 0x004fc600078e000a */
[----:B------:R-:W-:Y:S01]  /*23f0*/  @P2 LDS R22, [R18+0x14] ;  /* 0x0000140012162984 */ /* 0x000fe20000000800 */
[----:B------:R-:W-:Y:S02]  /*2400*/  @P4 IMAD R19, R6, R23, R19 ;  /* 0x0000001706134224 */ /* 0x000fe400078e0213 */
[----:B----4-:R-:W-:Y:S01]  /*2410*/  @P5 IMAD.WIDE.U32 R12, R27, 0x4, R12 ;  /* 0x000000041b0c5825 */ /* 0x010fe200078e000c */
[----:B------:R-:W2:Y:S04]  /*2420*/  @P2 LDG.E R11, desc[UR10][R10.64] ;  /* 0x0000000a0a0b2981 */ /* 0x000ea8000c1e1900 */
[----:B------:R-:W-:Y:S01]  /*2430*/  @P5 LDS R24, [R18+0x18] ;  /* 0x0000180012185984 */ /* 0x000fe20000000800 */
[----:B-----5:R-:W-:-:S03]  /*2440*/  @P4 IMAD.WIDE.U32 R16, R19, 0x4, R16 ;  /* 0x0000000413104825 */ /* 0x020fc600078e0010 */
[----:B------:R-:W4:Y:S04]  /*2450*/  @P5 LDG.E R13, desc[UR10][R12.64] ;  /* 0x0000000a0c0d5981 */ /* 0x000f28000c1e1900 */
[----:B------:R-:W1:Y:S04]  /*2460*/  @P3 LDS R19, [R18+0x10] ;  /* 0x0000100012133984 */ /* 0x000e680000000800 */
[----:B------:R-:W5:Y:S04]  /*2470*/  @P4 LDG.E R17, desc[UR10][R16.64] ;  /* 0x0000000a10114981 */ /* 0x000f68000c1e1900 */
[----:B0-----:R-:W5:Y:S01]  /*2480*/  @P4 LDS R8, [R18+0x1c] ;  /* 0x00001c0012084984 */ /* 0x001f620000000800 */
[----:B------:R-:W-:Y:S01]  /*2490*/  IADD3 R7, PT, PT, R7, 0x8, RZ ;  /* 0x0000000807077810 */ /* 0x000fe20007ffe0ff */
[----:B---3--:R-:W-:-:S03]  /*24a0*/  @P1 FFMA R20, R15, R14, R20 ;  /* 0x0000000e0f141223 */ /* 0x008fc60000000014 */
[----:B------:R-:W-:Y:S01]  /*24b0*/  ISETP.NE.AND P1, PT, R7, UR8, PT ;  /* 0x0000000807007c0c */ /* 0x000fe2000bf25270 */
[----:B-1----:R-:W-:-:S04]  /*24c0*/  @P3 FFMA R20, R19, R9, R20 ;  /* 0x0000000913143223 */ /* 0x002fc80000000014 */
[----:B--2---:R-:W-:-:S04]  /*24d0*/  @P2 FFMA R20, R11, R22, R20 ;  /* 0x000000160b142223 */ /* 0x004fc80000000014 */
[----:B----4-:R-:W-:-:S04]  /*24e0*/  @P5 FFMA R20, R13, R24, R20 ;  /* 0x000000180d145223 */ /* 0x010fc80000000014 */
[----:B-----5:R-:W-:Y:S01]  /*24f0*/  @P4 FFMA R20, R17, R8, R20 ;  /* 0x0000000811144223 */ /* 0x020fe20000000014 */
[----:B------:R-:W-:Y:S06]  /*2500*/  @P1 BRA `(.L_x_130) ;  /* 0xfffffff800ac1947 */ /* 0x000fec000383ffff */
[----:B------:R-:W-:-:S07]  /*2510*/  MOV R7, UR8 ;  /* 0x0000000800077c02 */ /* 0x000fce0008000f00 */
.L_x_129:
        /* <DEDUP_REMOVED lines=44> */
[----:B------:R-:W-:-:S02]  /*27e0*/  VIADD R7, R7, 0x4 ;  /* 0x0000000407077836 */ /* 0x000fc40000000000 */
[----:B----4-:R-:W-:-:S04]  /*27f0*/  @P1 FFMA R20, R17, R15, R20 ;  /* 0x0000000f11141223 */ /* 0x010fc80000000014 */
[----:B-----5:R-:W-:-:S04]  /*2800*/  @P3 FFMA R20, R13, R18, R20 ;  /* 0x000000120d143223 */ /* 0x020fc80000000014 */
[----:B--2---:R-:W-:-:S04]  /*2810*/  @P4 FFMA R20, R19, R8, R20 ;  /* 0x0000000813144223 */ /* 0x004fc80000000014 */
[----:B0-----:R-:W-:-:S07]  /*2820*/  @P2 FFMA R20, R11, R14, R20 ;  /* 0x0000000e0b142223 */ /* 0x001fce0000000014 */
.L_x_132:
[----:B------:R-:W-:Y:S05]  /*2830*/  BRA.U !UP2, `(.L_x_131) ;  /* 0x000000010ab47547 */ /* 0x000fea000b800000 */
[----:B------:R-:W0:Y:S01]  /*2840*/  LDCU UR5, c[0x0][0x39c] ;  /* 0x00007380ff0577ac */ /* 0x000e220008000800 */
[----:B------:R-:W-:Y:S02]  /*2850*/  UISETP.NE.AND UP1, UPT, UR15, 0x1, UPT ;  /* 0x000000010f00788c */ /* 0x000fe4000bf25270 */
[----:B0-----:R-:W-:-:S04]  /*2860*/  ULOP3.LUT UR5, UR5, 0x1, URZ, 0xc0, !UPT ;  /* 0x0000000105057892 */ /* 0x001fc8000f8ec0ff */
[----:B------:R-:W-:-:S03]  /*2870*/  UISETP.NE.U32.AND UP2, UPT, UR5, 0x1, UPT ;  /* 0x000000010500788c */ /* 0x000fc6000bf45070 */
[----:B------:R-:W-:Y:S08]  /*2880*/  BRA.U !UP1, `(.L_x_133) ;  /* 0x0000000109607547 */ /* 0x000ff0000b800000 */
[----:B------:R-:W-:-:S05]  /*2890*/  IMAD R8, R7, -0x2, R3 ;  /* 0xfffffffe07087824 */ /* 0x000fca00078e0203 */
[----:B------:R-:W-:-:S04]  /*28a0*/  IADD3 R14, PT, PT, R8, UR7, RZ ;  /* 0x00000007080e7c10 */ /* 0x000fc8000fffe0ff */
        /* <DEDUP_REMOVED lines=15> */
[C---:B------:R-:W-:Y:S01]  /*29a0*/  @P1 LEA R13, R7.reuse, R4, 0x2 ;  /* 0x00000004070d1211 */ /* 0x040fe200078e10ff */
[----:B------:R-:W-:-:S05]  /*29b0*/  @P2 IMAD R12, R7, 0x4, R4 ;  /* 0x00000004070c2824 */ /* 0x000fca00078e0204 */
[----:B------:R-:W2:Y:S04]  /*29c0*/  @P1 LDS R13, [R13] ;  /* 0x000000000d0d1984 */ /* 0x000ea80000000800 */
[----:B------:R-:W3:Y:S01]  /*29d0*/  @P2 LDS R12, [R12+0x4] ;  /* 0x000004000c0c2984 */ /* 0x000ee20000000800 */
[----:B------:R-:W-:Y:S01]  /*29e0*/  IADD3 R7, PT, PT, R7, 0x2, RZ ;  /* 0x0000000207077810 */ /* 0x000fe20007ffe0ff */
[----:B--2---:R-:W-:-:S04]  /*29f0*/  @P1 FFMA R20, R13, R10, R20 ;  /* 0x0000000a0d141223 */ /* 0x004fc80000000014 */
[----:B---3--:R-:W-:-:S07]  /*2a00*/  @P2 FFMA R20, R9, R12, R20 ;  /* 0x0000000c09142223 */ /* 0x008fce0000000014 */
.L_x_133:
        /* <DEDUP_REMOVED lines=15> */
.L_x_134:
[----:B------:R-:W-:Y:S05]  /*2b00*/  BSYNC.RECONVERGENT B0 ;  /* 0x0000000000007941 */ /* 0x000fea0003800200 */
.L_x_131:
[----:B------:R-:W-:Y:S05]  /*2b10*/  @P6 BRA `(.L_x_135) ;  /* 0xfffffff000d86947 */ /* 0x000fea000383ffff */
[----:B------:R-:W-:-:S04]  /*2b20*/  UIADD3 UR4, UPT, UPT, UR4, 0x1, URZ ;  /* 0x0000000104047890 */ /* 0x000fc8000fffe0ff */
[----:B------:R-:W-:-:S09]  /*2b30*/  UISETP.NE.AND UP1, UPT, UR4, UR13, UPT ;  /* 0x0000000d0400728c */ /* 0x000fd2000bf25270 */
[----:B------:R-:W-:Y:S05]  /*2b40*/  BRA.U UP1, `(.L_x_136) ;  /* 0xfffffff101bc7547 */ /* 0x000fea000b83ffff */
.L_x_128:
[----:B---3--:R-:W1:Y:S01]  /*2b50*/  S2R R6, SR_TID.X ;  /* 0x0000000000067919 */ /* 0x008e620000002100 */
[----:B0-----:R-:W0:Y:S01]  /*2b60*/  LDC.64 R4, c[0x0][0x390] ;  /* 0x0000e400ff047b82 */ /* 0x001e220000000a00 */
[----:B------:R-:W-:Y:S01]  /*2b70*/  IMAD R24, R0, R21, R3 ;  /* 0x0000001500187224 */ /* 0x000fe200078e0203 */
[----:B------:R-:W-:Y:S01]  /*2b80*/  BSSY.RECONVERGENT B0, `(.L_x_137) ;  /* 0x000007a000007945 */ /* 0x000fe20003800200 */
[----:B------:R-:W2:Y:S03]  /*2b90*/  S2R R8, SR_TID.Y ;  /* 0x0000000000087919 */ /* 0x000ea60000002200 */
[----:B------:R-:W-:Y:S01]  /*2ba0*/  ISETP.GT.U32.AND P0, PT, R24, 0x1f, PT ;  /* 0x0000001f1800780c */ /* 0x000fe20003f04070 */
[----:B-1----:R-:W-:-:S04]  /*2bb0*/  IMAD R6, R21, UR12, R6 ;  /* 0x0000000c15067c24 */ /* 0x002fc8000f8e0206 */
[----:B--2---:R-:W-:-:S04]  /*2bc0*/  IMAD R7, R6, R21, R8 ;  /* 0x0000001506077224 */ /* 0x004fc800078e0208 */
[----:B0-----:R-:W-:-:S05]  /*2bd0*/  IMAD.WIDE.U32 R4, R7, 0x4, R4 ;  /* 0x0000000407047825 */ /* 0x001fca00078e0004 */
[----:B------:R0:W-:Y:S01]  /*2be0*/  STG.E desc[UR10][R4.64], R20 ;  /* 0x0000001404007986 */ /* 0x0001e2000c10190a */
[----:B------:R-:W-:Y:S05]  /*2bf0*/  @P0 BRA `(.L_x_138) ;  /* 0x0000000400c80947 */ /* 0x000fea0003800000 */
[----:B------:R-:W-:Y:S02]  /*2c00*/  HFMA2 R23, -RZ, RZ, 0, 0 ;  /* 0x00000000ff177431 */ /* 0x000fe400000001ff */
[----:B------:R-:W-:Y:S01]  /*2c10*/  VIADD R24, R24, 0x40 ;  /* 0x0000004018187836 */ /* 0x000fe20000000000 */
[----:B------:R-:W1:Y:S01]  /*2c20*/  LDCU UR4, c[0x0][0x39c] ;  /* 0x00007380ff0477ac */ /* 0x000e620008000800 */
[----:B------:R-:W-:-:S05]  /*2c30*/  NOP ;  /* 0x0000000000007918 */ /* 0x000fca0000000000 */
.L_x_139:
        /* <DEDUP_REMOVED lines=9> */
[----:B--2---:R-:W-:Y:S01]  /*2cd0*/  IMAD.WIDE.U32 R10, R11, 0x4, R26 ;  /* 0x000000040b0a7825 */ /* 0x004fe200078e001a */
[----:B------:R-:W-:-:S03]  /*2ce0*/  IADD3 R14, PT, PT, R25, 0x7, RZ ;  /* 0x00000007190e7810 */ /* 0x000fc60007ffe0ff */
[--C-:B0-----:R-:W-:Y:S02]  /*2cf0*/  IMAD.WIDE.U32 R4, R25, 0x4, R26.reuse ;  /* 0x0000000419047825 */ /* 0x101fe400078e001a */
        /* <DEDUP_REMOVED lines=14> */
[----:B------:R-:W-:Y:S01]  /*2de0*/  VIADD R16, R25, 0x8 ;  /* 0x0000000819107836 */ /* 0x000fe20000000000 */
[----:B------:R-:W-:-:S02]  /*2df0*/  LEA R22, R23, R2, 0x6 ;  /* 0x0000000217167211 */ /* 0x000fc400078e30ff */
[C---:B0-----:R-:W-:Y:S01]  /*2e00*/  IADD3 R19, PT, PT, R25.reuse, 0x9, RZ ;  /* 0x0000000919137810 */ /* 0x041fe20007ffe0ff */
[----:B-1----:R-:W-:Y:S01]  /*2e10*/  IMAD.WIDE.U32 R4, R16, 0x4, R26 ;  /* 0x0000000410047825 */ /* 0x002fe200078e001a */
[----:B------:R-:W-:-:S03]  /*2e20*/  IADD3 R16, PT, PT, R25, 0xa, RZ ;  /* 0x0000000a19107810 */ /* 0x000fc60007ffe0ff */
[--C-:B------:R-:W-:Y:S01]  /*2e30*/  IMAD.WIDE.U32 R18, R19, 0x4, R26.reuse ;  /* 0x0000000413127825 */ /* 0x100fe200078e001a */
[----:B------:R-:W-:Y:S01]  /*2e40*/  IADD3 R29, PT, PT, R25, 0xb, RZ ;  /* 0x0000000b191d7810 */ /* 0x000fe20007ffe0ff */
[----:B------:R-:W5:Y:S02]  /*2e50*/  LDG.E R4, desc[UR10][R4.64] ;  /* 0x0000000a04047981 */ /* 0x000f64000c1e1900 */
[----:B----4-:R-:W-:-:S04]  /*2e60*/  IMAD.WIDE.U32 R6, R16, 0x4, R26 ;  /* 0x0000000410067825 */ /* 0x010fc800078e001a */
[----:B------:R-:W-:Y:S02]  /*2e70*/  IMAD.WIDE.U32 R28, R29, 0x4, R26 ;  /* 0x000000041d1c7825 */ /* 0x000fe400078e001a */
[----:B------:R-:W5:Y:S04]  /*2e80*/  LDG.E R6, desc[UR10][R6.64] ;  /* 0x0000000a06067981 */ /* 0x000f68000c1e1900 */
[----:B------:R0:W5:Y:S04]  /*2e90*/  LDG.E R5, desc[UR10][R18.64] ;  /* 0x0000000a12057981 */ /* 0x000168000c1e1900 */
[----:B------:R-:W5:Y:S04]  /*2ea0*/  LDG.E R7, desc[UR10][R28.64] ;  /* 0x0000000a1c077981 */ /* 0x000f68000c1e1900 */
[----:B--2---:R1:W-:Y:S02]  /*2eb0*/  STS.128 [R22], R8 ;  /* 0x0000000816007388 */ /* 0x0043e40000000c00 */
[C---:B-1----:R-:W-:Y:S01]  /*2ec0*/  IADD3 R9, PT, PT, R25.reuse, 0xc, RZ ;  /* 0x0000000c19097810 */ /* 0x042fe20007ffe0ff */
[----:B------:R-:W-:-:S04]  /*2ed0*/  VIADD R11, R25, 0xd ;  /* 0x0000000d190b7836 */ /* 0x000fc80000000000 */
[--C-:B0-----:R-:W-:Y:S01]  /*2ee0*/  IMAD.WIDE.U32 R18, R9, 0x4, R26.reuse ;  /* 0x0000000409127825 */ /* 0x101fe200078e001a */
[C---:B------:R-:W-:Y:S01]  /*2ef0*/  IADD3 R9, PT, PT, R25.reuse, 0xe, RZ ;  /* 0x0000000e19097810 */ /* 0x040fe20007ffe0ff */
[----:B---3--:R0:W-:Y:S04]  /*2f00*/  STS.128 [R22+0x10], R12 ;  /* 0x0000100c16007388 */ /* 0x0081e80000000c00 */
[----:B------:R1:W2:Y:S01]  /*2f10*/  LDG.E R8, desc[UR10][R18.64] ;  /* 0x0000000a12087981 */ /* 0x0002a2000c1e1900 */
[----:B0-----:R-:W-:Y:S01]  /*2f20*/  IADD3 R13, PT, PT, R25, 0xf, RZ ;  /* 0x0000000f190d7810 */ /* 0x001fe20007ffe0ff */
[--C-:B------:R-:W-:Y:S01]  /*2f30*/  IMAD.WIDE.U32 R14, R11, 0x4, R26.reuse ;  /* 0x000000040b0e7825 */ /* 0x100fe200078e001a */
[----:B------:R-:W-:Y:S02]  /*2f40*/  IADD3 R25, PT, PT, R25, UR4, RZ ;  /* 0x0000000419197c10 */ /* 0x000fe4000fffe0ff */
[----:B------:R-:W-:Y:S01]  /*2f50*/  IADD3 R12, PT, PT, R17, UR4, RZ ;  /* 0x00000004110c7c10 */ /* 0x000fe2000fffe0ff */
[--C-:B------:R-:W-:Y:S01]  /*2f60*/  IMAD.WIDE.U32 R10, R9, 0x4, R26.reuse ;  /* 0x00000004090a7825 */ /* 0x100fe200078e001a */
[----:B-1----:R-:W-:Y:S01]  /*2f70*/  IADD3 R19, PT, PT, R25, 0x3, RZ ;  /* 0x0000000319137810 */ /* 0x002fe20007ffe0ff */
[----:B------:R-:W2:Y:S02]  /*2f80*/  LDG.E R9, desc[UR10][R14.64] ;  /* 0x0000000a0e097981 */ /* 0x000ea4000c1e1900 */
[----:B------:R-:W-:-:S02]  /*2f90*/  IMAD.WIDE.U32 R16, R13, 0x4, R26 ;  /* 0x000000040d107825 */ /* 0x000fc400078e001a */
[----:B------:R-:W2:Y:S02]  /*2fa0*/  LDG.E R10, desc[UR10][R10.64] ;  /* 0x0000000a0a0a7981 */ /* 0x000ea4000c1e1900 */
[----:B------:R-:W-:Y:S02]  /*2fb0*/  VIADD R29, R25, 0x2 ;  /* 0x00000002191d7836 */ /* 0x000fe40000000000 */
[----:B------:R-:W-:-:S04]  /*2fc0*/  IMAD.WIDE.U32 R12, R12, 0x4, R26 ;  /* 0x000000040c0c7825 */ /* 0x000fc800078e001a */
[--C-:B------:R-:W-:Y:S01]  /*2fd0*/  IMAD.WIDE.U32 R28, R29, 0x4, R26.reuse ;  /* 0x000000041d1c7825 */ /* 0x100fe200078e001a */
[----:B------:R0:W2:Y:S03]  /*2fe0*/  LDG.E R11, desc[UR10][R16.64] ;  /* 0x0000000a100b7981 */ /* 0x0000a6000c1e1900 */
[--C-:B------:R-:W-:Y:S01]  /*2ff0*/  IMAD.WIDE.U32 R18, R19, 0x4, R26.reuse ;  /* 0x0000000413127825 */ /* 0x100fe200078e001a */
[----:B------:R-:W3:Y:S04]  /*3000*/  LDG.E R13, desc[UR10][R12.64] ;  /* 0x0000000a0c0d7981 */ /* 0x000ee8000c1e1900 */
[----:B------:R1:W3:Y:S01]  /*3010*/  LDG.E R14, desc[UR10][R28.64] ;  /* 0x0000000a1c0e7981 */ /* 0x0002e2000c1e1900 */
[----:B0-----:R-:W-:-:S03]  /*3020*/  IMAD.WIDE.U32 R16, R25, 0x4, R26 ;  /* 0x0000000419107825 */ /* 0x001fc600078e001a */
[----:B------:R0:W3:Y:S04]  /*3030*/  LDG.E R15, desc[UR10][R18.64] ;  /* 0x0000000a120f7981 */ /* 0x0000e8000c1e1900 */
[----:B------:R4:W3:Y:S01]  /*3040*/  LDG.E R12, desc[UR10][R16.64] ;  /* 0x0000000a100c7981 */ /* 0x0008e2000c1e1900 */
        /* <DEDUP_REMOVED lines=19> */
[----:B--2---:R1:W-:Y:S04]  /*3180*/  STS.128 [R22+0x30], R8 ;  /* 0x0000300816007388 */ /* 0x0043e80000000c00 */
[----:B---3--:R2:W-:Y:S01]  /*3190*/  STS.128 [R22+0x40], R12 ;  /* 0x0000400c16007388 */ /* 0x0085e20000000c00 */
[----:B-1----:R-:W-:-:S02]  /*31a0*/  IADD3 R11, PT, PT, R25, 0x9, RZ ;  /* 0x00000009190b7810 */ /* 0x002fc40007ffe0ff */
[----:B------:R-:W-:-:S03]  /*31b0*/  IADD3 R9, PT, PT, R25, 0xb, RZ ;  /* 0x0000000b19097810 */ /* 0x000fc60007ffe0ff */
[----:B------:R-:W-:-:S04]  /*31c0*/  IMAD.WIDE.U32 R10, R11, 0x4, R26 ;  /* 0x000000040b0a7825 */ /* 0x000fc800078e001a */
[--C-:B------:R-:W-:Y:S01]  /*31d0*/  IMAD.WIDE.U32 R8, R9, 0x4, R26.reuse ;  /* 0x0000000409087825 */ /* 0x100fe200078e001a */
[----:B------:R-:W5:Y:S04]  /*31e0*/  LDG.E R5, desc[UR10][R10.64] ;  /* 0x0000000a0a057981 */ /* 0x000f68000c1e1900 */
[----:B------:R-:W5:Y:S01]  /*31f0*/  LDG.E R7, desc[UR10][R8.64] ;  /* 0x0000000a08077981 */ /* 0x000f62000c1e1900 */
[C---:B--2---:R-:W-:Y:S01]  /*3200*/  VIADD R13, R25.reuse, 0xc ;  /* 0x0000000c190d7836 */ /* 0x044fe20000000000 */
[C---:B------:R-:W-:Y:S02]  /*3210*/  IADD3 R15, PT, PT, R25.reuse, 0xd, RZ ;  /* 0x0000000d190f7810 */ /* 0x040fe40007ffe0ff */
[C---:B------:R-:W-:Y:S02]  /*3220*/  IADD3 R12, PT, PT, R25.reuse, 0xe, RZ ;  /* 0x0000000e190c7810 */ /* 0x040fe40007ffe0ff */
[----:B------:R-:W-:Y:S01]  /*3230*/  IADD3 R25, PT, PT, R25, 0xf, RZ ;  /* 0x0000000f19197810 */ /* 0x000fe20007ffe0ff */
        /* <DEDUP_REMOVED lines=14> */
.L_x_138:
[----:B------:R-:W-:Y:S05]  /*3320*/  BSYNC.RECONVERGENT B0 ;  /* 0x0000000000007941 */ /* 0x000fea0003800200 */
.L_x_137:
[----:B------:R-:W-:Y:S06]  /*3330*/  BAR.SYNC.DEFER_BLOCKING 0x0 ;  /* 0x0000000000007b1d */ /* 0x000fec0000010000 */
[----:B------:R-:W-:Y:S05]  /*3340*/  BRA.U UP0, `(.L_x_140) ;  /* 0x0000000d00547547 */ /* 0x000fea000b800000 */
[----:B------:R-:W1:Y:S02]  /*3350*/  LDCU UR4, c[0x0][0x39c] ;  /* 0x00007380ff0477ac */ /* 0x000e640008000800 */
[----:B-1----:R-:W-:-:S03]  /*3360*/  ULOP3.LUT UR8, UR4, 0xfffffff8, URZ, 0xc0, !UPT ;  /* 0xfffffff804087892 */ /* 0x002fc6000f8ec0ff */
[----:B------:R-:W-:-:S09]  /*3370*/  UMOV UR4, URZ ;  /* 0x000000ff00047c82 */ /* 0x000fd20008000000 */
.L_x_148:
[----:B------:R-:W1:Y:S01]  /*3380*/  LDCU UR6, c[0x0][0x3a4] ;  /* 0x00007480ff0677ac */ /* 0x000e620008000800 */
[----:B0--3--:R-:W-:Y:S01]  /*3390*/  IMAD.MOV.U32 R5, RZ, RZ, RZ ;  /* 0x000000ffff057224 */ /* 0x009fe200078e00ff */
[----:B------:R-:W-:-:S04]  /*33a0*/  UIADD3 UR5, UPT, UPT, UR4, 0x40, URZ ;  /* 0x0000004004057890 */ /* 0x000fc8000fffe0ff */
[----:B-1----:R-:W-:-:S12]  /*33b0*/  UIMAD UR6, UR5, UR6, UR12 ;  /* 0x00000006050672a4 */ /* 0x002fd8000f8e020c */
.L_x_147:
[----:B------:R-:W0:Y:S01]  /*33c0*/  S2UR UR9, SR_CgaCtaId ;  /* 0x00000000000979c3 */ /* 0x000e220000008800 */
[----:B------:R-:W1:Y:S01]  /*33d0*/  LDCU UR16, c[0x0][0x39c] ;  /* 0x00007380ff1077ac */ /* 0x000e620008000800 */
[----:B------:R-:W-:Y:S02]  /*33e0*/  IMAD R4, R5, -0x2, R0 ;  /* 0xfffffffe05047824 */ /* 0x000fe400078e0200 */
[----:B------:R-:W-:Y:S01]  /*33f0*/  HFMA2 R7, -RZ, RZ, 0, 0 ;  /* 0x00000000ff077431 */ /* 0x000fe200000001ff */
[----:B------:R-:W-:Y:S01]  /*3400*/  UMOV UR5, 0x400 ;  /* 0x0000040000057882 */ /* 0x000fe20000000000 */
[----:B------:R-:W2:Y:S01]  /*3410*/  LDCU UR17, c[0x0][0x3a8] ;  /* 0x00007500ff1177ac */ /* 0x000ea20008000800 */
[----:B------:R-:W-:Y:S01]  /*3420*/  IADD3 R6, PT, PT, R4, UR7, RZ ;  /* 0x0000000704067c10 */ /* 0x000fe2000fffe0ff */
[----:B0-----:R-:W-:Y:S01]  /*3430*/  ULEA UR5, UR9, UR5, 0x18 ;  /* 0x0000000509057291 */ /* 0x001fe2000f8ec0ff */
[----:B--2---:R-:W-:-:S03]  /*3440*/  MOV R23, UR17 ;  /* 0x0000001100177c02 */ /* 0x004fc60008000f00 */
[----:B------:R-:W-:Y:S01]  /*3450*/  ULEA UR5, UR4, UR5, 0xa ;  /* 0x0000000504057291 */ /* 0x000fe2000f8e50ff */
[----:B------:R-:W-:-:S04]  /*3460*/  ISETP.GE.U32.AND P0, PT, R6, R23, PT ;  /* 0x000000170600720c */ /* 0x000fc80003f06070 */
[----:B------:R-:W-:Y:S01]  /*3470*/  ISETP.GT.AND P0, PT, R6, -0x1, !P0 ;  /* 0xffffffff0600780c */ /* 0x000fe20004704270 */
[----:B------:R-:W-:Y:S01]  /*3480*/  IMAD R6, R23, UR6, R6 ;  /* 0x0000000617067c24 */ /* 0x000fe2000f8e0206 */
[C---:B------:R-:W-:Y:S01]  /*3490*/  LEA R4, R5.reuse, UR5, 0x6 ;  /* 0x0000000505047c11 */ /* 0x040fe2000f8e30ff */
[----:B-1----:R-:W-:Y:S01]  /*34a0*/  UIADD3 UR5, UPT, UPT, UR16, -0x1, URZ ;  /* 0xffffffff10057890 */ /* 0x002fe2000fffe0ff */
[----:B------:R-:W-:-:S03]  /*34b0*/  IADD3 R5, PT, PT, R5, 0x1, RZ ;  /* 0x0000000105057810 */ /* 0x000fc60007ffe0ff */
[----:B------:R-:W-:Y:S01]  /*34c0*/  UISETP.GE.U32.AND UP1, UPT, UR5, 0x7, UPT ;  /* 0x000000070500788c */ /* 0x000fe2000bf26070 */
[----:B------:R-:W-:-:S08]  /*34d0*/  ISETP.NE.AND P6, PT, R5, UR16, PT ;  /* 0x0000001005007c0c */ /* 0x000fd0000bfc5270 */
[----:B------:R-:W-:Y:S05]  /*34e0*/  BRA.U !UP1, `(.L_x_141) ;  /* 0x0000000509607547 */ /* 0x000fea000b800000 */
[----:B------:R-:W0:Y:S01]  /*34f0*/  LDC R23, c[0x0][0x3a8] ;  /* 0x0000ea00ff177b82 */ /* 0x000e220000000800 */
[----:B------:R-:W-:-:S07]  /*3500*/  IMAD.MOV.U32 R7, RZ, RZ, RZ ;  /* 0x000000ffff077224 */ /* 0x000fce00078e00ff */
.L_x_142:
[----:B------:R-:W-:-:S05]  /*3510*/  IMAD R14, R7, -0x2, R3 ;  /* 0xfffffffe070e7824 */ /* 0x000fca00078e0203 */
[----:B------:R-:W-:-:S04]  /*3520*/  IADD3 R14, PT, PT, R14, UR7, RZ ;  /* 0x000000070e0e7c10 */ /* 0x000fc8000fffe0ff */
        /* <DEDUP_REMOVED lines=34> */
[----:B------:R-:W-:-:S02]  /*3750*/  IADD3 R24, PT, PT, R14, -0xc, RZ ;  /* 0xfffffff40e187810 */ /* 0x000fc40007ffe0ff */
[----:B------:R-:W-:Y:S01]  /*3760*/  IADD3 R19, PT, PT, R14, -0xe, RZ ;  /* 0xfffffff20e137810 */ /* 0x000fe20007ffe0ff */
        /* <DEDUP_REMOVED lines=39> */
[----:B------:R-:W-:-:S02]  /*39e0*/  VIADD R7, R7, 0x8 ;  /* 0x0000000807077836 */ /* 0x000fc40000000000 */
        /* <DEDUP_REMOVED lines=8> */
.L_x_141:
        /* <DEDUP_REMOVED lines=11> */
[C---:B------:R-:W-:Y:S02]  /*3b20*/  ISETP.GT.AND P1, PT, R18.reuse, -0x1, !P1 ;  /* 0xffffffff1200780c */ /* 0x040fe40004f24270 */
[----:B------:R-:W-:Y:S02]  /*3b30*/  IADD3 R24, PT, PT, R18, -0x4, RZ ;  /* 0xfffffffc12187810 */ /* 0x000fe40007ffe0ff */
[----:B------:R-:W-:Y:S02]  /*3b40*/  ISETP.GE.U32.AND P3, PT, R22, R23, PT ;  /* 0x000000171600720c */ /* 0x000fe40003f66070 */
[----:B------:R-:W-:-:S02]  /*3b50*/  PLOP3.LUT P1, PT, P0, P1, PT, 0x80, 0x8 ;  /* 0x000000000008781c */ /* 0x000fc40000723070 */
[-C--:B------:R-:W-:Y:S02]  /*3b60*/  ISETP.GE.U32.AND P4, PT, R24, R23.reuse, PT ;  /* 0x000000171800720c */ /* 0x080fe40003f86070 */
[----:B------:R-:W-:Y:S02]  /*3b70*/  ISETP.GT.AND P3, PT, R22, -0x1, !P3 ;  /* 0xffffffff1600780c */ /* 0x000fe40005f64270 */
[-C--:B------:R-:W-:Y:S02]  /*3b80*/  ISETP.GE.U32.AND P2, PT, R16, R23.reuse, PT ;  /* 0x000000171000720c */ /* 0x080fe40003f46070 */
[----:B------:R-:W-:Y:S02]  /*3b90*/  ISETP.GT.AND P4, PT, R24, -0x1, !P4 ;  /* 0xffffffff1800780c */ /* 0x000fe40006784270 */
[----:B------:R-:W-:Y:S02]  /*3ba0*/  PLOP3.LUT P3, PT, P0, P3, PT, 0x80, 0x8 ;  /* 0x000000000008781c */ /* 0x000fe40000767070 */
[----:B------:R-:W-:Y:S01]  /*3bb0*/  ISETP.GT.AND P2, PT, R16, -0x1, !P2 ;  /* 0xffffffff1000780c */ /* 0x000fe20005744270 */
[----:B------:R-:W0:Y:S01]  /*3bc0*/  @P1 LDC.64 R14, c[0x0][0x388] ;  /* 0x0000e200ff0e1b82 */ /* 0x000e220000000a00 */
[----:B------:R-:W-:Y:S01]  /*3bd0*/  PLOP3.LUT P4, PT, P0, P4, PT, 0x80, 0x8 ;  /* 0x000000000008781c */ /* 0x000fe20000789070 */
[----:B------:R-:W-:Y:S01]  /*3be0*/  @P1 IMAD R17, R6, R23, R18 ;  /* 0x0000001706111224 */ /* 0x000fe200078e0212 */
        /* <DEDUP_REMOVED lines=25> */
.L_x_144:
        /* <DEDUP_REMOVED lines=23> */
[C---:B------:R-:W-:Y:S01]  /*3ef0*/  @P1 IMAD R13, R7.reuse, 0x4, R4 ;  /* 0x00000004070d1824 */ /* 0x040fe200078e0204 */
[----:B------:R-:W-:-:S05]  /*3f00*/  @P2 LEA R12, R7, R4, 0x2 ;  /* 0x00000004070c2211 */ /* 0x000fca00078e10ff */
[----:B------:R-:W2:Y:S04]  /*3f10*/  @P1 LDS R13, [R13] ;  /* 0x000000000d0d1984 */ /* 0x000ea80000000800 */
[----:B------:R-:W3:Y:S01]  /*3f20*/  @P2 LDS R12, [R12+0x4] ;  /* 0x000004000c0c2984 */ /* 0x000ee20000000800 */
[----:B------:R-:W-:Y:S01]  /*3f30*/  IADD3 R7, PT, PT, R7, 0x2, RZ ;  /* 0x0000000207077810 */ /* 0x000fe20007ffe0ff */
[----:B--2---:R-:W-:-:S04]  /*3f40*/  @P1 FFMA R20, R13, R10, R20 ;  /* 0x0000000a0d141223 */ /* 0x004fc80000000014 */
[----:B---3--:R-:W-:-:S07]  /*3f50*/  @P2 FFMA R20, R9, R12, R20 ;  /* 0x0000000c09142223 */ /* 0x008fce0000000014 */
.L_x_145:
        /* <DEDUP_REMOVED lines=15> */
.L_x_146:
[----:B------:R-:W-:Y:S05]  /*4050*/  BSYNC.RECONVERGENT B0 ;  /* 0x0000000000007941 */ /* 0x000fea0003800200 */
.L_x_143:
[----:B------:R-:W-:Y:S05]  /*4060*/  @P6 BRA `(.L_x_147) ;  /* 0xfffffff000d46947 */ /* 0x000fea000383ffff */
[----:B------:R-:W-:-:S04]  /*4070*/  UIADD3 UR4, UPT, UPT, UR4, 0x1, URZ ;  /* 0x0000000104047890 */ /* 0x000fc8000fffe0ff */
[----:B------:R-:W-:-:S09]  /*4080*/  UISETP.NE.AND UP1, UPT, UR4, UR13, UPT ;  /* 0x0000000d0400728c */ /* 0x000fd2000bf25270 */
[----:B------:R-:W-:Y:S05]  /*4090*/  BRA.U UP1, `(.L_x_148) ;  /* 0xfffffff101b87547 */ /* 0x000fea000b83ffff */
.L_x_140:
[----:B0--3--:R-:W0:Y:S01]  /*40a0*/  S2R R4, SR_TID.X ;  /* 0x0000000000047919 */ /* 0x009e220000002100 */
[----:B------:R-:W1:Y:S01]  /*40b0*/  LDC.64 R24, c[0x0][0x390] ;  /* 0x0000e400ff187b82 */ /* 0x000e620000000a00 */
[----:B------:R-:W-:Y:S01]  /*40c0*/  IMAD R22, R0, R21, R3 ;  /* 0x0000001500167224 */ /* 0x000fe200078e0203 */
[----:B------:R-:W-:Y:S01]  /*40d0*/  BSSY.RECONVERGENT B0, `(.L_x_149) ;  /* 0x000007a000007945 */ /* 0x000fe20003800200 */
[----:B------:R-:W2:Y:S03]  /*40e0*/  S2R R6, SR_TID.Y ;  /* 0x0000000000067919 */ /* 0x000ea60000002200 */
[----:B------:R-:W-:Y:S01]  /*40f0*/  ISETP.GT.U32.AND P0, PT, R22, 0x1f, PT ;  /* 0x0000001f1600780c */ /* 0x000fe20003f04070 */
[----:B0-----:R-:W-:-:S04]  /*4100*/  IMAD R4, R21, UR12, R4 ;  /* 0x0000000c15047c24 */ /* 0x001fc8000f8e0204 */
[----:B--2---:R-:W-:-:S04]  /*4110*/  IMAD R21, R4, R21, R6 ;  /* 0x0000001504157224 */ /* 0x004fc800078e0206 */
[----:B-1----:R-:W-:-:S05]  /*4120*/  IMAD.WIDE.U32 R24, R21, 0x4, R24 ;  /* 0x0000000415187825 */ /* 0x002fca00078e0018 */
[----:B------:R0:W-:Y:S01]  /*4130*/  STG.E desc[UR10][R24.64], R20 ;  /* 0x0000001418007986 */ /* 0x0001e2000c10190a */
[----:B------:R-:W-:Y:S05]  /*4140*/  @P0 BRA `(.L_x_150) ;  /* 0x0000000400c80947 */ /* 0x000fea0003800000 */
[----:B------:R-:W-:Y:S01]  /*4150*/  VIADD R22, R22, 0x60 ;  /* 0x0000006016167836 */ /* 0x000fe20000000000 */
[----:B------:R-:W-:Y:S01]  /*4160*/  MOV R23, RZ ;  /* 0x000000ff00177202 */ /* 0x000fe20000000f00 */
[----:B------:R-:W1:Y:S01]  /*4170*/  LDCU UR4, c[0x0][0x39c] ;  /* 0x00007380ff0477ac */ /* 0x000e620008000800 */
[----:B------:R-:W-:-:S05]  /*4180*/  NOP ;  /* 0x0000000000007918 */ /* 0x000fca0000000000 */
.L_x_151:
[----:B--2---:R-:W2:Y:S01]  /*4190*/  LDC.64 R28, c[0x0][0x380] ;  /* 0x0000e000ff1c7b82 */ /* 0x004ea20000000a00 */
[----:B-1----:R-:W-:-:S04]  /*41a0*/  IMAD R17, R22, UR4, R23 ;  /* 0x0000000416117c24 */ /* 0x002fc8000f8e0217 */
[----:B------:R-:W-:-:S05]  /*41b0*/  IMAD R17, R17, UR4, RZ ;  /* 0x0000000411117c24 */ /* 0x000fca000f8e02ff */
[C---:B------:R-:W-:Y:S02]  /*41c0*/  IADD3 R13, PT, PT, R17.reuse, 0x1, RZ ;  /* 0x00000001110d7810 */ /* 0x040fe40007ffe0ff */
[C---:B------:R-:W-:Y:S01]  /*41d0*/  IADD3 R7, PT, PT, R17.reuse, 0x2, RZ ;  /* 0x0000000211077810 */ /* 0x040fe20007ffe0ff */
[C---:B------:R-:W-:Y:S01]  /*41e0*/  VIADD R9, R17.reuse, 0x4 ;  /* 0x0000000411097836 */ /* 0x040fe20000000000 */
[C---:B------:R-:W-:Y:S02]  /*41f0*/  IADD3 R11, PT, PT, R17.reuse, 0x3, RZ ;  /* 0x00000003110b7810 */ /* 0x040fe40007ffe0ff */
[C---:B------:R-:W-:Y:S02]  /*4200*/  IADD3 R27, PT, PT, R17.reuse, 0x5, RZ ;  /* 0x00000005111b7810 */ /* 0x040fe40007ffe0ff */
[C---:B------:R-:W-:Y:S02]  /*4210*/  IADD3 R21, PT, PT, R17.reuse, 0x6, RZ ;  /* 0x0000000611157810 */ /* 0x040fe40007ffe0ff */
[C---:B------:R-:W-:Y:S01]  /*4220*/  IADD3 R12, PT, PT, R17.reuse, 0x7, RZ ;  /* 0x00000007110c7810 */ /* 0x040fe20007ffe0ff */
[----:B--2---:R-:W-:-:S04]  /*4230*/  IMAD.WIDE.U32 R18, R17, 0x4, R28 ;  /* 0x0000000411127825 */ /* 0x004fc800078e001c */
[--C-:B------:R-:W-:Y:S01]  /*4240*/  IMAD.WIDE.U32 R14, R13, 0x4, R28.reuse ;  /* 0x000000040d0e7825 */ /* 0x100fe200078e001c */
[----:B------:R1:W2:Y:S03]  /*4250*/  LDG.E R4, desc[UR10][R18.64] ;  /* 0x0000000a12047981 */ /* 0x0002a6000c1e1900 */
[--C-:B------:R-:W-:Y:S01]  /*4260*/  IMAD.WIDE.U32 R6, R7, 0x4, R28.reuse ;  /* 0x0000000407067825 */ /* 0x100fe200078e001c */
[----:B------:R3:W2:Y:S03]  /*4270*/  LDG.E R5, desc[UR10][R14.64] ;  /* 0x0000000a0e057981 */ /* 0x0006a6000c1e1900 */
[--C-:B------:R-:W-:Y:S02]  /*4280*/  IMAD.WIDE.U32 R8, R9, 0x4, R28.reuse ;  /* 0x0000000409087825 */ /* 0x100fe400078e001c */
[----:B------:R-:W2:Y:S02]  /*4290*/  LDG.E R6, desc[UR10][R6.64] ;  /* 0x0000000a06067981 */ /* 0x000ea4000c1e1900 */
[----:B------:R-:W-:-:S02]  /*42a0*/  IMAD.WIDE.U32 R10, R11, 0x4, R28 ;  /* 0x000000040b0a7825 */ /* 0x000fc400078e001c */
[----:B------:R-:W4:Y:S02]  /*42b0*/  LDG.E R8, desc[UR10][R8.64] ;  /* 0x0000000a08087981 */ /* 0x000f24000c1e1900 */
[----:B------:R-:W-:-:S04]  /*42c0*/  IMAD.WIDE.U32 R26, R27, 0x4, R28 ;  /* 0x000000041b1a7825 */ /* 0x000fc800078e001c */
[--C-:B-1----:R-:W-:Y:S01]  /*42d0*/  IMAD.WIDE.U32 R18, R21, 0x4, R28.reuse ;  /* 0x0000000415127825 */ /* 0x102fe200078e001c */
[----:B------:R-:W2:Y:S03]  /*42e0*/  LDG.E R7, desc[UR10][R10.64] ;  /* 0x0000000a0a077981 */ /* 0x000ea6000c1e1900 */
[----:B---3--:R-:W-:Y:S01]  /*42f0*/  IMAD.WIDE.U32 R14, R12, 0x4, R28 ;  /* 0x000000040c0e7825 */ /* 0x008fe200078e001c */
[----:B------:R1:W4:Y:S04]  /*4300*/  LDG.E R9, desc[UR10][R26.64] ;  /* 0x0000000a1a097981 */ /* 0x000328000c1e1900 */
[----:B------:R3:W4:Y:S04]  /*4310*/  LDG.E R10, desc[UR10][R18.64] ;  /* 0x0000000a120a7981 */ /* 0x000728000c1e1900 */
[----:B------:R5:W4:Y:S01]  /*4320*/  LDG.E R11, desc[UR10][R14.64] ;  /* 0x0000000a0e0b7981 */ /* 0x000b22000c1e1900 */
[----:B------:R-:W-:Y:S01]  /*4330*/  LEA R21, R23, R2, 0x6 ;  /* 0x0000000217157211 */ /* 0x000fe200078e30ff */
[C---:B------:R-:W-:Y:S01]  /*4340*/  VIADD R12, R17.reuse, 0x8 ;  /* 0x00000008110c7836 */ /* 0x040fe20000000000 */
[----:B------:R-:W-:-:S02]  /*4350*/  IADD3 R16, PT, PT, R17, 0x9, RZ ;  /* 0x0000000911107810 */ /* 0x000fc40007ffe0ff */
[C---:B-1----:R-:W-:Y:S02]  /*4360*/  IADD3 R27, PT, PT, R17.reuse, 0xa, RZ ;  /* 0x0000000a111b7810 */ /* 0x042fe40007ffe0ff */
[----:B---3--:R-:W-:Y:S01]  /*4370*/  IADD3 R19, PT, PT, R17, 0xb, RZ ;  /* 0x0000000b11137810 */ /* 0x008fe20007ffe0ff */
[----:B-----5:R-:W-:-:S04]  /*4380*/  IMAD.WIDE.U32 R14, R16, 0x4, R28 ;  /* 0x00000004100e7825 */ /* 0x020fc800078e001c */
[----:B------:R-:W-:Y:S01]  /*4390*/  IMAD.WIDE.U32 R26, R27, 0x4, R28 ;  /* 0x000000041b1a7825 */ /* 0x000fe200078e001c */
[----:B------:R-:W-:-:S03]  /*43a0*/  IADD3 R16, PT, PT, R17, 0xf, RZ ;  /* 0x0000000f11107810 */ /* 0x000fc60007ffe0ff */
[--C-:B------:R-:W-:Y:S01]  /*43b0*/  IMAD.WIDE.U32 R18, R19, 0x4, R28.reuse ;  /* 0x0000000413127825 */ /* 0x100fe200078e001c */
[----:B------:R-:W-:Y:S01]  /*43c0*/  IADD3 R13, PT, PT, R13, UR4, RZ ;  /* 0x000000040d0d7c10 */ /* 0x000fe2000fffe0ff */
[----:B--2---:R1:W-:Y:S04]  /*43d0*/  STS.128 [R21], R4 ;  /* 0x0000000415007388 */ /* 0x0043e80000000c00 */
[----:B----4-:R2:W-:Y:S04]  /*43e0*/  STS.128 [R21+0x10], R8 ;  /* 0x0000100815007388 */ /* 0x0105e80000000c00 */
[----:B-1----:R-:W3:Y:S04]  /*43f0*/  LDG.E R5, desc[UR10][R14.64] ;  /* 0x0000000a0e057981 */ /* 0x002ee8000c1e1900 */
[----:B------:R1:W3:Y:S04]  /*4400*/  LDG.E R6, desc[UR10][R26.64] ;  /* 0x0000000a1a067981 */ /* 0x0002e8000c1e1900 */
[----:B------:R4:W3:Y:S01]  /*4410*/  LDG.E R7, desc[UR10][R18.64] ;  /* 0x0000000a12077981 */ /* 0x0008e2000c1e1900 */
[----:B--2---:R-:W-:Y:S01]  /*4420*/  IMAD.WIDE.U32 R10, R12, 0x4, R28 ;  /* 0x000000040c0a7825 */ /* 0x004fe200078e001c */
[----:B------:R-:W-:-:S02]  /*4430*/  IADD3 R12, PT, PT, R17, 0xc, RZ ;  /* 0x0000000c110c7810 */ /* 0x000fc40007ffe0ff */
[C---:B-1----:R-:W-:Y:S01]  /*4440*/  IADD3 R26, PT, PT, R17.reuse, UR4, RZ ;  /* 0x00000004111a7c10 */ /* 0x042fe2000fffe0ff */
[C---:B------:R-:W-:Y:S01]  /*4450*/  VIADD R9, R17.reuse, 0xd ;  /* 0x0000000d11097836 */ /* 0x040fe20000000000 */
[----:B------:R1:W3:Y:S01]  /*4460*/  LDG.E R4, desc[UR10][R10.64] ;  /* 0x0000000a0a047981 */ /* 0x0002e2000c1e1900 */
[--C-:B------:R-:W-:Y:S01]  /*4470*/  IMAD.WIDE.U32 R14, R12, 0x4, R28.reuse ;  /* 0x000000040c0e7825 */ /* 0x100fe200078e001c */
[----:B------:R-:W-:Y:S02]  /*4480*/  IADD3 R12, PT, PT, R17, 0xe, RZ ;  /* 0x0000000e110c7810 */ /* 0x000fe40007ffe0ff */
[----:B------:R-:W-:Y:S01]  /*4490*/  IADD3 R27, PT, PT, R26, 0x3, RZ ;  /* 0x000000031a1b7810 */ /* 0x000fe20007ffe0ff */
[--C-:B----4-:R-:W-:Y:S01]  /*44a0*/  IMAD.WIDE.U32 R18, R9, 0x4, R28.reuse ;  /* 0x0000000409127825 */ /* 0x110fe200078e001c */
[----:B------:R2:W4:Y:S03]  /*44b0*/  LDG.E R8, desc[UR10][R14.64] ;  /* 0x0000000a0e087981 */ /* 0x000526000c1e1900 */
[--C-:B-1----:R-:W-:Y:S01]  /*44c0*/  IMAD.WIDE.U32 R10, R12, 0x4, R28.reuse ;  /* 0x000000040c0a7825 */ /* 0x102fe200078e001c */
[----:B------:R1:W4:Y:S03]  /*44d0*/  LDG.E R9, desc[UR10][R18.64] ;  /* 0x0000000a12097981 */ /* 0x000326000c1e1900 */
[----:B------:R-:W-:-:S02]  /*44e0*/  IMAD.WIDE.U32 R16, R16, 0x4, R28 ;  /* 0x0000000410107825 */ /* 0x000fc400078e001c */
[----:B------:R-:W4:Y:S02]  /*44f0*/  LDG.E R10, desc[UR10][R10.64] ;  /* 0x0000000a0a0a7981 */ /* 0x000f24000c1e1900 */
[----:B--2---:R-:W-:Y:S02]  /*4500*/  VIADD R15, R26, 0x2 ;  /* 0x000000021a0f7836 */ /* 0x004fe40000000000 */
[----:B------:R-:W-:-:S04]  /*4510*/  IMAD.WIDE.U32 R12, R13, 0x4, R28 ;  /* 0x000000040d0c7825 */ /* 0x000fc800078e001c */
[--C-:B------:R-:W-:Y:S01]  /*4520*/  IMAD.WIDE.U32 R14, R15, 0x4, R28.reuse ;  /* 0x000000040f0e7825 */ /* 0x100fe200078e001c */
[----:B------:R2:W4:Y:S03]  /*4530*/  LDG.E R11, desc[UR10][R16.64] ;  /* 0x0000000a100b7981 */ /* 0x000526000c1e1900 */
[--C-:B-1----:R-:W-:Y:S01]  /*4540*/  IMAD.WIDE.U32 R18, R27, 0x4, R28.reuse ;  /* 0x000000041b127825 */ /* 0x102fe200078e001c */
[----:B------:R-:W5:Y:S04]  /*4550*/  LDG.E R13, desc[UR10][R12.64] ;  /* 0x0000000a0c0d7981 */ /* 0x000f68000c1e1900 */
[----:B------:R-:W5:Y:S01]  /*4560*/  LDG.E R14, desc[UR10][R14.64] ;  /* 0x0000000a0e0e7981 */ /* 0x000f62000c1e1900 */
[----:B--2---:R-:W-:-:S05]  /*4570*/  IMAD.WIDE.U32 R16, R26, 0x4, R28 ;  /* 0x000000041a107825 */ /* 0x004fca00078e001c */
[----:B------:R1:W5:Y:S04]  /*4580*/  LDG.E R12, desc[UR10][R16.64] ;  /* 0x0000000a100c7981 */ /* 0x000368000c1e1900 */
[----:B------:R2:W5:Y:S01]  /*4590*/  LDG.E R15, desc[UR10][R18.64] ;  /* 0x0000000a120f7981 */ /* 0x000562000c1e1900 */
[----:B------:R-:W-:-:S05]  /*45a0*/  IADD3 R27, PT, PT, R26, 0x4, RZ ;  /* 0x000000041a1b7810 */ /* 0x000fca0007ffe0ff */
[----:B-1----:R-:W-:Y:S01]  /*45b0*/  IMAD.WIDE.U32 R16, R27, 0x4, R28 ;  /* 0x000000041b107825 */ /* 0x002fe200078e001c */
[C---:B--2---:R-:W-:Y:S02]  /*45c0*/  IADD3 R19, PT, PT, R26.reuse, 0x5, RZ ;  /* 0x000000051a137810 */ /* 0x044fe40007ffe0ff */
[----:B------:R-:W-:-:S03]  /*45d0*/  IADD3 R27, PT, PT, R26, 0x6, RZ ;  /* 0x000000061a1b7810 */ /* 0x000fc60007ffe0ff */
[----:B------:R-:W2:Y:S01]  /*45e0*/  LDG.E R16, desc[UR10][R16.64] ;  /* 0x0000000a10107981 */ /* 0x000ea2000c1e1900 */
[----:B------:R-:W-:-:S05]  /*45f0*/  IMAD.WIDE.U32 R18, R19, 0x4, R28 ;  /* 0x0000000413127825 */ /* 0x000fca00078e001c */
[----:B------:R1:W2:Y:S02]  /*4600*/  LDG.E R17, desc[UR10][R18.64] ;  /* 0x0000000a12117981 */ /* 0x0002a4000c1e1900 */
[----:B-1----:R-:W-:Y:S01]  /*4610*/  IMAD.WIDE.U32 R18, R27, 0x4, R28 ;  /* 0x000000041b127825 */ /* 0x002fe200078e001c */
[----:B------:R-:W-:-:S05]  /*4620*/  IADD3 R27, PT, PT, R26, 0x9, RZ ;  /* 0x000000091a1b7810 */ /* 0x000fca0007ffe0ff */
[----:B------:R-:W2:Y:S04]  /*4630*/  LDG.E R18, desc[UR10][R18.64] ;  /* 0x0000000a12127981 */ /* 0x000ea8000c1e1900 */
[----:B---3--:R1:W-:Y:S02]  /*4640*/  STS.128 [R21+0x20], R4 ;  /* 0x0000200415007388 */ /* 0x0083e40000000c00 */
[C---:B-1----:R-:W-:Y:S01]  /*4650*/  IADD3 R5, PT, PT, R26.reuse, 0x8, RZ ;  /* 0x000000081a057810 */ /* 0x042fe20007ffe0ff */
[----:B------:R-:W-:-:S04]  /*4660*/  VIADD R7, R26, 0x7 ;  /* 0x000000071a077836 */ /* 0x000fc80000000000 */
[--C-:B------:R-:W-:Y:S01]  /*4670*/  IMAD.WIDE.U32 R4, R5, 0x4, R28.reuse ;  /* 0x0000000405047825 */ /* 0x100fe200078e001c */
[----:B----4-:R1:W-:Y:S03]  /*4680*/  STS.128 [R21+0x30], R8 ;  /* 0x0000300815007388 */ /* 0x0103e60000000c00 */
[--C-:B------:R-:W-:Y:S02]  /*4690*/  IMAD.WIDE.U32 R6, R7, 0x4, R28.reuse ;  /* 0x0000000407067825 */ /* 0x100fe400078e001c */
[----:B------:R-:W3:Y:S04]  /*46a0*/  LDG.E R4, desc[UR10][R4.64] ;  /* 0x0000000a04047981 */ /* 0x000ee8000c1e1900 */
[----:B------:R-:W2:Y:S01]  /*46b0*/  LDG.E R19, desc[UR10][R6.64] ;  /* 0x0000000a06137981 */ /* 0x000ea2000c1e1900 */
[----:B-1----:R-:W-:Y:S01]  /*46c0*/  IADD3 R9, PT, PT, R26, 0xa, RZ ;  /* 0x0000000a1a097810 */ /* 0x002fe20007ffe0ff */
[----:B------:R-:W-:-:S02]  /*46d0*/  IMAD.WIDE.U32 R10, R27, 0x4, R28 ;  /* 0x000000041b0a7825 */ /* 0x000fc400078e001c */
[----:B-----5:R1:W-:Y:S02]  /*46e0*/  STS.128 [R21+0x40], R12 ;  /* 0x0000400c15007388 */ /* 0x0203e40000000c00 */
[----:B------:R-:W-:Y:S02]  /*46f0*/  IMAD.WIDE.U32 R8, R9, 0x4, R28 ;  /* 0x0000000409087825 */ /* 0x000fe400078e001c */
[----:B------:R4:W3:Y:S02]  /*4700*/  LDG.E R5, desc[UR10][R10.64] ;  /* 0x0000000a0a057981 */ /* 0x0008e4000c1e1900 */
[C---:B------:R-:W-:Y:S02]  /*4710*/  VIADD R27, R26.reuse, 0xc ;  /* 0x0000000c1a1b7836 */ /* 0x040fe40000000000 */
[----:B------:R5:W3:Y:S01]  /*4720*/  LDG.E R6, desc[UR10][R8.64] ;  /* 0x0000000a08067981 */ /* 0x000ae2000c1e1900 */
[C---:B-1----:R-:W-:Y:S02]  /*4730*/  IADD3 R13, PT, PT, R26.reuse, 0xb, RZ ;  /* 0x0000000b1a0d7810 */ /* 0x042fe40007ffe0ff */
[----:B------:R-:W-:-:S02]  /*4740*/  IADD3 R15, PT, PT, R26, 0xd, RZ ;  /* 0x0000000d1a0f7810 */ /* 0x000fc40007ffe0ff */
[C---:B----4-:R-:W-:Y:S01]  /*4750*/  IADD3 R11, PT, PT, R26.reuse, 0xe, RZ ;  /* 0x0000000e1a0b7810 */ /* 0x050fe20007ffe0ff */
[----:B------:R-:W-:Y:S01]  /*4760*/  IMAD.WIDE.U32 R12, R13, 0x4, R28 ;  /* 0x000000040d0c7825 */ /* 0x000fe200078e001c */
[----:B-----5:R-:W-:-:S03]  /*4770*/  IADD3 R9, PT, PT, R26, 0xf, RZ ;  /* 0x0000000f1a097810 */ /* 0x020fc60007ffe0ff */
[--C-:B------:R-:W-:Y:S01]  /*4780*/  IMAD.WIDE.U32 R26, R27, 0x4, R28.reuse ;  /* 0x000000041b1a7825 */ /* 0x100fe200078e001c */
[----:B------:R1:W3:Y:S03]  /*4790*/  LDG.E R7, desc[UR10][R12.64] ;  /* 0x0000000a0c077981 */ /* 0x0002e6000c1e1900 */
[--C-:B------:R-:W-:Y:S01]  /*47a0*/  IMAD.WIDE.U32 R14, R15, 0x4, R28.reuse ;  /* 0x000000040f0e7825 */ /* 0x100fe200078e001c */
[----:B------:R-:W4:Y:S03]  /*47b0*/  LDG.E R8, desc[UR10][R26.64] ;  /* 0x0000000a1a087981 */ /* 0x000f26000c1e1900 */
[----:B-1----:R-:W-:-:S04]  /*47c0*/  IMAD.WIDE.U32 R12, R11, 0x4, R28 ;  /* 0x000000040b0c7825 */ /* 0x002fc800078e001c */
[----:B------:R-:W-:Y:S01]  /*47d0*/  IMAD.WIDE.U32 R28, R9, 0x4, R28 ;  /* 0x00000004091c7825 */ /* 0x000fe200078e001c */
[----:B------:R-:W4:Y:S04]  /*47e0*/  LDG.E R10, desc[UR10][R12.64] ;  /* 0x0000000a0c0a7981 */ /* 0x000f28000c1e1900 */
[----:B------:R-:W4:Y:S04]  /*47f0*/  LDG.E R9, desc[UR10][R14.64] ;  /* 0x0000000a0e097981 */ /* 0x000f28000c1e1900 */
[----:B------:R-:W4:Y:S01]  /*4800*/  LDG.E R11, desc[UR10][R28.64] ;  /* 0x0000000a1c0b7981 */ /* 0x000f22000c1e1900 */
[----:B------:R-:W-:-:S04]  /*4810*/  IADD3 R23, PT, PT, R23, 0x2, RZ ;  /* 0x0000000217177810 */ /* 0x000fc80007ffe0ff */
[----:B------:R-:W-:Y:S01]  /*4820*/  ISETP.NE.AND P0, PT, R23, 0x10, PT ;  /* 0x000000101700780c */ /* 0x000fe20003f05270 */
[----:B--2---:R2:W-:Y:S04]  /*4830*/  STS.128 [R21+0x50], R16 ;  /* 0x0000501015007388 */ /* 0x0045e80000000c00 */
[----:B---3--:R2:W-:Y:S04]  /*4840*/  STS.128 [R21+0x60], R4 ;  /* 0x0000600415007388 */ /* 0x0085e80000000c00 */
[----:B----4-:R2:W-:Y:S04]  /*4850*/  STS.128 [R21+0x70], R8 ;  /* 0x0000700815007388 */ /* 0x0105e80000000c00 */
[----:B------:R-:W-:Y:S05]  /*4860*/  @P0 BRA `(.L_x_151) ;  /* 0xfffffff800480947 */ /* 0x000fea000383ffff */
.L_x_150:
[----:B------:R-:W-:Y:S05]  /*4870*/  BSYNC.RECONVERGENT B0 ;  /* 0x0000000000007941 */ /* 0x000fea0003800200 */
.L_x_149:
[----:B------:R-:W-:Y:S06]  /*4880*/  BAR.SYNC.DEFER_BLOCKING 0x0 ;  /* 0x0000000000007b1d */ /* 0x000fec0000010000 */
[----:B------:R-:W-:Y:S05]  /*4890*/  BRA.U UP0, `(.L_x_152) ;  /* 0x0000000d00547547 */ /* 0x000fea000b800000 */
[----:B------:R-:W1:Y:S02]  /*48a0*/  LDCU UR4, c[0x0][0x39c] ;  /* 0x00007380ff0477ac */ /* 0x000e640008000800 */
[----:B-1----:R-:W-:-:S03]  /*48b0*/  ULOP3.LUT UR8, UR4, 0xfffffff8, URZ, 0xc0, !UPT ;  /* 0xfffffff804087892 */ /* 0x002fc6000f8ec0ff */
[----:B------:R-:W-:-:S09]  /*48c0*/  UMOV UR4, URZ ;  /* 0x000000ff00047c82 */ /* 0x000fd20008000000 */
.L_x_160:
[----:B------:R-:W1:Y:S01]  /*48d0*/  LDCU UR6, c[0x0][0x3a4] ;  /* 0x00007480ff0677ac */ /* 0x000e620008000800 */
[----:B--2---:R-:W-:Y:S01]  /*48e0*/  IMAD.MOV.U32 R5, RZ, RZ, RZ ;  /* 0x000000ffff057224 */ /* 0x004fe200078e00ff */
[----:B------:R-:W-:-:S04]  /*48f0*/  UIADD3 UR5, UPT, UPT, UR4, 0x60, URZ ;  /* 0x0000006004057890 */ /* 0x000fc8000fffe0ff */
[----:B-1----:R-:W-:-:S12]  /*4900*/  UIMAD UR6, UR5, UR6, UR12 ;  /* 0x00000006050672a4 */ /* 0x002fd8000f8e020c */
.L_x_159:
[----:B------:R-:W1:Y:S01]  /*4910*/  S2UR UR9, SR_CgaCtaId ;  /* 0x00000000000979c3 */ /* 0x000e620000008800 */
[----:B------:R-:W2:Y:S01]  /*4920*/  LDCU UR16, c[0x0][0x39c] ;  /* 0x00007380ff1077ac */ /* 0x000ea20008000800 */
[----:B------:R-:W-:Y:S02]  /*4930*/  IMAD R2, R5, -0x2, R0 ;  /* 0xfffffffe05027824 */ /* 0x000fe400078e0200 */
[----:B------:R-:W-:Y:S01]  /*4940*/  HFMA2 R15, -RZ, RZ, 0, 0 ;  /* 0x00000000ff0f7431 */ /* 0x000fe200000001ff */
[----:B------:R-:W-:Y:S01]  /*4950*/  UMOV UR5, 0x400 ;  /* 0x0000040000057882 */ /* 0x000fe20000000000 */
[----:B------:R-:W3:Y:S01]  /*4960*/  LDCU UR17, c[0x0][0x3a8] ;  /* 0x00007500ff1177ac */ /* 0x000ee20008000800 */
[----:B------:R-:W-:Y:S01]  /*4970*/  IADD3 R4, PT, PT, R2, UR7, RZ ;  /* 0x0000000702047c10 */ /* 0x000fe2000fffe0ff */
[----:B-1----:R-:W-:Y:S01]  /*4980*/  ULEA UR5, UR9, UR5, 0x18 ;  /* 0x0000000509057291 */ /* 0x002fe2000f8ec0ff */
[----:B---3--:R-:W-:-:S03]  /*4990*/  MOV R21, UR17 ;  /* 0x0000001100157c02 */ /* 0x008fc60008000f00 */
[----:B------:R-:W-:Y:S01]  /*49a0*/  ULEA UR5, UR4, UR5, 0xa ;  /* 0x0000000504057291 */ /* 0x000fe2000f8e50ff */
[----:B------:R-:W-:-:S04]  /*49b0*/  ISETP.GE.U32.AND P0, PT, R4, R21, PT ;  /* 0x000000150400720c */ /* 0x000fc80003f06070 */
[----:B------:R-:W-:Y:S01]  /*49c0*/  ISETP.GT.AND P0, PT, R4, -0x1, !P0 ;  /* 0xffffffff0400780c */ /* 0x000fe20004704270 */
[----:B------:R-:W-:Y:S01]  /*49d0*/  IMAD R4, R21, UR6, R4 ;  /* 0x0000000615047c24 */ /* 0x000fe2000f8e0204 */
[C---:B------:R-:W-:Y:S01]  /*49e0*/  LEA R2, R5.reuse, UR5, 0x6 ;  /* 0x0000000505027c11 */ /* 0x040fe2000f8e30ff */
[----:B--2---:R-:W-:Y:S01]  /*49f0*/  UIADD3 UR5, UPT, UPT, UR16, -0x1, URZ ;  /* 0xffffffff10057890 */ /* 0x004fe2000fffe0ff */
[----:B------:R-:W-:-:S03]  /*4a00*/  IADD3 R5, PT, PT, R5, 0x1, RZ ;  /* 0x0000000105057810 */ /* 0x000fc60007ffe0ff */
[----:B------:R-:W-:Y:S01]  /*4a10*/  UISETP.GE.U32.AND UP0, UPT, UR5, 0x7, UPT ;  /* 0x000000070500788c */ /* 0x000fe2000bf06070 */
[----:B------:R-:W-:-:S08]  /*4a20*/  ISETP.NE.AND P6, PT, R5, UR16, PT ;  /* 0x0000001005007c0c */ /* 0x000fd0000bfc5270 */
[----:B------:R-:W-:Y:S05]  /*4a30*/  BRA.U !UP0, `(.L_x_153) ;  /* 0x0000000508607547 */ /* 0x000fea000b800000 */
[----:B------:R-:W1:Y:S01]  /*4a40*/  LDC R21, c[0x0][0x3a8] ;  /* 0x0000ea00ff157b82 */ /* 0x000e620000000800 */
[----:B------:R-:W-:-:S07]  /*4a50*/  IMAD.MOV.U32 R6, RZ, RZ, RZ ;  /* 0x000000ffff067224 */ /* 0x000fce00078e00ff */
.L_x_154:
[----:B------:R-:W-:-:S05]  /*4a60*/  IMAD R14, R6, -0x2, R3 ;  /* 0xfffffffe060e7824 */ /* 0x000fca00078e0203 */
[----:B------:R-:W-:-:S04]  /*4a70*/  IADD3 R14, PT, PT, R14, UR7, RZ ;  /* 0x000000070e0e7c10 */ /* 0x000fc8000fffe0ff */
[C---:B------:R-:W-:Y:S02]  /*4a80*/  IADD3 R16, PT, PT, R14.reuse, -0x2, RZ ;  /* 0xfffffffe0e107810 */ /* 0x040fe40007ffe0ff */
[-C--:B-1----:R-:W-:Y:S02]  /*4a90*/  ISETP.GE.U32.AND P2, PT, R14, R21.reuse, PT ;  /* 0x000000150e00720c */ /* 0x082fe40003f46070 */
        /* <DEDUP_REMOVED lines=8> */
[----:B------:R-:W1:Y:S01]  /*4b20*/  @P2 LDC.64 R12, c[0x0][0x388] ;  /* 0x0000e200ff0c2b82 */ /* 0x000e620000000a00 */
[----:B------:R-:W-:Y:S01]  /*4b30*/  PLOP3.LUT P4, PT, P0, P4, PT, 0x80, 0x8 ;  /* 0x000000000008781c */ /* 0x000fe20000789070 */
[CC--:B------:R-:W-:Y:S02]  /*4b40*/  @P2 IMAD R7, R4.reuse, R21.reuse, R14 ;  /* 0x0000001504072224 */ /* 0x0c0fe400078e020e */
[----:B------:R-:W-:-:S04]  /*4b50*/  @P3 IMAD R15, R4, R21, R16 ;  /* 0x00000015040f3224 */ /* 0x000fc800078e0210 */
[----:B------:R-:W2:Y:S08]  /*4b60*/  @P3 LDC.64 R8, c[0x0][0x388] ;  /* 0x0000e200ff083b82 */ /* 0x000eb00000000a00 */
[----:B------:R-:W3:Y:S01]  /*4b70*/  @P4 LDC.64 R10, c[0x0][0x388] ;  /* 0x0000e200ff0a4b82 */ /* 0x000ee20000000a00 */
[----:B-1----:R-:W-:-:S06]  /*4b80*/  @P2 IMAD.WIDE.U32 R12, R7, 0x4, R12 ;  /* 0x00000004070c2825 */ /* 0x002fcc00078e000c */
[----:B------:R-:W0:Y:S01]  /*4b90*/  @P2 LDG.E R12, desc[UR10][R12.64] ;  /* 0x0000000a0c0c2981 */ /* 0x000e22000c1e1900 */
[----:B--2---:R-:W-:-:S04]  /*4ba0*/  @P3 IMAD.WIDE.U32 R8, R15, 0x4, R8 ;  /* 0x000000040f083825 */ /* 0x004fc800078e0008 */
[----:B------:R-:W-:Y:S02]  /*4bb0*/  @P4 IMAD R7, R4, R21, R18 ;  /* 0x0000001504074224 */ /* 0x000fe400078e0212 */
[----:B------:R-:W2:Y:S02]  /*4bc0*/  @P3 LDG.E R9, desc[UR10][R8.64] ;  /* 0x0000000a08093981 */ /* 0x000ea4000c1e1900 */
[----:B---3--:R-:W-:-:S06]  /*4bd0*/  @P4 IMAD.WIDE.U32 R10, R7, 0x4, R10 ;  /* 0x00000004070a4825 */ /* 0x008fcc00078e000a */
[----:B------:R-:W3:Y:S01]  /*4be0*/  @P4 LDG.E R11, desc[UR10][R10.64] ;  /* 0x0000000a0a0b4981 */ /* 0x000ee2000c1e1900 */
[----:B------:R-:W-:-:S05]  /*4bf0*/  LEA R7, R6, R2, 0x2 ;  /* 0x0000000206077211 */ /* 0x000fca00078e10ff */
[----:B------:R-:W0:Y:S04]  /*4c00*/  @P2 LDS R15, [R7] ;  /* 0x00000000070f2984 */ /* 0x000e280000000800 */
[----:B------:R-:W2:Y:S04]  /*4c10*/  @P3 LDS R17, [R7+0x4] ;  /* 0x0000040007113984 */ /* 0x000ea80000000800 */
[----:B------:R-:W3:Y:S01]  /*4c20*/  @P4 LDS R23, [R7+0x8] ;  /* 0x0000080007174984 */ /* 0x000ee20000000800 */
        /* <DEDUP_REMOVED lines=9> */
[----:B0-----:R-:W-:Y:S01]  /*4cc0*/  @P2 FFMA R20, R15, R12, R20 ;  /* 0x0000000c0f142223 */ /* 0x001fe20000000014 */
[----:B------:R-:W-:-:S03]  /*4cd0*/  ISETP.GE.U32.AND P2, PT, R18, R21, PT ;  /* 0x000000151200720c */ /* 0x000fc60003f46070 */
[----:B------:R-:W0:Y:S01]  /*4ce0*/  @P1 LDC.64 R14, c[0x0][0x388] ;  /* 0x0000e200ff0e1b82 */ /* 0x000e220000000a00 */
[----:B--2---:R-:W-:Y:S01]  /*4cf0*/  @P3 FFMA R20, R9, R17, R20 ;  /* 0x0000001109143223 */ /* 0x004fe20000000014 */
[----:B------:R-:W-:Y:S02]  /*4d00*/  ISETP.GT.AND P3, PT, R26, -0x1, !P5 ;  /* 0xffffffff1a00780c */ /* 0x000fe40006f64270 */
[----:B------:R-:W-:Y:S02]  /*4d10*/  ISETP.GE.U32.AND P5, PT, R22, R21, PT ;  /* 0x000000151600720c */ /* 0x000fe40003fa6070 */
[----:B------:R-:W-:Y:S02]  /*4d20*/  PLOP3.LUT P3, PT, P0, P3, PT, 0x80, 0x8 ;  /* 0x000000000008781c */ /* 0x000fe40000767070 */
[----:B------:R-:W-:Y:S01]  /*4d30*/  ISETP.GT.AND P2, PT, R18, -0x1, !P2 ;  /* 0xffffffff1200780c */ /* 0x000fe20005744270 */
[----:B---3--:R-:W-:Y:S01]  /*4d40*/  @P4 FFMA R20, R11, R23, R20 ;  /* 0x000000170b144223 */ /* 0x008fe20000000014 */
        /* <DEDUP_REMOVED lines=39> */
.L_x_153:
        /* <DEDUP_REMOVED lines=21> */
[----:B------:R-:W1:Y:S01]  /*5110*/  @P1 LDC.64 R12, c[0x0][0x388] ;  /* 0x0000e200ff0c1b82 */ /* 0x000e620000000a00 */
[----:B------:R-:W-:Y:S01]  /*5120*/  PLOP3.LUT P4, PT, P0, P4, PT, 0x80, 0x8 ;  /* 0x000000000008781c */ /* 0x000fe20000789070 */
[----:B------:R-:W-:Y:S01]  /*5130*/  @P1 IMAD R17, R4, R21, R16 ;  /* 0x0000001504111224 */ /* 0x000fe200078e0210 */
[----:B------:R-:W-:-:S07]  /*5140*/  PLOP3.LUT P2, PT, P0, P2, PT, 0x80, 0x8 ;  /* 0x000000000008781c */ /* 0x000fce0000745070 */
[----:B------:R-:W2:Y:S04]  /*5150*/  @P3 LDC.64 R10, c[0x0][0x388] ;  /* 0x0000e200ff0a3b82 */ /* 0x000ea80000000a00 */
[----:B------:R-:W-:-:S04]  /*5160*/  @P4 IMAD R19, R4, R21, R22 ;  /* 0x0000001504134224 */ /* 0x000fc800078e0216 */
[----:B------:R-:W3:Y:S01]  /*5170*/  @P4 LDC.64 R8, c[0x0][0x388] ;  /* 0x0000e200ff084b82 */ /* 0x000ee20000000a00 */
[----:B-1----:R-:W-:-:S07]  /*5180*/  @P1 IMAD.WIDE.U32 R12, R17, 0x4, R12 ;  /* 0x00000004110c1825 */ /* 0x002fce00078e000c */
[----:B------:R-:W1:Y:S01]  /*5190*/  @P2 LDC.64 R6, c[0x0][0x388] ;  /* 0x0000e200ff062b82 */ /* 0x000e620000000a00 */
[----:B------:R-:W-:Y:S01]  /*51a0*/  @P3 IMAD R17, R4, R21, R18 ;  /* 0x0000001504113224 */ /* 0x000fe200078e0212 */
[----:B------:R4:W0:Y:S03]  /*51b0*/  @P1 LDG.E R13, desc[UR10][R12.64] ;  /* 0x0000000a0c0d1981 */ /* 0x000826000c1e1900 */
[----:B--2---:R-:W-:-:S04]  /*51c0*/  @P3 IMAD.WIDE.U32 R10, R17, 0x4, R10 ;  /* 0x00000004110a3825 */ /* 0x004fc800078e000a */
[----:B------:R-:W-:Y:S02]  /*51d0*/  @P2 IMAD R17, R4, R21, R14 ;  /* 0x0000001504112224 */ /* 0x000fe400078e020e */
[----:B------:R-:W2:Y:S01]  /*51e0*/  @P3 LDG.E R11, desc[UR10][R10.64] ;  /* 0x0000000a0a0b3981 */ /* 0x000ea2000c1e1900 */
[----:B---3--:R-:W-:-:S06]  /*51f0*/  @P4 IMAD.WIDE.U32 R8, R19, 0x4, R8 ;  /* 0x0000000413084825 */ /* 0x008fcc00078e0008 */
[----:B------:R-:W3:Y:S01]  /*5200*/  @P4 LDG.E R8, desc[UR10][R8.64] ;  /* 0x0000000a08084981 */ /* 0x000ee2000c1e1900 */
[----:B-1----:R-:W-:-:S06]  /*5210*/  @P2 IMAD.WIDE.U32 R6, R17, 0x4, R6 ;  /* 0x0000000411062825 */ /* 0x002fcc00078e0006 */
[----:B------:R-:W5:Y:S01]  /*5220*/  @P2 LDG.E R7, desc[UR10][R6.64] ;  /* 0x0000000a06072981 */ /* 0x000f62000c1e1900 */
[----:B------:R-:W-:-:S05]  /*5230*/  LEA R14, R15, R2, 0x2 ;  /* 0x000000020f0e7211 */ /* 0x000fca00078e10ff */
[----:B------:R-:W0:Y:S04]  /*5240*/  @P1 LDS R17, [R14] ;  /* 0x000000000e111984 */ /* 0x000e280000000800 */
[----:B------:R-:W2:Y:S04]  /*5250*/  @P3 LDS R16, [R14+0x4] ;  /* 0x000004000e103984 */ /* 0x000ea80000000800 */
[----:B------:R-:W3:Y:S04]  /*5260*/  @P4 LDS R19, [R14+0x8] ;  /* 0x000008000e134984 */ /* 0x000ee80000000800 */
[----:B----4-:R-:W5:Y:S01]  /*5270*/  @P2 LDS R12, [R14+0xc] ;  /* 0x00000c000e0c2984 */ /* 0x010f620000000800 */
[----:B------:R-:W-:Y:S01]  /*5280*/  IADD3 R15, PT, PT, R15, 0x4, RZ ;  /* 0x000000040f0f7810 */ /* 0x000fe20007ffe0ff */
[----:B0-----:R-:W-:-:S04]  /*5290*/  @P1 FFMA R20, R17, R13, R20 ;  /* 0x0000000d11141223 */ /* 0x001fc80000000014 */
[----:B--2---:R-:W-:-:S04]  /*52a0*/  @P3 FFMA R20, R11, R16, R20 ;  /* 0x000000100b143223 */ /* 0x004fc80000000014 */
[----:B---3--:R-:W-:-:S04]  /*52b0*/  @P4 FFMA R20, R19, R8, R20 ;  /* 0x0000000813144223 */ /* 0x008fc80000000014 */
[----:B-----5:R-:W-:-:S07]  /*52c0*/  @P2 FFMA R20, R7, R12, R20 ;  /* 0x0000000c07142223 */ /* 0x020fce0000000014 */
.L_x_156:
[----:B------:R-:W-:Y:S05]  /*52d0*/  BRA.U !UP1, `(.L_x_155) ;  /* 0x0000000109b47547 */ /* 0x000fea000b800000 */
[----:B------:R-:W1:Y:S01]  /*52e0*/  LDCU UR5, c[0x0][0x39c] ;  /* 0x00007380ff0577ac */ /* 0x000e620008000800 */
[----:B------:R-:W-:Y:S02]  /*52f0*/  UISETP.NE.AND UP0, UPT, UR15, 0x1, UPT ;  /* 0x000000010f00788c */ /* 0x000fe4000bf05270 */
[----:B-1----:R-:W-:-:S04]  /*5300*/  ULOP3.LUT UR5, UR5, 0x1, URZ, 0xc0, !UPT ;  /* 0x0000000105057892 */ /* 0x002fc8000f8ec0ff */
        /* <DEDUP_REMOVED lines=11> */
[----:B------:R-:W1:Y:S01]  /*53c0*/  @P1 LDC.64 R8, c[0x0][0x388] ;  /* 0x0000e200ff081b82 */ /* 0x000e620000000a00 */
[----:B------:R-:W-:-:S07]  /*53d0*/  @P1 IMAD R11, R4, R21, R12 ;  /* 0x00000015040b1224 */ /* 0x000fce00078e020c */
[----:B------:R-:W2:Y:S01]  /*53e0*/  @P2 LDC.64 R6, c[0x0][0x388] ;  /* 0x0000e200ff062b82 */ /* 0x000ea20000000a00 */
[----:B-1----:R-:W-:-:S04]  /*53f0*/  @P1 IMAD.WIDE.U32 R8, R11, 0x4, R8 ;  /* 0x000000040b081825 */ /* 0x002fc800078e0008 */
[----:B------:R-:W-:Y:S02]  /*5400*/  @P2 IMAD R11, R4, R21, R10 ;  /* 0x00000015040b2224 */ /* 0x000fe400078e020a */
[----:B------:R-:W0:Y:S02]  /*5410*/  @P1 LDG.E R8, desc[UR10][R8.64] ;  /* 0x0000000a08081981 */ /* 0x000e24000c1e1900 */
[----:B--2---:R-:W-:-:S06]  /*5420*/  @P2 IMAD.WIDE.U32 R6, R11, 0x4, R6 ;  /* 0x000000040b062825 */ /* 0x004fcc00078e0006 */
[----:B------:R-:W2:Y:S01]  /*5430*/  @P2 LDG.E R7, desc[UR10][R6.64] ;  /* 0x0000000a06072981 */ /* 0x000ea2000c1e1900 */
[C---:B------:R-:W-:Y:S01]  /*5440*/  @P1 IMAD R11, R15.reuse, 0x4, R2 ;  /* 0x000000040f0b1824 */ /* 0x040fe200078e0202 */
[----:B------:R-:W-:-:S05]  /*5450*/  @P2 LEA R10, R15, R2, 0x2 ;  /* 0x000000020f0a2211 */ /* 0x000fca00078e10ff */
[----:B------:R-:W0:Y:S04]  /*5460*/  @P1 LDS R11, [R11] ;  /* 0x000000000b0b1984 */ /* 0x000e280000000800 */
[----:B------:R-:W2:Y:S01]  /*5470*/  @P2 LDS R10, [R10+0x4] ;  /* 0x000004000a0a2984 */ /* 0x000ea20000000800 */
[----:B------:R-:W-:Y:S01]  /*5480*/  IADD3 R15, PT, PT, R15, 0x2, RZ ;  /* 0x000000020f0f7810 */ /* 0x000fe20007ffe0ff */
[----:B0-----:R-:W-:-:S04]  /*5490*/  @P1 FFMA R20, R11, R8, R20 ;  /* 0x000000080b141223 */ /* 0x001fc80000000014 */
[----:B--2---:R-:W-:-:S07]  /*54a0*/  @P2 FFMA R20, R7, R10, R20 ;  /* 0x0000000a07142223 */ /* 0x004fce0000000014 */
.L_x_157:
        /* <DEDUP_REMOVED lines=8> */
[----:B------:R-:W1:Y:S01]  /*5530*/  LDC.64 R6, c[0x0][0x388] ;  /* 0x0000e200ff067b82 */ /* 0x000e620000000a00 */
[----:B------:R-:W-:-:S04]  /*5540*/  IMAD R21, R4, R21, R8 ;  /* 0x0000001504157224 */ /* 0x000fc800078e0208 */
[----:B-1----:R-:W-:-:S06]  /*5550*/  IMAD.WIDE.U32 R6, R21, 0x4, R6 ;  /* 0x0000000415067825 */ /* 0x002fcc00078e0006 */
[----:B------:R-:W0:Y:S01]  /*5560*/  LDG.E R6, desc[UR10][R6.64] ;  /* 0x0000000a06067981 */ /* 0x000e22000c1e1900 */
[----:B------:R-:W-:-:S05]  /*5570*/  LEA R2, R15, R2, 0x2 ;  /* 0x000000020f027211 */ /* 0x000fca00078e10ff */
[----:B------:R-:W0:Y:S02]  /*5580*/  LDS R9, [R2] ;  /* 0x0000000002097984 */ /* 0x000e240000000800 */
[----:B0-----:R-:W-:-:S07]  /*5590*/  FFMA R20, R9, R6, R20 ;  /* 0x0000000609147223 */ /* 0x001fce0000000014 */
.L_x_158:
[----:B------:R-:W-:Y:S05]  /*55a0*/  BSYNC.RECONVERGENT B0 ;  /* 0x0000000000007941 */ /* 0x000fea0003800200 */
.L_x_155:
[----:B------:R-:W-:Y:S05]  /*55b0*/  @P6 BRA `(.L_x_159) ;  /* 0xfffffff000d46947 */ /* 0x000fea000383ffff */
[----:B------:R-:W-:-:S04]  /*55c0*/  UIADD3 UR4, UPT, UPT, UR4, 0x1, URZ ;  /* 0x0000000104047890 */ /* 0x000fc8000fffe0ff */
[----:B------:R-:W-:-:S09]  /*55d0*/  UISETP.NE.AND UP0, UPT, UR4, UR13, UPT ;  /* 0x0000000d0400728c */ /* 0x000fd2000bf05270 */
[----:B------:R-:W-:Y:S05]  /*55e0*/  BRA.U UP0, `(.L_x_160) ;  /* 0xfffffff100b87547 */ /* 0x000fea000b83ffff */
.L_x_152:
[----:B------:R-:W-:Y:S01]  /*55f0*/  STG.E desc[UR10][R24.64], R20 ;  /* 0x0000001418007986 */ /* 0x000fe2000c10190a */
[----:B------:R-:W-:Y:S05]  /*5600*/  EXIT ;  /* 0x000000000000794d */ /* 0x000fea0003800000 */
.L_x_161:
        /* <DEDUP_REMOVED lines=15> */
.L_x_256:


//--------------------- .text._Z26deconv_kernel_share_filterILi64ELi4ELi16EEvPfS0_S0_9FmapShape11FilterShapeS1_ --------------------------
	.section	.text._Z26deconv_kernel_share_filterILi64ELi4ELi16EEvPfS0_S0_9FmapShape11FilterShapeS1_,"ax",@progbits
	.align	128
        .global         _Z26deconv_kernel_share_filterILi64ELi4ELi16EEvPfS0_S0_9FmapShape11FilterShapeS1_
        .type           _Z26deconv_kernel_share_filterILi64ELi4ELi16EEvPfS0_S0_9FmapShape11FilterShapeS1_,@function
        .size           _Z26deconv_kernel_share_filterILi64ELi4ELi16EEvPfS0_S0_9FmapShape11FilterShapeS1_,(.L_x_257 - _Z26deconv_kernel_share_filterILi64ELi4ELi16EEvPfS0_S0_9FmapShape11FilterShapeS1_)
        .other          _Z26deconv_kernel_share_filterILi64ELi4ELi16EEvPfS0_S0_9FmapShape11FilterShapeS1_,@"STO_CUDA_ENTRY STV_DEFAULT"
_Z26deconv_kernel_share_filterILi64ELi4ELi16EEvPfS0_S0_9FmapShape11FilterShapeS1_:
.text._Z26deconv_kernel_share_filterILi64ELi4ELi16EEvPfS0_S0_9FmapShape11FilterShapeS1_:
[----:B------:R-:W-:Y:S01]  /*0000*/  LDC R1, c[0x0][0x37c] ;  /* 0x0000df00ff017b82 */ /* 0x000fe20000000800 */
[----:B------:R-:W0:Y:S01]  /*0010*/  S2R R3, SR_TID.X ;  /* 0x0000000000037919 */ /* 0x000e220000002100 */
[----:B------:R-:W0:Y:S06]  /*0020*/  LDCU UR4, c[0x0][0x3a4] ;  /* 0x00007480ff0477ac */ /* 0x000e2c0008000800 */
[----:B------:R-:W1:Y:S01]  /*0030*/  LDC.64 R6, c[0x0][0x388] ;  /* 0x0000e200ff067b82 */ /* 0x000e620000000a00 */
[----:B------:R-:W0:Y:S01]  /*0040*/  S2R R0, SR_CTAID.X ;  /* 0x0000000000007919 */ /* 0x000e220000002500 */
[----:B------:R-:W2:Y:S01]  /*0050*/  LDCU UR6, c[0x0][0x3a8] ;  /* 0x00007500ff0677ac */ /* 0x000ea20008000800 */
[----:B------:R-:W2:Y:S01]  /*0060*/  S2R R2, SR_TID.Y ;  /* 0x0000000000027919 */ /* 0x000ea20000002200 */
[----:B------:R-:W3:Y:S04]  /*0070*/  LDCU.64 UR10, c[0x0][0x358] ;  /* 0x00006b00ff0a77ac */ /* 0x000ee80008000a00 */
[----:B------:R-:W4:Y:S01]  /*0080*/  LDC.64 R14, c[0x0][0x380] ;  /* 0x0000e000ff0e7b82 */ /* 0x000f220000000a00 */
[----:B------:R-:W5:Y:S01]  /*0090*/  S2R R5, SR_TID.Z ;  /* 0x0000000000057919 */ /* 0x000f620000002300 */
[----:B------:R-:W3:Y:S01]  /*00a0*/  LDCU UR12, c[0x0][0x39c] ;  /* 0x00007380ff0c77ac */ /* 0x000ee20008000800 */
[----:B0-----:R-:W-:-:S04]  /*00b0*/  IMAD R9, R0, UR4, R3 ;  /* 0x0000000400097c24 */ /* 0x001fc8000f8e0203 */
[----:B--2---:R-:W-:-:S04]  /*00c0*/  IMAD R4, R9, UR6, R2 ;  /* 0x0000000609047c24 */ /* 0x004fc8000f8e0202 */
[----:B-----5:R-:W-:-:S04]  /*00d0*/  IMAD R9, R4, UR6, R5 ;  /* 0x0000000604097c24 */ /* 0x020fc8000f8e0205 */
[----:B-1----:R-:W-:-:S05]  /*00e0*/  IMAD.WIDE.U32 R6, R9, 0x4, R6 ;  /* 0x0000000409067825 */ /* 0x002fca00078e0006 */
[----:B---3--:R0:W2:Y:S01]  /*00f0*/  LDG.E R4, desc[UR10][R6.64] ;  /* 0x0000000a06047981 */ /* 0x0080a2000c1e1900 */
[----:B------:R-:W-:Y:S02]  /*0100*/  UIMAD UR4, UR12, UR12, URZ ;  /* 0x0000000c0c0472a4 */ /* 0x000fe4000f8e02ff */
[----:B------:R-:W1:Y:S01]  /*0110*/  I2F.U32.RP R11, UR12 ;  /* 0x0000000c000b7d06 */ /* 0x000e620008209000 */
[----:B------:R-:W0:Y:S01]  /*0120*/  LDCU UR5, c[0x0][0x364] ;  /* 0x00006c80ff0577ac */ /* 0x000e220008000800 */
[----:B------:R-:W3:Y:S02]  /*0130*/  LDCU UR7, c[0x0][0x360] ;  /* 0x00006c00ff0777ac */ /* 0x000ee40008000800 */
[----:B------:R-:W-:Y:S01]  /*0140*/  IMAD R8, RZ, RZ, -UR4 ;  /* 0x80000004ff087e24 */ /* 0x000fe2000f8e02ff */
[----:B------:R-:W-:-:S03]  /*0150*/  ISETP.NE.U32.AND P2, PT, RZ, UR4, PT ;  /* 0x00000004ff007c0c */ /* 0x000fc6000bf45070 */
[----:B------:R-:W5:Y:S08]  /*0160*/  I2F.U32.RP R10, UR4 ;  /* 0x00000004000a7d06 */ /* 0x000f700008209000 */
[----:B-1----:R-:W-:Y:S01]  /*0170*/  MUFU.RCP R11, R11 ;  /* 0x0000000b000b7308 */ /* 0x002fe20000001000 */
[----:B0-----:R-:W-:Y:S01]  /*0180*/  IMAD R6, R5, UR5, R2 ;  /* 0x0000000505067c24 */ /* 0x001fe2000f8e0202 */
[----:B------:R-:W0:Y:S06]  /*0190*/  S2UR UR5, SR_CgaCtaId ;  /* 0x00000000000579c3 */ /* 0x000e2c0000008800 */
[----:B-----5:R-:W1:Y:S02]  /*01a0*/  MUFU.RCP R10, R10 ;  /* 0x0000000a000a7308 */ /* 0x020e640000001000 */
[----:B-1----:R-:W-:-:S06]  /*01b0*/  VIADD R9, R10, 0xffffffe ;  /* 0x0ffffffe0a097836 */ /* 0x002fcc0000000000 */
[----:B------:R-:W1:Y:S02]  /*01c0*/  F2I.FTZ.U32.TRUNC.NTZ R9, R9 ;  /* 0x0000000900097305 */ /* 0x000e64000021f000 */
[----:B-1----:R-:W-:Y:S02]  /*01d0*/  IMAD R7, R8, R9, RZ ;  /* 0x0000000908077224 */ /* 0x002fe400078e02ff */
[----:B------:R-:W-:-:S05]  /*01e0*/  HFMA2 R8, -RZ, RZ, 0, 0 ;  /* 0x00000000ff087431 */ /* 0x000fca00000001ff */
[----:B------:R-:W-:-:S04]  /*01f0*/  IMAD.HI.U32 R7, R9, R7, R8 ;  /* 0x0000000709077227 */ /* 0x000fc800078e0008 */
[----:B---3--:R-:W-:-:S04]  /*0200*/  IMAD R8, R6, UR7, R3 ;  /* 0x0000000706087c24 */ /* 0x008fc8000f8e0203 */
[----:B------:R-:W-:-:S04]  /*0210*/  IMAD.HI.U32 R10, R7, R8, RZ ;  /* 0x00000008070a7227 */ /* 0x000fc800078e00ff */
[----:B------:R-:W-:-:S04]  /*0220*/  IMAD.MOV R7, RZ, RZ, -R10 ;  /* 0x000000ffff077224 */ /* 0x000fc800078e0a0a */
[----:B------:R-:W-:Y:S02]  /*0230*/  IMAD R6, R7, UR4, R8 ;  /* 0x0000000407067c24 */ /* 0x000fe4000f8e0208 */
[----:B------:R-:W-:-:S03]  /*0240*/  VIADD R7, R11, 0xffffffe ;  /* 0x0ffffffe0b077836 */ /* 0x000fc60000000000 */
[----:B------:R-:W-:-:S03]  /*0250*/  ISETP.GE.U32.AND P0, PT, R6, UR4, PT ;  /* 0x0000000406007c0c */ /* 0x000fc6000bf06070 */
[----:B------:R-:W1:Y:S10]  /*0260*/  F2I.FTZ.U32.TRUNC.NTZ R7, R7 ;  /* 0x0000000700077305 */ /* 0x000e74000021f000 */
[----:B------:R-:W-:Y:S01]  /*0270*/  @P0 IADD3 R6, PT, PT, R6, -UR4, RZ ;  /* 0x8000000406060c10 */ /* 0x000fe2000fffe0ff */
[----:B------:R-:W-:-:S03]  /*0280*/  @P0 VIADD R10, R10, 0x1 ;  /* 0x000000010a0a0836 */ /* 0x000fc60000000000 */
[----:B------:R-:W-:Y:S01]  /*0290*/  ISETP.GE.U32.AND P1, PT, R6, UR4, PT ;  /* 0x0000000406007c0c */ /* 0x000fe2000bf26070 */
[----:B-1----:R-:W-:Y:S02]  /*02a0*/  IMAD.MOV R11, RZ, RZ, -R7 ;  /* 0x000000ffff0b7224 */ /* 0x002fe400078e0a07 */
[----:B------:R-:W-:Y:S02]  /*02b0*/  IMAD.MOV.U32 R6, RZ, RZ, RZ ;  /* 0x000000ffff067224 */ /* 0x000fe400078e00ff */
[----:B------:R-:W-:-:S04]  /*02c0*/  IMAD R11, R11, UR12, RZ ;  /* 0x0000000c0b0b7c24 */ /* 0x000fc8000f8e02ff */
[----:B------:R-:W-:-:S04]  /*02d0*/  IMAD.HI.U32 R7, R7, R11, R6 ;  /* 0x0000000b07077227 */ /* 0x000fc800078e0006 */
[----:B------:R-:W-:Y:S02]  /*02e0*/  @P1 IADD3 R10, PT, PT, R10, 0x1, RZ ;  /* 0x000000010a0a1810 */ /* 0x000fe40007ffe0ff */
[----:B------:R-:W-:Y:S02]  /*02f0*/  @!P2 LOP3.LUT R10, RZ, UR4, RZ, 0x33, !PT ;  /* 0x00000004ff0aac12 */ /* 0x000fe4000f8e33ff */
[----:B------:R-:W-:-:S03]  /*0300*/  ISETP.NE.U32.AND P2, PT, RZ, UR12, PT ;  /* 0x0000000cff007c0c */ /* 0x000fc6000bf45070 */
[----:B------:R-:W-:-:S04]  /*0310*/  IMAD.MOV R9, RZ, RZ, -R10 ;  /* 0x000000ffff097224 */ /* 0x000fc800078e0a0a */
[--C-:B------:R-:W-:Y:S01]  /*0320*/  IMAD R6, R9, UR4, R8.reuse ;  /* 0x0000000409067c24 */ /* 0x100fe2000f8e0208 */
[----:B------:R-:W-:Y:S01]  /*0330*/  UMOV UR4, 0x400 ;  /* 0x0000040000047882 */ /* 0x000fe20000000000 */
[C---:B------:R-:W-:Y:S01]  /*0340*/  IMAD.HI.U32 R9, R7.reuse, R8, RZ ;  /* 0x0000000807097227 */ /* 0x040fe200078e00ff */
[----:B0-----:R-:W-:Y:S02]  /*0350*/  ULEA UR5, UR5, UR4, 0x18 ;  /* 0x0000000405057291 */ /* 0x001fe4000f8ec0ff */
[----:B------:R-:W-:Y:S01]  /*0360*/  UIADD3 UR4, UPT, UPT, UR6, -0x1, URZ ;  /* 0xffffffff06047890 */ /* 0x000fe2000fffe0ff */
[----:B------:R-:W-:Y:S01]  /*0370*/  IMAD.HI.U32 R7, R7, R6, RZ ;  /* 0x0000000607077227 */ /* 0x000fe200078e00ff */
[----:B------:R-:W-:Y:S02]  /*0380*/  IADD3 R9, PT, PT, -R9, RZ, RZ ;  /* 0x000000ff09097210 */ /* 0x000fe40007ffe1ff */
[----:B------:R-:W-:Y:S01]  /*0390*/  LEA R3, R3, UR5, 0x6 ;  /* 0x0000000503037c11 */ /* 0x000fe2000f8e30ff */
[----:B------:R-:W-:Y:S01]  /*03a0*/  IMAD.MOV R11, RZ, RZ, -R7 ;  /* 0x000000ffff0b7224 */ /* 0x000fe200078e0a07 */
[----:B------:R-:W-:Y:S01]  /*03b0*/  USHF.R.U32.HI UR4, URZ, 0x1, UR4 ;  /* 0x00000001ff047899 */ /* 0x000fe20008011604 */
[----:B------:R-:W-:-:S02]  /*03c0*/  IMAD R9, R9, UR12, R8 ;  /* 0x0000000c09097c24 */ /* 0x000fc4000f8e0208 */
[----:B------:R-:W-:Y:S02]  /*03d0*/  IMAD R6, R11, UR12, R6 ;  /* 0x0000000c0b067c24 */ /* 0x000fe4000f8e0206 */
[----:B------:R-:W-:Y:S01]  /*03e0*/  IMAD R2, R2, 0x10, R3 ;  /* 0x0000001002027824 */ /* 0x000fe200078e0203 */
[----:B------:R-:W-:Y:S02]  /*03f0*/  ISETP.GE.U32.AND P1, PT, R9, UR12, PT ;  /* 0x0000000c09007c0c */ /* 0x000fe4000bf26070 */
[----:B------:R-:W-:Y:S01]  /*0400*/  ISETP.GE.U32.AND P0, PT, R6, UR12, PT ;  /* 0x0000000c06007c0c */ /* 0x000fe2000bf06070 */
[----:B------:R-:W-:Y:S01]  /*0410*/  IMAD R5, R5, 0x4, R2 ;  /* 0x0000000405057824 */ /* 0x000fe200078e0202 */
[----:B------:R-:W-:-:S09]  /*0420*/  LOP3.LUT R2, RZ, UR12, RZ, 0x33, !PT ;  /* 0x0000000cff027c12 */ /* 0x000fd2000f8e33ff */
[----:B------:R-:W-:Y:S02]  /*0430*/  @P1 VIADD R9, R9, -UR12 ;  /* 0x8000000c09091c36 */ /* 0x000fe40008000000 */
[----:B------:R-:W-:Y:S02]  /*0440*/  @P0 IADD3 R6, PT, PT, R6, -UR12, RZ ;  /* 0x8000000c06060c10 */ /* 0x000fe4000fffe0ff */
[----:B------:R-:W-:Y:S02]  /*0450*/  @P0 IADD3 R7, PT, PT, R7, 0x1, RZ ;  /* 0x0000000107070810 */ /* 0x000fe40007ffe0ff */
[----:B------:R-:W-:Y:S02]  /*0460*/  ISETP.GE.U32.AND P3, PT, R9, UR12, PT ;  /* 0x0000000c09007c0c */ /* 0x000fe4000bf66070 */
[----:B------:R-:W-:Y:S02]  /*0470*/  ISETP.GE.U32.AND P1, PT, R6, UR12, PT ;  /* 0x0000000c06007c0c */ /* 0x000fe4000bf26070 */
[----:B------:R-:W-:-:S09]  /*0480*/  ISETP.NE.AND P0, PT, RZ, UR6, PT ;  /* 0x00000006ff007c0c */ /* 0x000fd2000bf05270 */
[----:B------:R-:W-:Y:S02]  /*0490*/  @P3 VIADD R9, R9, -UR12 ;  /* 0x8000000c09093c36 */ /* 0x000fe40008000000 */
[----:B------:R-:W-:-:S03]  /*04a0*/  @P1 VIADD R7, R7, 0x1 ;  /* 0x0000000107071836 */ /* 0x000fc60000000000 */
[C---:B------:R-:W-:Y:S02]  /*04b0*/  SEL R8, R2.reuse, R9, !P2 ;  /* 0x0000000902087207 */ /* 0x040fe40005000000 */
[----:B------:R-:W-:Y:S01]  /*04c0*/  SEL R7, R2, R7, !P2 ;  /* 0x0000000702077207 */ /* 0x000fe20005000000 */
[----:B--2---:R0:W-:Y:S01]  /*04d0*/  STS [R5], R4 ;  /* 0x0000000405007388 */ /* 0x0041e20000000800 */
[----:B------:R-:W-:Y:S06]  /*04e0*/  BAR.SYNC.DEFER_BLOCKING 0x0 ;  /* 0x0000000000007b1d */ /* 0x000fec0000010000 */
[----:B----4-:R-:W-:Y:S05]  /*04f0*/  @!P0 EXIT ;  /* 0x000000000000894d */ /* 0x010fea0003800000 */
[----:B------:R-:W-:Y:S01]  /*0500*/  IMAD R3, R0, UR12, R7 ;  /* 0x0000000c00037c24 */ /* 0x000fe2000f8e0207 */
[----:B------:R-:W-:Y:S01]  /*0510*/  ULOP3.LUT UR7, UR6, 0x7, URZ, 0xc0, !UPT ;  /* 0x0000000706077892 */ /* 0x000fe2000f8ec0ff */
[----:B------:R-:W-:Y:S01]  /*0520*/  SHF.L.U32 R10, R10, 0x4, RZ ;  /* 0x000000040a0a7819 */ /* 0x000fe200000006ff */
[----:B------:R-:W-:Y:S01]  /*0530*/  ULOP3.LUT UR9, UR6, 0x3, URZ, 0xc0, !UPT ;  /* 0x0000000306097892 */ /* 0x000fe2000f8ec0ff */
[----:B------:R-:W-:Y:S01]  /*0540*/  IMAD R3, R3, UR12, R8 ;  /* 0x0000000c03037c24 */ /* 0x000fe2000f8e0208 */
[----:B------:R-:W-:Y:S01]  /*0550*/  UIADD3 UR8, UPT, UPT, UR7, -0x1, URZ ;  /* 0xffffffff07087890 */ /* 0x000fe2000fffe0ff */
[----:B------:R-:W-:Y:S01]  /*0560*/  LEA R8, R8, -UR4, 0x1 ;  /* 0x8000000408087c11 */ /* 0x000fe2000f8e08ff */
[----:B------:R-:W-:Y:S01]  /*0570*/  VIADD R6, R10, 0xf ;  /* 0x0000000f0a067836 */ /* 0x000fe20000000000 */
[----:B------:R-:W-:Y:S01]  /*0580*/  LEA R9, R7, -UR4, 0x1 ;  /* 0x8000000407097c11 */ /* 0x000fe2000f8e08ff */
[----:B------:R-:W-:Y:S01]  /*0590*/  IMAD.WIDE.U32 R14, R3, 0x4, R14 ;  /* 0x00000004030e7825 */ /* 0x000fe200078e000e */
[----:B------:R-:W-:-:S02]  /*05a0*/  ULOP3.LUT UR6, UR6, 0xfffffff8, URZ, 0xc0, !UPT ;  /* 0xfffffff806067892 */ /* 0x000fc4000f8ec0ff */
[----:B------:R-:W-:-:S11]  /*05b0*/  UISETP.GE.U32.AND UP0, UPT, UR8, 0x3, UPT ;  /* 0x000000030800788c */ /* 0x000fd6000bf06070 */
.L_x_197:
[----:B------:R-:W-:Y:S01]  /*05c0*/  IMAD.MOV.U32 R7, RZ, RZ, R10 ;  /* 0x000000ffff077224 */ /* 0x000fe200078e000a */
[C---:B0-----:R-:W-:Y:S01]  /*05d0*/  LEA R5, R10.reuse, UR5, 0x6 ;  /* 0x000000050a057c11 */ /* 0x041fe2000f8e30ff */
[----:B------:R-:W-:Y:S01]  /*05e0*/  VIADD R10, R10, 0x1 ;  /* 0x000000010a0a7836 */ /* 0x000fe20000000000 */
[----:B------:R-:W-:Y:S02]  /*05f0*/  MOV R4, RZ ;  /* 0x000000ff00047202 */ /* 0x000fe40000000f00 */
[----:B------:R-:W-:Y:S01]  /*0600*/  ISETP.NE.AND P4, PT, R7, R6, PT ;  /* 0x000000060700720c */ /* 0x000fe20003f85270 */
[----:B-1234-:R-:W-:-:S12]  /*0610*/  VIADD R3, R5, 0x10 ;  /* 0x0000001005037836 */ /* 0x01efd80000000000 */
.L_x_196:
[----:B0-----:R-:W0:Y:S01]  /*0620*/  LDCU UR4, c[0x0][0x3a8] ;  /* 0x00007500ff0477ac */ /* 0x001e220008000800 */
[----:B------:R-:W-:Y:S01]  /*0630*/  IADD3 R2, PT, PT, R9, R4, RZ ;  /* 0x0000000409027210 */ /* 0x000fe20007ffe0ff */
[----:B------:R-:W-:Y:S01]  /*0640*/  IMAD.MOV.U32 R11, RZ, RZ, RZ ;  /* 0x000000ffff0b7224 */ /* 0x000fe200078e00ff */
[----:B-1----:R-:W1:Y:S01]  /*0650*/  LDCU UR8, c[0x0][0x3b0] ;  /* 0x00007600ff0877ac */ /* 0x002e620008000800 */
[----:B0-----:R-:W-:Y:S01]  /*0660*/  UISETP.GE.U32.AND UP1, UPT, UR4, 0x8, UPT ;  /* 0x000000080400788c */ /* 0x001fe2000bf26070 */
[----:B-1----:R-:W-:-:S04]  /*0670*/  IMAD.U32 R21, RZ, RZ, UR8 ;  /* 0x00000008ff157e24 */ /* 0x002fc8000f8e00ff */
[----:B------:R-:W-:-:S04]  /*0680*/  IMAD R0, R7, R21, R2 ;  /* 0x0000001507007224 */ /* 0x000fc800078e0202 */
[----:B--234-:R-:W-:Y:S05]  /*0690*/  BRA.U !UP1, `(.L_x_162) ;  /* 0x00000009090c7547 */ /* 0x01cfea000b800000 */
[----:B------:R-:W0:Y:S01]  /*06a0*/  LDC R21, c[0x0][0x3b0] ;  /* 0x0000ec00ff157b82 */ /* 0x000e220000000800 */
[----:B------:R-:W-:Y:S01]  /*06b0*/  UIADD3 UR4, UPT, UPT, -UR6, URZ, URZ ;  /* 0x000000ff06047290 */ /* 0x000fe2000fffe1ff */
[----:B------:R-:W-:Y:S01]  /*06c0*/  LEA R11, R4, R3, 0x4 ;  /* 0x00000003040b7211 */ /* 0x000fe200078e20ff */
[----:B------:R-:W-:-:S04]  /*06d0*/  IMAD.MOV.U32 R13, RZ, RZ, RZ ;  /* 0x000000ffff0d7224 */ /* 0x000fc800078e00ff */
[----:B------:R-:W-:-:S07]  /*06e0*/  IMAD.U32 R12, RZ, RZ, UR4 ;  /* 0x00000004ff0c7e24 */ /* 0x000fce000f8e00ff */
.L_x_179:
[----:B--2---:R-:W-:Y:S01]  /*06f0*/  IADD3 R19, PT, PT, R8, R13, RZ ;  /* 0x0000000d08137210 */ /* 0x004fe20007ffe0ff */
[----:B------:R-:W-:Y:S03]  /*0700*/  BSSY.RECONVERGENT B0, `(.L_x_163) ;  /* 0x000000e000007945 */ /* 0x000fe60003800200 */
[C---:B01----:R-:W-:Y:S01]  /*0710*/  LOP3.LUT R17, R19.reuse, R2, RZ, 0xfc, !PT ;  /* 0x0000000213117212 */ /* 0x043fe200078efcff */
[----:B------:R-:W-:Y:S01]  /*0720*/  VIADD R23, R19, 0x1 ;  /* 0x0000000113177836 */ /* 0x000fe20000000000 */
[----:B------:R-:W-:Y:S02]  /*0730*/  VIMNMX.U32 R16, PT, PT, R2, R19, !PT ;  /* 0x0000001302107248 */ /* 0x000fe40007fe0000 */
[----:B------:R-:W-:-:S04]  /*0740*/  ISETP.GE.AND P0, PT, R17, RZ, PT ;  /* 0x000000ff1100720c */ /* 0x000fc80003f06270 */
[----:B0-----:R-:W-:-:S13]  /*0750*/  ISETP.GE.U32.OR P0, PT, R16, R21, !P0 ;  /* 0x000000151000720c */ /* 0x001fda0004706470 */
[----:B------:R-:W-:Y:S05]  /*0760*/  @P0 BRA `(.L_x_164) ;  /* 0x00000000001c0947 */ /* 0x000fea0003800000 */
[----:B------:R-:W2:Y:S01]  /*0770*/  LDG.E R18, desc[UR10][R14.64] ;  /* 0x0000000a0e127981 */ /* 0x000ea2000c1e1900 */
[----:B------:R-:W0:Y:S01]  /*0780*/  LDC.64 R16, c[0x0][0x390] ;  /* 0x0000e400ff107b82 */ /* 0x000e220000000a00 */
[----:B------:R-:W-:Y:S02]  /*0790*/  IMAD R25, R0, R21, R19 ;  /* 0x0000001500197224 */ /* 0x000fe400078e0213 */
[----:B------:R-:W2:Y:S02]  /*07a0*/  LDS R27, [R11+-0x10] ;  /* 0xfffff0000b1b7984 */ /* 0x000ea40000000800 */
[----:B0-----:R-:W-:-:S04]  /*07b0*/  IMAD.WIDE.U32 R16, R25, 0x4, R16 ;  /* 0x0000000419107825 */ /* 0x001fc800078e0010 */
[----:B--2---:R-:W-:-:S05]  /*07c0*/  FMUL R27, R18, R27 ;  /* 0x0000001b121b7220 */ /* 0x004fca0000400000 */
[----:B------:R0:W-:Y:S02]  /*07d0*/  REDG.E.ADD.F32.FTZ.RN.STRONG.GPU desc[UR10][R16.64], R27 ;  /* 0x0000001b100079a6 */ /* 0x0001e4000c12f30a */
.L_x_164:
[----:B------:R-:W-:Y:S05]  /*07e0*/  BSYNC.RECONVERGENT B0 ;  /* 0x0000000000007941 */ /* 0x000fea0003800200 */
.L_x_163:
[-C--:B0-----:R-:W-:Y:S01]  /*07f0*/  LOP3.LUT R16, R23, R2.reuse, RZ, 0xfc, !PT ;  /* 0x0000000217107212 */ /* 0x081fe200078efcff */
[----:B------:R-:W-:Y:S01]  /*0800*/  VIADD R25, R19, 0x2 ;  /* 0x0000000213197836 */ /* 0x000fe20000000000 */
[----:B------:R-:W-:Y:S02]  /*0810*/  BSSY.RECONVERGENT B0, `(.L_x_165) ;  /* 0x0000010000007945 */ /* 0x000fe40003800200 */
[----:B------:R-:W-:Y:S02]  /*0820*/  ISETP.GE.AND P0, PT, R16, RZ, PT ;  /* 0x000000ff1000720c */ /* 0x000fe40003f06270 */
[----:B------:R-:W-:Y:S02]  /*0830*/  VIMNMX.U32 R16, PT, PT, R2, R23, !PT ;  /* 0x0000001702107248 */ /* 0x000fe40007fe0000 */
[----:B------:R-:W-:Y:S02]  /*0840*/  LOP3.LUT R17, R25, R2, RZ, 0xfc, !PT ;  /* 0x0000000219117212 */ /* 0x000fe400078efcff */
[----:B------:R-:W-:-:S02]  /*0850*/  ISETP.GE.U32.OR P0, PT, R16, R21, !P0 ;  /* 0x000000151000720c */ /* 0x000fc40004706470 */
[----:B------:R-:W-:Y:S02]  /*0860*/  ISETP.GE.AND P1, PT, R17, RZ, PT ;  /* 0x000000ff1100720c */ /* 0x000fe40003f26270 */
[----:B------:R-:W-:-:S04]  /*0870*/  VIMNMX.U32 R18, PT, PT, R2, R25, !PT ;  /* 0x0000001902127248 */ /* 0x000fc80007fe0000 */
[----:B------:R-:W-:-:S05]  /*0880*/  ISETP.GE.U32.OR P1, PT, R18, R21, !P1 ;  /* 0x000000151200720c */ /* 0x000fca0004f26470 */
[----:B------:R-:W-:Y:S08]  /*0890*/  @P0 BRA `(.L_x_166) ;  /* 0x00000000001c0947 */ /* 0x000ff00003800000 */
[----:B------:R-:W2:Y:S01]  /*08a0*/  LDG.E R18, desc[UR10][R14.64] ;  /* 0x0000000a0e127981 */ /* 0x000ea2000c1e1900 */
[----:B------:R-:W0:Y:S01]  /*08b0*/  LDC.64 R16, c[0x0][0x390] ;  /* 0x0000e400ff107b82 */ /* 0x000e220000000a00 */
[----:B------:R-:W-:Y:S02]  /*08c0*/  IMAD R23, R0, R21, R23 ;  /* 0x0000001500177224 */ /* 0x000fe400078e0217 */
[----:B------:R-:W2:Y:S02]  /*08d0*/  LDS R27, [R11+-0xc] ;  /* 0xfffff4000b1b7984 */ /* 0x000ea40000000800 */
[----:B0-----:R-:W-:-:S04]  /*08e0*/  IMAD.WIDE.U32 R16, R23, 0x4, R16 ;  /* 0x0000000417107825 */ /* 0x001fc800078e0010 */
[----:B--2---:R-:W-:-:S05]  /*08f0*/  FMUL R23, R18, R27 ;  /* 0x0000001b12177220 */ /* 0x004fca0000400000 */
[----:B------:R0:W-:Y:S02]  /*0900*/  REDG.E.ADD.F32.FTZ.RN.STRONG.GPU desc[UR10][R16.64], R23 ;  /* 0x00000017100079a6 */ /* 0x0001e4000c12f30a */
.L_x_166:
[----:B------:R-:W-:Y:S05]  /*0910*/  BSYNC.RECONVERGENT B0 ;  /* 0x0000000000007941 */ /* 0x000fea0003800200 */
.L_x_165:
[----:B------:R-:W-:Y:S01]  /*0920*/  BSSY.RECONVERGENT B0, `(.L_x_167) ;  /* 0x000000a000007945 */ /* 0x000fe20003800200 */
[----:B0-----:R-:W-:-:S03]  /*0930*/  IADD3 R23, PT, PT, R19, 0x3, RZ ;  /* 0x0000000313177810 */ /* 0x001fc60007ffe0ff */
        /* <DEDUP_REMOVED lines=8> */
.L_x_168:
[----:B------:R-:W-:Y:S05]  /*09c0*/  BSYNC.RECONVERGENT B0 ;  /* 0x0000000000007941 */ /* 0x000fea0003800200 */
.L_x_167:
        /* <DEDUP_REMOVED lines=18> */
.L_x_170:
[----:B------:R-:W-:Y:S05]  /*0af0*/  BSYNC.RECONVERGENT B0 ;  /* 0x0000000000007941 */ /* 0x000fea0003800200 */
.L_x_169:
[----:B------:R-:W-:Y:S01]  /*0b00*/  BSSY.RECONVERGENT B0, `(.L_x_171) ;  /* 0x000000a000007945 */ /* 0x000fe20003800200 */
[----:B0-----:R-:W-:-:S03]  /*0b10*/  IADD3 R23, PT, PT, R19, 0x5, RZ ;  /* 0x0000000513177810 */ /* 0x001fc60007ffe0ff */
[----:B------:R-:W-:Y:S05]  /*0b20*/  @P1 BRA `(.L_x_172) ;  /* 0x00000000001c1947 */ /* 0x000fea0003800000 */
[----:B------:R-:W2:Y:S01]  /*0b30*/  LDG.E R18, desc[UR10][R14.64] ;  /* 0x0000000a0e127981 */ /* 0x000ea2000c1e1900 */
[----:B------:R-:W0:Y:S01]  /*0b40*/  LDC.64 R16, c[0x0][0x390] ;  /* 0x0000e400ff107b82 */ /* 0x000e220000000a00 */
[----:B------:R-:W-:Y:S02]  /*0b50*/  IMAD R25, R0, R21, R25 ;  /* 0x0000001500197224 */ /* 0x000fe400078e0219 */
[----:B------:R-:W2:Y:S02]  /*0b60*/  LDS R27, [R11] ;  /* 0x000000000b1b7984 */ /* 0x000ea40000000800 */
[----:B0-----:R-:W-:-:S04]  /*0b70*/  IMAD.WIDE.U32 R16, R25, 0x4, R16 ;  /* 0x0000000419107825 */ /* 0x001fc800078e0010 */
[----:B--2---:R-:W-:-:S05]  /*0b80*/  FMUL R27, R18, R27 ;  /* 0x0000001b121b7220 */ /* 0x004fca0000400000 */
[----:B------:R0:W-:Y:S02]  /*0b90*/  REDG.E.ADD.F32.FTZ.RN.STRONG.GPU desc[UR10][R16.64], R27 ;  /* 0x0000001b100079a6 */ /* 0x0001e4000c12f30a */
.L_x_172:
[----:B------:R-:W-:Y:S05]  /*0ba0*/  BSYNC.RECONVERGENT B0 ;  /* 0x0000000000007941 */ /* 0x000fea0003800200 */
.L_x_171:
[-C--:B0-----:R-:W-:Y:S01]  /*0bb0*/  LOP3.LUT R16, R23, R2.reuse, RZ, 0xfc, !PT ;  /* 0x0000000217107212 */ /* 0x081fe200078efcff */
[C---:B------:R-:W-:Y:S01]  /*0bc0*/  VIADD R25, R19.reuse, 0x6 ;  /* 0x0000000613197836 */ /* 0x040fe20000000000 */
[----:B------:R-:W-:Y:S01]  /*0bd0*/  IADD3 R19, PT, PT, R19, 0x7, RZ ;  /* 0x0000000713137810 */ /* 0x000fe20007ffe0ff */
[----:B------:R-:W-:Y:S01]  /*0be0*/  VIADD R12, R12, 0x8 ;  /* 0x000000080c0c7836 */ /* 0x000fe20000000000 */
[----:B------:R-:W-:Y:S01]  /*0bf0*/  ISETP.GE.AND P1, PT, R16, RZ, PT ;  /* 0x000000ff1000720c */ /* 0x000fe20003f26270 */
[----:B------:R-:W-:Y:S01]  /*0c00*/  BSSY.RECONVERGENT B0, `(.L_x_173) ;  /* 0x0000014000007945 */ /* 0x000fe20003800200 */
[----:B------:R-:W-:Y:S02]  /*0c10*/  VIMNMX.U32 R16, PT, PT, R2, R23, !PT ;  /* 0x0000001702107248 */ /* 0x000fe40007fe0000 */
[----:B------:R-:W-:Y:S02]  /*0c20*/  LOP3.LUT R18, R19, R2, RZ, 0xfc, !PT ;  /* 0x0000000213127212 */ /* 0x000fe400078efcff */
[----:B------:R-:W-:-:S02]  /*0c30*/  ISETP.GE.U32.OR P1, PT, R16, R21, !P1 ;  /* 0x000000151000720c */ /* 0x000fc40004f26470 */
[----:B------:R-:W-:Y:S02]  /*0c40*/  LOP3.LUT R17, R25, R2, RZ, 0xfc, !PT ;  /* 0x0000000219117212 */ /* 0x000fe400078efcff */
[----:B------:R-:W-:Y:S02]  /*0c50*/  ISETP.GE.AND P0, PT, R18, RZ, PT ;  /* 0x000000ff1200720c */ /* 0x000fe40003f06270 */
[----:B------:R-:W-:Y:S02]  /*0c60*/  ISETP.GE.AND P2, PT, R17, RZ, PT ;  /* 0x000000ff1100720c */ /* 0x000fe40003f46270 */
[C---:B------:R-:W-:Y:S02]  /*0c70*/  VIMNMX.U32 R18, PT, PT, R2.reuse, R25, !PT ;  /* 0x0000001902127248 */ /* 0x040fe40007fe0000 */
[----:B------:R-:W-:Y:S02]  /*0c80*/  VIMNMX.U32 R20, PT, PT, R2, R19, !PT ;  /* 0x0000001302147248 */ /* 0x000fe40007fe0000 */
[----:B------:R-:W-:-:S02]  /*0c90*/  ISETP.GE.U32.OR P2, PT, R18, R21, !P2 ;  /* 0x000000151200720c */ /* 0x000fc40005746470 */
[----:B------:R-:W-:Y:S02]  /*0ca0*/  ISETP.GE.U32.OR P0, PT, R20, R21, !P0 ;  /* 0x000000151400720c */ /* 0x000fe40004706470 */
[----:B------:R-:W-:Y:S01]  /*0cb0*/  ISETP.NE.AND P3, PT, R12, RZ, PT ;  /* 0x000000ff0c00720c */ /* 0x000fe20003f65270 */
[----:B------:R-:W-:-:S12]  /*0cc0*/  @P1 BRA `(.L_x_174) ;  /* 0x00000000001c1947 */ /* 0x000fd80003800000 */
[----:B------:R-:W2:Y:S01]  /*0cd0*/  LDG.E R18, desc[UR10][R14.64] ;  /* 0x0000000a0e127981 */ /* 0x000ea2000c1e1900 */
[----:B------:R-:W0:Y:S01]  /*0ce0*/  LDC.64 R16, c[0x0][0x390] ;  /* 0x0000e400ff107b82 */ /* 0x000e220000000a00 */
[----:B------:R-:W-:Y:S02]  /*0cf0*/  IMAD R23, R0, R21, R23 ;  /* 0x0000001500177224 */ /* 0x000fe400078e0217 */
[----:B------:R-:W2:Y:S02]  /*0d00*/  LDS R27, [R11+0x4] ;  /* 0x000004000b1b7984 */ /* 0x000ea40000000800 */
[----:B0-----:R-:W-:-:S04]  /*0d10*/  IMAD.WIDE.U32 R16, R23, 0x4, R16 ;  /* 0x0000000417107825 */ /* 0x001fc800078e0010 */
[----:B--2---:R-:W-:-:S05]  /*0d20*/  FMUL R23, R18, R27 ;  /* 0x0000001b12177220 */ /* 0x004fca0000400000 */
[----:B------:R0:W-:Y:S02]  /*0d30*/  REDG.E.ADD.F32.FTZ.RN.STRONG.GPU desc[UR10][R16.64], R23 ;  /* 0x00000017100079a6 */ /* 0x0001e4000c12f30a */
.L_x_174:
[----:B------:R-:W-:Y:S05]  /*0d40*/  BSYNC.RECONVERGENT B0 ;  /* 0x0000000000007941 */ /* 0x000fea0003800200 */
.L_x_173:
[----:B------:R-:W-:Y:S04]  /*0d50*/  BSSY.RECONVERGENT B0, `(.L_x_175) ;  /* 0x0000009000007945 */ /* 0x000fe80003800200 */
[----:B------:R-:W-:Y:S05]  /*0d60*/  @P2 BRA `(.L_x_176) ;  /* 0x00000000001c2947 */ /* 0x000fea0003800000 */
[----:B------:R-:W2:Y:S01]  /*0d70*/  LDG.E R18, desc[UR10][R14.64] ;  /* 0x0000000a0e127981 */ /* 0x000ea2000c1e1900 */
[----:B0-----:R-:W0:Y:S01]  /*0d80*/  LDC.64 R16, c[0x0][0x390] ;  /* 0x0000e400ff107b82 */ /* 0x001e220000000a00 */
[----:B------:R-:W-:Y:S02]  /*0d90*/  IMAD R25, R0, R21, R25 ;  /* 0x0000001500197224 */ /* 0x000fe400078e0219 */
[----:B------:R-:W2:Y:S02]  /*0da0*/  LDS R23, [R11+0x8] ;  /* 0x000008000b177984 */ /* 0x000ea40000000800 */
[----:B0-----:R-:W-:-:S04]  /*0db0*/  IMAD.WIDE.U32 R16, R25, 0x4, R16 ;  /* 0x0000000419107825 */ /* 0x001fc800078e0010 */
[----:B--2---:R-:W-:-:S05]  /*0dc0*/  FMUL R23, R18, R23 ;  /* 0x0000001712177220 */ /* 0x004fca0000400000 */
[----:B------:R1:W-:Y:S02]  /*0dd0*/  REDG.E.ADD.F32.FTZ.RN.STRONG.GPU desc[UR10][R16.64], R23 ;  /* 0x00000017100079a6 */ /* 0x0003e4000c12f30a */
.L_x_176:
[----:B------:R-:W-:Y:S05]  /*0de0*/  BSYNC.RECONVERGENT B0 ;  /* 0x0000000000007941 */ /* 0x000fea0003800200 */
.L_x_175:
[----:B------:R-:W-:Y:S04]  /*0df0*/  BSSY.RECONVERGENT B0, `(.L_x_177) ;  /* 0x0000009000007945 */ /* 0x000fe80003800200 */
[----:B------:R-:W-:Y:S05]  /*0e00*/  @P0 BRA `(.L_x_178) ;  /* 0x00000000001c0947 */ /* 0x000fea0003800000 */
[----:B------:R-:W2:Y:S01]  /*0e10*/  LDG.E R18, desc[UR10][R14.64] ;  /* 0x0000000a0e127981 */ /* 0x000ea2000c1e1900 */
[----:B01----:R-:W0:Y:S01]  /*0e20*/  LDC.64 R16, c[0x0][0x390] ;  /* 0x0000e400ff107b82 */ /* 0x003e220000000a00 */
[----:B------:R-:W-:Y:S02]  /*0e30*/  IMAD R19, R0, R21, R19 ;  /* 0x0000001500137224 */ /* 0x000fe400078e0213 */
[----:B------:R-:W2:Y:S02]  /*0e40*/  LDS R23, [R11+0xc] ;  /* 0x00000c000b177984 */ /* 0x000ea40000000800 */
[----:B0-----:R-:W-:-:S04]  /*0e50*/  IMAD.WIDE.U32 R16, R19, 0x4, R16 ;  /* 0x0000000413107825 */ /* 0x001fc800078e0010 */
[----:B--2---:R-:W-:-:S05]  /*0e60*/  FMUL R19, R18, R23 ;  /* 0x0000001712137220 */ /* 0x004fca0000400000 */
[----:B------:R2:W-:Y:S02]  /*0e70*/  REDG.E.ADD.F32.FTZ.RN.STRONG.GPU desc[UR10][R16.64], R19 ;  /* 0x00000013100079a6 */ /* 0x0005e4000c12f30a */
.L_x_178:
[----:B------:R-:W-:Y:S05]  /*0e80*/  BSYNC.RECONVERGENT B0 ;  /* 0x0000000000007941 */ /* 0x000fea0003800200 */
.L_x_177:
[----:B------:R-:W-:Y:S01]  /*0e90*/  IADD3 R13, PT, PT, R13, 0x8, RZ ;  /* 0x000000080d0d7810 */ /* 0x000fe20007ffe0ff */
[----:B------:R-:W-:Y:S01]  /*0ea0*/  VIADD R11, R11, 0x20 ;  /* 0x000000200b0b7836 */ /* 0x000fe20000000000 */
[----:B------:R-:W-:Y:S06]  /*0eb0*/  @P3 BRA `(.L_x_179) ;  /* 0xfffffff8000c3947 */ /* 0x000fec000383ffff */
[----:B------:R-:W-:-:S07]  /*0ec0*/  MOV R11, UR6 ;  /* 0x00000006000b7c02 */ /* 0x000fce0008000f00 */
.L_x_162:
[----:B------:R-:W-:-:S09]  /*0ed0*/  UISETP.NE.AND UP1, UPT, UR7, URZ, UPT ;  /* 0x000000ff0700728c */ /* 0x000fd2000bf25270 */
[----:B------:R-:W-:Y:S05]  /*0ee0*/  BRA.U !UP1, `(.L_x_180) ;  /* 0x0000000509dc7547 */ /* 0x000fea000b800000 */
[----:B012---:R-:W-:Y:S01]  /*0ef0*/  IMAD R16, R4, 0x10, R5 ;  /* 0x0000001004107824 */ /* 0x007fe200078e0205 */
[----:B------:R-:W-:Y:S06]  /*0f00*/  BRA.U !UP0, `(.L_x_181) ;  /* 0x0000000108f87547 */ /* 0x000fec000b800000 */
[----:B------:R-:W-:Y:S01]  /*0f10*/  IADD3 R25, PT, PT, R8, R11, RZ ;  /* 0x0000000b08197210 */ /* 0x000fe20007ffe0ff */
[----:B------:R-:W-:Y:S03]  /*0f20*/  BSSY.RECONVERGENT B0, `(.L_x_182) ;  /* 0x000001d000007945 */ /* 0x000fe60003800200 */
[C---:B------:R-:W-:Y:S01]  /*0f30*/  LOP3.LUT R12, R25.reuse, R2, RZ, 0xfc, !PT ;  /* 0x00000002190c7212 */ /* 0x040fe200078efcff */
[C---:B------:R-:W-:Y:S01]  /*0f40*/  VIADD R23, R25.reuse, 0x1 ;  /* 0x0000000119177836 */ /* 0x040fe20000000000 */
[C---:B------:R-:W-:Y:S01]  /*0f50*/  IADD3 R19, PT, PT, R25.reuse, 0x2, RZ ;  /* 0x0000000219137810 */ /* 0x040fe20007ffe0ff */
[----:B------:R-:W-:Y:S01]  /*0f60*/  VIADD R17, R25, 0x3 ;  /* 0x0000000319117836 */ /* 0x000fe20000000000 */
[----:B------:R-:W-:Y:S02]  /*0f70*/  ISETP.GE.AND P2, PT, R12, RZ, PT ;  /* 0x000000ff0c00720c */ /* 0x000fe40003f46270 */
[----:B------:R-:W-:-:S02]  /*0f80*/  VIMNMX.U32 R12, PT, PT, R2, R25, !PT ;  /* 0x00000019020c7248 */ /* 0x000fc40007fe0000 */
[-C--:B------:R-:W-:Y:S02]  /*0f90*/  LOP3.LUT R18, R19, R2.reuse, RZ, 0xfc, !PT ;  /* 0x0000000213127212 */ /* 0x080fe400078efcff */
[----:B------:R-:W-:Y:S02]  /*0fa0*/  ISETP.GE.U32.OR P2, PT, R12, R21, !P2 ;  /* 0x000000150c00720c */ /* 0x000fe40005746470 */
[-C--:B------:R-:W-:Y:S02]  /*0fb0*/  LOP3.LUT R13, R23, R2.reuse, RZ, 0xfc, !PT ;  /* 0x00000002170d7212 */ /* 0x080fe400078efcff */
[----:B------:R-:W-:Y:S02]  /*0fc0*/  LOP3.LUT R20, R17, R2, RZ, 0xfc, !PT ;  /* 0x0000000211147212 */ /* 0x000fe400078efcff */
[----:B------:R-:W-:Y:S02]  /*0fd0*/  ISETP.GE.AND P3, PT, R18, RZ, PT ;  /* 0x000000ff1200720c */ /* 0x000fe40003f66270 */
[----:B------:R-:W-:-:S02]  /*0fe0*/  ISETP.GE.AND P0, PT, R13, RZ, PT ;  /* 0x000000ff0d00720c */ /* 0x000fc40003f06270 */
[----:B------:R-:W-:Y:S02]  /*0ff0*/  ISETP.GE.AND P1, PT, R20, RZ, PT ;  /* 0x000000ff1400720c */ /* 0x000fe40003f26270 */
[C---:B------:R-:W-:Y:S02]  /*1000*/  VIMNMX.U32 R18, PT, PT, R2.reuse, R23, !PT ;  /* 0x0000001702127248 */ /* 0x040fe40007fe0000 */
[C---:B------:R-:W-:Y:S02]  /*1010*/  VIMNMX.U32 R20, PT, PT, R2.reuse, R19, !PT ;  /* 0x0000001302147248 */ /* 0x040fe40007fe0000 */
[----:B------:R-:W-:Y:S02]  /*1020*/  VIMNMX.U32 R22, PT, PT, R2, R17, !PT ;  /* 0x0000001102167248 */ /* 0x000fe40007fe0000 */
[-C--:B------:R-:W-:Y:S02]  /*1030*/  ISETP.GE.U32.OR P0, PT, R18, R21.reuse, !P0 ;  /* 0x000000151200720c */ /* 0x080fe40004706470 */
[----:B------:R-:W-:-:S02]  /*1040*/  ISETP.GE.U32.OR P3, PT, R20, R21, !P3 ;  /* 0x000000151400720c */ /* 0x000fc40005f66470 */
[----:B------:R-:W-:Y:S02]  /*1050*/  ISETP.GE.U32.OR P1, PT, R22, R21, !P1 ;  /* 0x000000151600720c */ /* 0x000fe40004f26470 */
[----:B------:R-:W-:Y:S01]  /*1060*/  LEA R18, R11, R16, 0x2 ;  /* 0x000000100b127211 */ /* 0x000fe200078e10ff */
[----:B------:R-:W-:Y:S10]  /*1070*/  @P2 BRA `(.L_x_183) ;  /* 0x00000000001c2947 */ /* 0x000ff40003800000 */
[----:B------:R-:W2:Y:S01]  /*1080*/  LDG.E R20, desc[UR10][R14.64] ;  /* 0x0000000a0e147981 */ /* 0x000ea2000c1e1900 */
[----:B------:R-:W0:Y:S01]  /*1090*/  LDC.64 R12, c[0x0][0x390] ;  /* 0x0000e400ff0c7b82 */ /* 0x000e220000000a00 */
[----:B------:R-:W-:Y:S02]  /*10a0*/  IMAD R25, R0, R21, R25 ;  /* 0x0000001500197224 */ /* 0x000fe400078e0219 */
[----:B------:R-:W2:Y:S02]  /*10b0*/  LDS R27, [R18] ;  /* 0x00000000121b7984 */ /* 0x000ea40000000800 */
[----:B0-----:R-:W-:-:S04]  /*10c0*/  IMAD.WIDE.U32 R12, R25, 0x4, R12 ;  /* 0x00000004190c7825 */ /* 0x001fc800078e000c */
[----:B--2---:R-:W-:-:S05]  /*10d0*/  FMUL R27, R20, R27 ;  /* 0x0000001b141b7220 */ /* 0x004fca0000400000 */
[----:B------:R0:W-:Y:S02]  /*10e0*/  REDG.E.ADD.F32.FTZ.RN.STRONG.GPU desc[UR10][R12.64], R27 ;  /* 0x0000001b0c0079a6 */ /* 0x0001e4000c12f30a */
.L_x_183:
[----:B------:R-:W-:Y:S05]  /*10f0*/  BSYNC.RECONVERGENT B0 ;  /* 0x0000000000007941 */ /* 0x000fea0003800200 */
.L_x_182:
        /* <DEDUP_REMOVED lines=9> */
.L_x_185:
[----:B------:R-:W-:Y:S05]  /*1190*/  BSYNC.RECONVERGENT B0 ;  /* 0x0000000000007941 */ /* 0x000fea0003800200 */
.L_x_184:
        /* <DEDUP_REMOVED lines=9> */
.L_x_187:
[----:B------:R-:W-:Y:S05]  /*1230*/  BSYNC.RECONVERGENT B0 ;  /* 0x0000000000007941 */ /* 0x000fea0003800200 */
.L_x_186:
[----:B------:R-:W-:Y:S04]  /*1240*/  BSSY.RECONVERGENT B0, `(.L_x_188) ;  /* 0x0000009000007945 */ /* 0x000fe80003800200 */
[----:B------:R-:W-:Y:S05]  /*1250*/  @P1 BRA `(.L_x_189) ;  /* 0x00000000001c1947 */ /* 0x000fea0003800000 */
[----:B------:R-:W3:Y:S01]  /*1260*/  LDG.E R19, desc[UR10][R14.64] ;  /* 0x0000000a0e137981 */ /* 0x000ee2000c1e1900 */
[----:B012---:R-:W0:Y:S01]  /*1270*/  LDC.64 R12, c[0x0][0x390] ;  /* 0x0000e400ff0c7b82 */ /* 0x007e220000000a00 */
[----:B------:R-:W-:Y:S02]  /*1280*/  IMAD R17, R0, R21, R17 ;  /* 0x0000001500117224 */ /* 0x000fe400078e0211 */
[----:B------:R-:W3:Y:S02]  /*1290*/  LDS R18, [R18+0xc] ;  /* 0x00000c0012127984 */ /* 0x000ee40000000800 */
[----:B0-----:R-:W-:-:S04]  /*12a0*/  IMAD.WIDE.U32 R12, R17, 0x4, R12 ;  /* 0x00000004110c7825 */ /* 0x001fc800078e000c */
[----:B---3--:R-:W-:-:S05]  /*12b0*/  FMUL R19, R19, R18 ;  /* 0x0000001213137220 */ /* 0x008fca0000400000 */
[----:B------:R3:W-:Y:S02]  /*12c0*/  REDG.E.ADD.F32.FTZ.RN.STRONG.GPU desc[UR10][R12.64], R19 ;  /* 0x000000130c0079a6 */ /* 0x0007e4000c12f30a */
.L_x_189:
[----:B------:R-:W-:Y:S05]  /*12d0*/  BSYNC.RECONVERGENT B0 ;  /* 0x0000000000007941 */ /* 0x000fea0003800200 */
.L_x_188:
[----:B------:R-:W-:-:S07]  /*12e0*/  VIADD R11, R11, 0x4 ;  /* 0x000000040b0b7836 */ /* 0x000fce0000000000 */
.L_x_181:
[----:B------:R-:W-:Y:S01]  /*12f0*/  UISETP.NE.AND UP1, UPT, UR9, URZ, UPT ;  /* 0x000000ff0900728c */ /* 0x000fe2000bf25270 */
[----:B------:R-:W-:Y:S08]  /*1300*/  BSSY.RECONVERGENT B0, `(.L_x_180) ;  /* 0x0000035000007945 */ /* 0x000ff00003800200 */
[----:B------:R-:W-:Y:S05]  /*1310*/  BRA.U !UP1, `(.L_x_190) ;  /* 0x0000000109cc7547 */ /* 0x000fea000b800000 */
[----:B------:R-:W-:-:S09]  /*1320*/  UISETP.NE.AND UP1, UPT, UR9, 0x1, UPT ;  /* 0x000000010900788c */ /* 0x000fd2000bf25270 */
[----:B------:R-:W-:Y:S05]  /*1330*/  BRA.U !UP1, `(.L_x_191) ;  /* 0x0000000109807547 */ /* 0x000fea000b800000 */
[----:B---3--:R-:W-:Y:S01]  /*1340*/  IADD3 R19, PT, PT, R8, R11, RZ ;  /* 0x0000000b08137210 */ /* 0x008fe20007ffe0ff */
[----:B------:R-:W-:Y:S01]  /*1350*/  BSSY.RECONVERGENT B1, `(.L_x_192) ;  /* 0x0000013000017945 */ /* 0x000fe20003800200 */
[----:B------:R-:W-:Y:S02]  /*1360*/  LEA R20, R11, R16, 0x2 ;  /* 0x000000100b147211 */ /* 0x000fe400078e10ff */
[CC--:B012---:R-:W-:Y:S01]  /*1370*/  LOP3.LUT R13, R19.reuse, R2.reuse, RZ, 0xfc, !PT ;  /* 0x00000002130d7212 */ /* 0x0c7fe200078efcff */
[----:B------:R-:W-:Y:S01]  /*1380*/  VIADD R17, R19, 0x1 ;  /* 0x0000000113117836 */ /* 0x000fe20000000000 */
[----:B------:R-:W-:Y:S02]  /*1390*/  VIMNMX.U32 R12, PT, PT, R2, R19, !PT ;  /* 0x00000013020c7248 */ /* 0x000fe40007fe0000 */
[----:B------:R-:W-:Y:S02]  /*13a0*/  ISETP.GE.AND P0, PT, R13, RZ, PT ;  /* 0x000000ff0d00720c */ /* 0x000fe40003f06270 */
[----:B------:R-:W-:-:S02]  /*13b0*/  LOP3.LUT R18, R17, R2, RZ, 0xfc, !PT ;  /* 0x0000000211127212 */ /* 0x000fc400078efcff */
[----:B------:R-:W-:Y:S02]  /*13c0*/  ISETP.GE.U32.OR P0, PT, R12, R21, !P0 ;  /* 0x000000150c00720c */ /* 0x000fe40004706470 */
[----:B------:R-:W-:Y:S02]  /*13d0*/  ISETP.GE.AND P1, PT, R18, RZ, PT ;  /* 0x000000ff1200720c */ /* 0x000fe40003f26270 */
[----:B------:R-:W-:-:S04]  /*13e0*/  VIMNMX.U32 R18, PT, PT, R2, R17, !PT ;  /* 0x0000001102127248 */ /* 0x000fc80007fe0000 */
[----:B------:R-:W-:-:S05]  /*13f0*/  ISETP.GE.U32.OR P1, PT, R18, R21, !P1 ;  /* 0x000000151200720c */ /* 0x000fca0004f26470 */
[----:B------:R-:W-:Y:S08]  /*1400*/  @P0 BRA `(.L_x_193) ;  /* 0x00000000001c0947 */ /* 0x000ff00003800000 */
[----:B------:R-:W2:Y:S01]  /*1410*/  LDG.E R18, desc[UR10][R14.64] ;  /* 0x0000000a0e127981 */ /* 0x000ea2000c1e1900 */
[----:B------:R-:W0:Y:S01]  /*1420*/  LDC.64 R12, c[0x0][0x390] ;  /* 0x0000e400ff0c7b82 */ /* 0x000e220000000a00 */
[----:B------:R-:W-:Y:S02]  /*1430*/  IMAD R19, R0, R21, R19 ;  /* 0x0000001500137224 */ /* 0x000fe400078e0213 */
[----:B------:R-:W2:Y:S02]  /*1440*/  LDS R23, [R20] ;  /* 0x0000000014177984 */ /* 0x000ea40000000800 */
[----:B0-----:R-:W-:-:S04]  /*1450*/  IMAD.WIDE.U32 R12, R19, 0x4, R12 ;  /* 0x00000004130c7825 */ /* 0x001fc800078e000c */
[----:B--2---:R-:W-:-:S05]  /*1460*/  FMUL R23, R18, R23 ;  /* 0x0000001712177220 */ /* 0x004fca0000400000 */
[----:B------:R0:W-:Y:S02]  /*1470*/  REDG.E.ADD.F32.FTZ.RN.STRONG.GPU desc[UR10][R12.64], R23 ;  /* 0x000000170c0079a6 */ /* 0x0001e4000c12f30a */
.L_x_193:
[----:B------:R-:W-:Y:S05]  /*1480*/  BSYNC.RECONVERGENT B1 ;  /* 0x0000000000017941 */ /* 0x000fea0003800200 */
.L_x_192:
        /* <DEDUP_REMOVED lines=9> */
.L_x_195:
[----:B------:R-:W-:Y:S05]  /*1520*/  BSYNC.RECONVERGENT B1 ;  /* 0x0000000000017941 */ /* 0x000fea0003800200 */
.L_x_194:
[----:B------:R-:W-:-:S07]  /*1530*/  VIADD R11, R11, 0x2 ;  /* 0x000000020b0b7836 */ /* 0x000fce0000000000 */
.L_x_191:
[----:B------:R-:W4:Y:S02]  /*1540*/  LDCU UR4, c[0x0][0x3a8] ;  /* 0x00007500ff0477ac */ /* 0x000f240008000800 */
[----:B----4-:R-:W-:-:S09]  /*1550*/  ULOP3.LUT UP1, URZ, UR4, 0x1, URZ, 0xc0, !UPT ;  /* 0x0000000104ff7892 */ /* 0x010fd2000f82c0ff */
[----:B------:R-:W-:Y:S05]  /*1560*/  BRA.U !UP1, `(.L_x_190) ;  /* 0x0000000109387547 */ /* 0x000fea000b800000 */
[----:B------:R-:W-:-:S04]  /*1570*/  IADD3 R17, PT, PT, R8, R11, RZ ;  /* 0x0000000b08117210 */ /* 0x000fc80007ffe0ff */
[----:B0123--:R-:W-:Y:S02]  /*1580*/  LOP3.LUT R12, R17, R2, RZ, 0xfc, !PT ;  /* 0x00000002110c7212 */ /* 0x00ffe400078efcff */
[----:B------:R-:W-:Y:S02]  /*1590*/  VIMNMX.U32 R2, PT, PT, R2, R17, !PT ;  /* 0x0000001102027248 */ /* 0x000fe40007fe0000 */
[----:B------:R-:W-:-:S04]  /*15a0*/  ISETP.GE.AND P0, PT, R12, RZ, PT ;  /* 0x000000ff0c00720c */ /* 0x000fc80003f06270 */
[----:B------:R-:W-:-:S13]  /*15b0*/  ISETP.GE.U32.OR P0, PT, R2, R21, !P0 ;  /* 0x000000150200720c */ /* 0x000fda0004706470 */
[----:B------:R-:W-:Y:S05]  /*15c0*/  @P0 BRA `(.L_x_190) ;  /* 0x0000000000200947 */ /* 0x000fea0003800000 */
[----:B------:R-:W2:Y:S01]  /*15d0*/  LDG.E R2, desc[UR10][R14.64] ;  /* 0x0000000a0e027981 */ /* 0x000ea2000c1e1900 */
[----:B------:R-:W-:Y:S01]  /*15e0*/  IMAD R11, R11, 0x4, R16 ;  /* 0x000000040b0b7824 */ /* 0x000fe200078e0210 */
[----:B------:R-:W0:Y:S01]  /*15f0*/  LDC.64 R12, c[0x0][0x390] ;  /* 0x0000e400ff0c7b82 */ /* 0x000e220000000a00 */
[----:B------:R-:W-:-:S04]  /*1600*/  IMAD R21, R0, R21, R17 ;  /* 0x0000001500157224 */ /* 0x000fc800078e0211 */
[----:B------:R-:W2:Y:S01]  /*1610*/  LDS R11, [R11] ;  /* 0x000000000b0b7984 */ /* 0x000ea20000000800 */
[----:B0-----:R-:W-:-:S04]  /*1620*/  IMAD.WIDE.U32 R12, R21, 0x4, R12 ;  /* 0x00000004150c7825 */ /* 0x001fc800078e000c */
[----:B--2---:R-:W-:-:S05]  /*1630*/  FMUL R17, R2, R11 ;  /* 0x0000000b02117220 */ /* 0x004fca0000400000 */
[----:B------:R4:W-:Y:S02]  /*1640*/  REDG.E.ADD.F32.FTZ.RN.STRONG.GPU desc[UR10][R12.64], R17 ;  /* 0x000000110c0079a6 */ /* 0x0009e4000c12f30a */
.L_x_190:
[----:B------:R-:W-:Y:S05]  /*1650*/  BSYNC.RECONVERGENT B0 ;  /* 0x0000000000007941 */ /* 0x000fea0003800200 */
.L_x_180:
[----:B------:R-:W5:Y:S01]  /*1660*/  LDCU UR4, c[0x0][0x3a8] ;  /* 0x00007500ff0477ac */ /* 0x000f620008000800 */
[----:B------:R-:W-:-:S04]  /*1670*/  IADD3 R4, PT, PT, R4, 0x1, RZ ;  /* 0x0000000104047810 */ /* 0x000fc80007ffe0ff */
[----:B-----5:R-:W-:-:S13]  /*1680*/  ISETP.NE.AND P0, PT, R4, UR4, PT ;  /* 0x0000000404007c0c */ /* 0x020fda000bf05270 */
[----:B------:R-:W-:Y:S05]  /*1690*/  @P0 BRA `(.L_x_196) ;  /* 0xffffffec00e00947 */ /* 0x000fea000383ffff */
[----:B------:R-:W-:Y:S05]  /*16a0*/  @P4 BRA `(.L_x_197) ;  /* 0xffffffec00c44947 */ /* 0x000fea000383ffff */
[----:B------:R-:W-:Y:S05]  /*16b0*/  EXIT ;  /* 0x000000000000794d */ /* 0x000fea0003800000 */
.L_x_198:
        /* <DEDUP_REMOVED lines=12> */
.L_x_257:


//--------------------- .text._Z24deconv_kernel_tile_ifmapILi16EEvPfS0_S0_9FmapShape11FilterShapeS1_ --------------------------
	.section	.text._Z24deconv_kernel_tile_ifmapILi16EEvPfS0_S0_9FmapShape11FilterShapeS1_,"ax",@progbits
	.align	128
        .global         _Z24deconv_kernel_tile_ifmapILi16EEvPfS0_S0_9FmapShape11FilterShapeS1_
        .type           _Z24deconv_kernel_tile_ifmapILi16EEvPfS0_S0_9FmapShape11FilterShapeS1_,@function
        .size           _Z24deconv_kernel_tile_ifmapILi16EEvPfS0_S0_9FmapShape11FilterShapeS1_,(.L_x_258 - _Z24deconv_kernel_tile_ifmapILi16EEvPfS0_S0_9FmapShape11FilterShapeS1_)
        .other          _Z24deconv_kernel_tile_ifmapILi16EEvPfS0_S0_9FmapShape11FilterShapeS1_,@"STO_CUDA_ENTRY STV_DEFAULT"
_Z24deconv_kernel_tile_ifmapILi16EEvPfS0_S0_9FmapShape11FilterShapeS1_:
.text._Z24deconv_kernel_tile_ifmapILi16EEvPfS0_S0_9FmapShape11FilterShapeS1_:
[----:B------:R-:W-:Y:S01]  /*0000*/  LDC R1, c[0x0][0x37c] ;  /* 0x0000df00ff017b82 */ /* 0x000fe20000000800 */
[----:B------:R-:W0:Y:S07]  /*0010*/  S2R R12, SR_TID.X ;  /* 0x00000000000c7919 */ /* 0x000e2e0000002100 */
[----:B------:R-:W1:Y:S01]  /*0020*/  S2UR UR8, SR_CTAID.X ;  /* 0x00000000000879c3 */ /* 0x000e620000002500 */
[----:B------:R-:W2:Y:S01]  /*0030*/  LDCU.64 UR20, c[0x0][0x358] ;  /* 0x00006b00ff1477ac */ /* 0x000ea20008000a00 */
[----:B------:R-:W0:Y:S01]  /*0040*/  S2R R9, SR_CTAID.Y ;  /* 0x0000000000097919 */ /* 0x000e220000002600 */
[----:B------:R-:W3:Y:S01]  /*0050*/  LDCU UR7, c[0x0][0x3a8] ;  /* 0x00007500ff0777ac */ /* 0x000ee20008000800 */
[----:B------:R-:W4:Y:S04]  /*0060*/  S2R R5, SR_CTAID.Z ;  /* 0x0000000000057919 */ /* 0x000f280000002700 */
[----:B------:R-:W1:Y:S01]  /*0070*/  LDC R7, c[0x0][0x39c] ;  /* 0x0000e700ff077b82 */ /* 0x000e620000000800 */
[----:B------:R-:W4:Y:S07]  /*0080*/  S2R R6, SR_TID.Y ;  /* 0x0000000000067919 */ /* 0x000f2e0000002200 */
[----:B------:R-:W5:Y:S01]  /*0090*/  LDC.64 R2, c[0x0][0x380] ;  /* 0x0000e000ff027b82 */ /* 0x000f620000000a00 */
[----:B0-----:R-:W-:-:S05]  /*00a0*/  LEA R4, R9, R12, 0x4 ;  /* 0x0000000c09047211 */ /* 0x001fca00078e20ff */
[----:B-1----:R-:W-:Y:S01]  /*00b0*/  IMAD R0, R7, UR8, R4 ;  /* 0x0000000807007c24 */ /* 0x002fe2000f8e0204 */
[----:B----4-:R-:W-:-:S05]  /*00c0*/  LEA R5, R5, R6, 0x4 ;  /* 0x0000000605057211 */ /* 0x010fca00078e20ff */
[----:B------:R-:W-:-:S04]  /*00d0*/  IMAD R7, R0, R7, R5 ;  /* 0x0000000700077224 */ /* 0x000fc800078e0205 */
[----:B-----5:R-:W-:-:S06]  /*00e0*/  IMAD.WIDE.U32 R2, R7, 0x4, R2 ;  /* 0x0000000407027825 */ /* 0x020fcc00078e0002 */
[----:B--2---:R-:W2:Y:S01]  /*00f0*/  LDG.E R3, desc[UR20][R2.64] ;  /* 0x0000001402037981 */ /* 0x004ea2000c1e1900 */
[----:B------:R-:W0:Y:S01]  /*0100*/  S2UR UR5, SR_CgaCtaId ;  /* 0x00000000000579c3 */ /* 0x000e220000008800 */
[----:B------:R-:W-:Y:S01]  /*0110*/  UMOV UR4, 0x400 ;  /* 0x0000040000047882 */ /* 0x000fe20000000000 */
[----:B---3--:R-:W-:-:S06]  /*0120*/  ISETP.NE.AND P0, PT, RZ, UR7, PT ;  /* 0x00000007ff007c0c */ /* 0x008fcc000bf05270 */
[----:B------:R-:W1:Y:S01]  /*0130*/  S2UR UR6, SR_CTAID.Y ;  /* 0x00000000000679c3 */ /* 0x000e620000002600 */
[----:B0-----:R-:W-:-:S06]  /*0140*/  ULEA UR4, UR5, UR4, 0x18 ;  /* 0x0000000405047291 */ /* 0x001fcc000f8ec0ff */
[----:B------:R-:W-:-:S05]  /*0150*/  LEA R0, R12, UR4, 0x6 ;  /* 0x000000040c007c11 */ /* 0x000fca000f8e30ff */
[----:B------:R-:W-:-:S05]  /*0160*/  IMAD R0, R6, 0x4, R0 ;  /* 0x0000000406007824 */ /* 0x000fca00078e0200 */
[----:B--2---:R0:W-:Y:S01]  /*0170*/  STS [R0], R3 ;  /* 0x0000000300007388 */ /* 0x0041e20000000800 */
[----:B-1----:R-:W-:Y:S05]  /*0180*/  @!P0 EXIT ;  /* 0x000000000000894d */ /* 0x002fea0003800000 */
[----:B------:R-:W1:Y:S01]  /*0190*/  LDCU UR10, c[0x0][0x3b0] ;  /* 0x00007600ff0a77ac */ /* 0x000e620008000800 */
[----:B------:R-:W2:Y:S01]  /*01a0*/  LDCU UR9, c[0x0][0x3a4] ;  /* 0x00007480ff0977ac */ /* 0x000ea20008000800 */
[----:B------:R-:W-:Y:S02]  /*01b0*/  UIADD3 UR4, UPT, UPT, UR7, -0x1, URZ ;  /* 0xffffffff07047890 */ /* 0x000fe4000fffe0ff */
[----:B------:R-:W-:Y:S02]  /*01c0*/  USHF.L.U32 UR6, UR6, 0x5, URZ ;  /* 0x0000000506067899 */ /* 0x000fe400080006ff */
[----:B------:R-:W-:Y:S02]  /*01d0*/  USHF.R.U32.HI UR4, URZ, 0x1, UR4 ;  /* 0x00000001ff047899 */ /* 0x000fe40008011604 */
[----:B------:R-:W-:Y:S02]  /*01e0*/  UIMAD UR7, UR7, UR7, URZ ;  /* 0x00000007070772a4 */ /* 0x000fe4000f8e02ff */
[----:B-1----:R-:W-:-:S02]  /*01f0*/  UIADD3 UR12, UPT, UPT, UR6, UR10, URZ ;  /* 0x0000000a060c7290 */ /* 0x002fc4000fffe0ff */
[----:B------:R-:W-:Y:S01]  /*0200*/  LEA R2, R4, -UR4, 0x1 ;  /* 0x8000000404027c11 */ /* 0x000fe2000f8e08ff */
[----:B------:R-:W-:Y:S01]  /*0210*/  ULEA UR13, UR10, UR6, 0x1 ;  /* 0x000000060a0d7291 */ /* 0x000fe2000f8e08ff */
[----:B0-----:R-:W-:Y:S01]  /*0220*/  LEA R3, R5, -UR4, 0x1 ;  /* 0x8000000405037c11 */ /* 0x001fe2000f8e08ff */
[----:B------:R-:W-:Y:S02]  /*0230*/  UIMAD UR14, UR10, 0x3, UR6 ;  /* 0x000000030a0e78a4 */ /* 0x000fe4000f8e0206 */
[----:B------:R-:W-:Y:S01]  /*0240*/  ULEA UR15, UR10, UR6, 0x2 ;  /* 0x000000060a0f7291 */ /* 0x000fe2000f8e10ff */
[C---:B------:R-:W-:Y:S01]  /*0250*/  LEA R6, R12.reuse, UR12, 0x1 ;  /* 0x0000000c0c067c11 */ /* 0x040fe2000f8e08ff */
[----:B------:R-:W-:Y:S01]  /*0260*/  UIMAD UR16, UR10, 0x5, UR6 ;  /* 0x000000050a1078a4 */ /* 0x000fe2000f8e0206 */
[C---:B------:R-:W-:Y:S01]  /*0270*/  LEA R7, R12.reuse, UR13, 0x1 ;  /* 0x0000000d0c077c11 */ /* 0x040fe2000f8e08ff */
[----:B------:R-:W-:Y:S01]  /*0280*/  UIMAD UR17, UR10, 0x6, UR6 ;  /* 0x000000060a1178a4 */ /* 0x000fe2000f8e0206 */
[C---:B------:R-:W-:Y:S01]  /*0290*/  LEA R8, R12.reuse, UR14, 0x1 ;  /* 0x0000000e0c087c11 */ /* 0x040fe2000f8e08ff */
[----:B------:R-:W-:Y:S01]  /*02a0*/  UIMAD UR24, UR10, UR10, URZ ;  /* 0x0000000a0a1872a4 */ /* 0x000fe2000f8e02ff */
[C---:B------:R-:W-:Y:S01]  /*02b0*/  LEA R9, R12.reuse, UR15, 0x1 ;  /* 0x0000000f0c097c11 */ /* 0x040fe2000f8e08ff */
[----:B------:R-:W-:Y:S01]  /*02c0*/  UIMAD UR6, UR10, 0x7, UR6 ;  /* 0x000000070a0678a4 */ /* 0x000fe2000f8e0206 */
[C---:B------:R-:W-:Y:S01]  /*02d0*/  LEA R10, R12.reuse, UR16, 0x1 ;  /* 0x000000100c0a7c11 */ /* 0x040fe2000f8e08ff */
[----:B------:R-:W-:Y:S01]  /*02e0*/  UIADD3 UR10, UPT, UPT, -UR4, URZ, URZ ;  /* 0x000000ff040a7290 */ /* 0x000fe2000fffe1ff */
[----:B------:R-:W-:Y:S01]  /*02f0*/  LEA R11, R12, UR17, 0x1 ;  /* 0x000000110c0b7c11 */ /* 0x000fe2000f8e08ff */
[----:B--2---:R-:W-:-:S02]  /*0300*/  ULOP3.LUT UR5, UR9, 0x7, URZ, 0xc0, !UPT ;  /* 0x0000000709057892 */ /* 0x004fc4000f8ec0ff */
[----:B------:R-:W-:Y:S01]  /*0310*/  LEA R12, R12, UR6, 0x1 ;  /* 0x000000060c0c7c11 */ /* 0x000fe2000f8e08ff */
[----:B------:R-:W-:Y:S01]  /*0320*/  UIADD3 UR11, UPT, UPT, UR9, -0x1, URZ ;  /* 0xffffffff090b7890 */ /* 0x000fe2000fffe0ff */
[----:B------:R-:W-:Y:S01]  /*0330*/  LEA R4, R5, UR10, 0x1 ;  /* 0x0000000a05047c11 */ /* 0x000fe2000f8e08ff */
[----:B------:R-:W-:Y:S01]  /*0340*/  UIADD3 UR5, UPT, UPT, UR5, -0x1, URZ ;  /* 0xffffffff05057890 */ /* 0x000fe2000fffe0ff */
[----:B------:R-:W-:Y:S01]  /*0350*/  IADD3 R5, PT, PT, R6, -UR4, RZ ;  /* 0x8000000406057c10 */ /* 0x000fe2000fffe0ff */
[----:B------:R-:W-:Y:S01]  /*0360*/  UIMAD UR8, UR8, UR9, URZ ;  /* 0x00000009080872a4 */ /* 0x000fe2000f8e02ff */
[----:B------:R-:W-:Y:S01]  /*0370*/  IADD3 R6, PT, PT, R7, -UR4, RZ ;  /* 0x8000000407067c10 */ /* 0x000fe2000fffe0ff */
[----:B------:R-:W-:Y:S01]  /*0380*/  VIADD R7, R8, -UR4 ;  /* 0x8000000408077c36 */ /* 0x000fe20008000000 */
[----:B------:R-:W-:Y:S01]  /*0390*/  IADD3 R8, PT, PT, R9, -UR4, RZ ;  /* 0x8000000409087c10 */ /* 0x000fe2000fffe0ff */
[----:B------:R-:W-:Y:S01]  /*03a0*/  ULOP3.LUT UR9, UR9, 0xfffffff8, URZ, 0xc0, !UPT ;  /* 0xfffffff809097892 */ /* 0x000fe2000f8ec0ff */
[----:B------:R-:W-:Y:S01]  /*03b0*/  IADD3 R9, PT, PT, R10, -UR4, RZ ;  /* 0x800000040a097c10 */ /* 0x000fe2000fffe0ff */
[----:B------:R-:W-:Y:S01]  /*03c0*/  VIADD R10, R11, -UR4 ;  /* 0x800000040b0a7c36 */ /* 0x000fe20008000000 */
[----:B------:R-:W-:Y:S01]  /*03d0*/  IADD3 R11, PT, PT, R12, -UR4, RZ ;  /* 0x800000040c0b7c10 */ /* 0x000fe2000fffe0ff */
[----:B------:R-:W-:-:S02]  /*03e0*/  UISETP.GE.U32.AND UP1, UPT, UR11, 0x7, UPT ;  /* 0x000000070b00788c */ /* 0x000fc4000bf26070 */
[----:B------:R-:W-:Y:S01]  /*03f0*/  UISETP.GE.U32.AND UP0, UPT, UR5, 0x3, UPT ;  /* 0x000000030500788c */ /* 0x000fe2000bf06070 */
[----:B------:R-:W-:-:S10]  /*0400*/  UMOV UR4, URZ ;  /* 0x000000ff00047c82 */ /* 0x000fd40008000000 */
.L_x_206:
[----:B0-----:R-:W0:Y:S01]  /*0410*/  LDCU UR6, c[0x0][0x3b0] ;  /* 0x00007600ff0677ac */ /* 0x001e220008000800 */
[----:B------:R-:W-:Y:S01]  /*0420*/  IADD3 R13, PT, PT, R8, UR4, RZ ;  /* 0x00000004080d7c10 */ /* 0x000fe2000fffe0ff */
[----:B------:R-:W-:Y:S01]  /*0430*/  VIADD R15, R9, UR4 ;  /* 0x00000004090f7c36 */ /* 0x000fe20008000000 */
[----:B-12---:R-:W-:Y:S01]  /*0440*/  IADD3 R17, PT, PT, R10, UR4, RZ ;  /* 0x000000040a117c10 */ /* 0x006fe2000fffe0ff */
[----:B------:R-:W1:Y:S01]  /*0450*/  LDCU UR5, c[0x0][0x3a8] ;  /* 0x00007500ff0577ac */ /* 0x000e620008000800 */
[----:B------:R-:W-:Y:S01]  /*0460*/  IADD3 R19, PT, PT, R11, UR4, RZ ;  /* 0x000000040b137c10 */ /* 0x000fe2000fffe0ff */
[----:B------:R-:W-:Y:S02]  /*0470*/  UIADD3 UR10, UPT, UPT, UR8, 0x2, URZ ;  /* 0x00000002080a7890 */ /* 0x000fe4000fffe0ff */
[----:B------:R-:W-:Y:S02]  /*0480*/  UIADD3 UR11, UPT, UPT, UR8, 0x3, URZ ;  /* 0x00000003080b7890 */ /* 0x000fe4000fffe0ff */
[----:B------:R-:W-:-:S02]  /*0490*/  UIADD3 UR12, UPT, UPT, UR8, 0x4, URZ ;  /* 0x00000004080c7890 */ /* 0x000fc4000fffe0ff */
[----:B------:R-:W-:Y:S02]  /*04a0*/  UIADD3 UR13, UPT, UPT, UR8, 0x5, URZ ;  /* 0x00000005080d7890 */ /* 0x000fe4000fffe0ff */
[----:B------:R-:W-:Y:S01]  /*04b0*/  UIADD3 UR14, UPT, UPT, UR8, 0x6, URZ ;  /* 0x00000006080e7890 */ /* 0x000fe2000fffe0ff */
[--C-:B0-----:R-:W-:Y:S01]  /*04c0*/  IMAD R12, R13, UR6, R4.reuse ;  /* 0x000000060d0c7c24 */ /* 0x101fe2000f8e0204 */
[----:B------:R-:W-:Y:S01]  /*04d0*/  UIADD3 UR26, UPT, UPT, UR8, 0x7, URZ ;  /* 0x00000007081a7890 */ /* 0x000fe2000fffe0ff */
[--C-:B------:R-:W-:Y:S01]  /*04e0*/  IMAD R13, R15, UR6, R4.reuse ;  /* 0x000000060f0d7c24 */ /* 0x100fe2000f8e0204 */
[----:B-1----:R-:W-:Y:S01]  /*04f0*/  UIMAD UR15, UR8, UR5, UR5 ;  /* 0x00000005080f72a4 */ /* 0x002fe2000f8e0205 */
[--C-:B------:R-:W-:Y:S01]  /*0500*/  IMAD R14, R17, UR6, R4.reuse ;  /* 0x00000006110e7c24 */ /* 0x100fe2000f8e0204 */
[----:B------:R-:W-:Y:S01]  /*0510*/  UIMAD UR10, UR10, UR5, UR4 ;  /* 0x000000050a0a72a4 */ /* 0x000fe2000f8e0204 */
[----:B------:R-:W-:Y:S01]  /*0520*/  IMAD R15, R19, UR6, R4 ;  /* 0x00000006130f7c24 */ /* 0x000fe2000f8e0204 */
[----:B------:R-:W-:-:S02]  /*0530*/  UIMAD UR11, UR11, UR5, UR4 ;  /* 0x000000050b0b72a4 */ /* 0x000fc4000f8e0204 */
[----:B------:R-:W-:Y:S02]  /*0540*/  UIMAD UR12, UR12, UR5, UR4 ;  /* 0x000000050c0c72a4 */ /* 0x000fe4000f8e0204 */
[----:B------:R-:W-:Y:S02]  /*0550*/  UIMAD UR13, UR13, UR5, UR4 ;  /* 0x000000050d0d72a4 */ /* 0x000fe4000f8e0204 */
[----:B------:R-:W-:Y:S02]  /*0560*/  UIMAD UR14, UR14, UR5, UR4 ;  /* 0x000000050e0e72a4 */ /* 0x000fe4000f8e0204 */
[----:B------:R-:W-:Y:S01]  /*0570*/  UIADD3 UR15, UPT, UPT, UR15, UR4, URZ ;  /* 0x000000040f0f7290 */ /* 0x000fe2000fffe0ff */
[----:B------:R-:W-:-:S11]  /*0580*/  UMOV UR5, URZ ;  /* 0x000000ff00057c82 */ /* 0x000fd60008000000 */
.L_x_205:
[----:B0-----:R-:W0:Y:S01]  /*0590*/  LDCU UR27, c[0x0][0x3b0] ;  /* 0x00007600ff1b77ac */ /* 0x001e220008000800 */
[----:B-12---:R-:W-:Y:S01]  /*05a0*/  VIADD R17, R2, UR4 ;  /* 0x0000000402117c36 */ /* 0x006fe20008000000 */
[----:B------:R-:W-:Y:S01]  /*05b0*/  IADD3 R16, PT, PT, R3, UR5, RZ ;  /* 0x0000000503107c10 */ /* 0x000fe2000fffe0ff */
[----:B------:R-:W-:Y:S01]  /*05c0*/  BSSY.RECONVERGENT B0, `(.L_x_199) ;  /* 0x00000f1000007945 */ /* 0x000fe20003800200 */
[----:B------:R-:W1:Y:S02]  /*05d0*/  LDCU UR6, c[0x0][0x3a4] ;  /* 0x00007480ff0677ac */ /* 0x000e640008000800 */
[----:B------:R-:W-:Y:S02]  /*05e0*/  LOP3.LUT R18, R16, R17, RZ, 0xfc, !PT ;  /* 0x0000001110127212 */ /* 0x000fe400078efcff */
[----:B------:R-:W-:Y:S02]  /*05f0*/  VIMNMX.U32 R16, PT, PT, R17, R16, !PT ;  /* 0x0000001011107248 */ /* 0x000fe40007fe0000 */
[----:B------:R-:W-:-:S04]  /*0600*/  ISETP.GE.AND P0, PT, R18, RZ, PT ;  /* 0x000000ff1200720c */ /* 0x000fc80003f06270 */
[----:B0-----:R-:W-:-:S04]  /*0610*/  ISETP.GE.U32.OR P0, PT, R16, UR27, !P0 ;  /* 0x0000001b10007c0c */ /* 0x001fc8000c706470 */
[----:B-1----:R-:W-:-:S13]  /*0620*/  ISETP.EQ.OR P0, PT, RZ, UR6, P0 ;  /* 0x00000006ff007c0c */ /* 0x002fda0008702670 */
[----:B------:R-:W-:Y:S05]  /*0630*/  @P0 BRA `(.L_x_200) ;  /* 0x0000000c00a40947 */ /* 0x000fea0003800000 */
[----:B------:R-:W-:Y:S01]  /*0640*/  UMOV UR6, URZ ;  /* 0x000000ff00067c82 */ /* 0x000fe20008000000 */
[----:B------:R-:W-:Y:S05]  /*0650*/  BRA.U !UP1, `(.L_x_201) ;  /* 0x0000000509c87547 */ /* 0x000fea000b800000 */
[----:B------:R0:W1:Y:S01]  /*0660*/  LDS R26, [R0] ;  /* 0x00000000001a7984 */ /* 0x0000620000000800 */
[----:B------:R-:W2:Y:S01]  /*0670*/  LDCU UR33, c[0x0][0x3b0] ;  /* 0x00007600ff2177ac */ /* 0x000ea20008000800 */
[----:B------:R-:W-:Y:S01]  /*0680*/  IADD3 R19, PT, PT, R5, UR4, RZ ;  /* 0x0000000405137c10 */ /* 0x000fe2000fffe0ff */
[----:B------:R-:W-:Y:S01]  /*0690*/  VIADD R21, R6, UR4 ;  /* 0x0000000406157c36 */ /* 0x000fe20008000000 */
[----:B------:R-:W-:Y:S01]  /*06a0*/  IADD3 R23, PT, PT, R7, UR4, RZ ;  /* 0x0000000407177c10 */ /* 0x000fe2000fffe0ff */
[----:B------:R-:W3:Y:S01]  /*06b0*/  LDCU UR6, c[0x0][0x3a8] ;  /* 0x00007500ff0677ac */ /* 0x000ee20008000800 */
[----:B------:R-:W-:Y:S01]  /*06c0*/  IADD3 R37, PT, PT, R12, UR5, RZ ;  /* 0x000000050c257c10 */ /* 0x000fe2000fffe0ff */
[----:B------:R-:W-:Y:S01]  /*06d0*/  VIADD R27, R13, UR5 ;  /* 0x000000050d1b7c36 */ /* 0x000fe20008000000 */
[----:B------:R-:W-:Y:S01]  /*06e0*/  IADD3 R31, PT, PT, R14, UR5, RZ ;  /* 0x000000050e1f7c10 */ /* 0x000fe2000fffe0ff */
[----:B------:R-:W4:Y:S01]  /*06f0*/  LDCU UR16, c[0x0][0x3a8] ;  /* 0x00007500ff1077ac */ /* 0x000f220008000800 */
[----:B------:R-:W-:Y:S01]  /*0700*/  IADD3 R33, PT, PT, R15, UR5, RZ ;  /* 0x000000050f217c10 */ /* 0x000fe2000fffe0ff */
[----:B------:R-:W-:Y:S01]  /*0710*/  UIADD3 UR32, UPT, UPT, -UR9, URZ, URZ ;  /* 0x000000ff09207290 */ /* 0x000fe2000fffe1ff */
[----:B------:R-:W0:Y:S01]  /*0720*/  LDCU.64 UR22, c[0x0][0x388] ;  /* 0x00007100ff1677ac */ /* 0x000e220008000a00 */
[----:B--2---:R-:W-:-:S02]  /*0730*/  IMAD R19, R19, UR33, R4 ;  /* 0x0000002113137c24 */ /* 0x004fc4000f8e0204 */
[--C-:B------:R-:W-:Y:S02]  /*0740*/  IMAD R21, R21, UR33, R4.reuse ;  /* 0x0000002115157c24 */ /* 0x100fe4000f8e0204 */
[--C-:B------:R-:W-:Y:S01]  /*0750*/  IMAD R17, R17, UR33, R4.reuse ;  /* 0x0000002111117c24 */ /* 0x100fe2000f8e0204 */
[----:B---3--:R-:W-:Y:S01]  /*0760*/  UIMAD UR17, UR26, UR6, UR4 ;  /* 0x000000061a1172a4 */ /* 0x008fe2000f8e0204 */
[----:B------:R-:W-:Y:S01]  /*0770*/  IMAD R23, R23, UR33, R4 ;  /* 0x0000002117177c24 */ /* 0x000fe2000f8e0204 */
[----:B------:R-:W-:Y:S01]  /*0780*/  UIMAD UR18, UR8, UR6, UR4 ;  /* 0x00000006081272a4 */ /* 0x000fe2000f8e0204 */
[----:B------:R-:W-:Y:S01]  /*0790*/  VIADD R35, R17, UR5 ;  /* 0x0000000511237c36 */ /* 0x000fe20008000000 */
[----:B------:R-:W-:Y:S01]  /*07a0*/  IADD3 R34, PT, PT, R19, UR5, RZ ;  /* 0x0000000513227c10 */ /* 0x000fe2000fffe0ff */
[----:B------:R-:W-:Y:S01]  /*07b0*/  VIADD R32, R23, UR5 ;  /* 0x0000000517207c36 */ /* 0x000fe20008000000 */
[----:B------:R-:W-:Y:S01]  /*07c0*/  IADD3 R30, PT, PT, R21, UR5, RZ ;  /* 0x00000005151e7c10 */ /* 0x000fe2000fffe0ff */
[----:B----4-:R-:W-:-:S02]  /*07d0*/  UIMAD UR19, UR15, UR16, UR5 ;  /* 0x000000100f1372a4 */ /* 0x010fc4000f8e0205 */
[----:B------:R-:W-:Y:S02]  /*07e0*/  UIMAD UR25, UR10, UR16, UR5 ;  /* 0x000000100a1972a4 */ /* 0x000fe4000f8e0205 */
[----:B------:R-:W-:Y:S02]  /*07f0*/  UIMAD UR28, UR11, UR16, UR5 ;  /* 0x000000100b1c72a4 */ /* 0x000fe4000f8e0205 */
[----:B------:R-:W-:Y:S02]  /*0800*/  UIMAD UR29, UR12, UR16, UR5 ;  /* 0x000000100c1d72a4 */ /* 0x000fe4000f8e0205 */
[----:B------:R-:W-:Y:S02]  /*0810*/  UIMAD UR30, UR13, UR16, UR5 ;  /* 0x000000100d1e72a4 */ /* 0x000fe4000f8e0205 */
[----:B------:R-:W-:Y:S02]  /*0820*/  UIMAD UR31, UR14, UR16, UR5 ;  /* 0x000000100e1f72a4 */ /* 0x000fe4000f8e0205 */
[----:B------:R-:W-:-:S02]  /*0830*/  UIMAD UR6, UR17, UR16, UR5 ;  /* 0x00000010110672a4 */ /* 0x000fc4000f8e0205 */
[----:B01----:R-:W-:-:S12]  /*0840*/  UIMAD UR16, UR18, UR16, UR5 ;  /* 0x00000010121072a4 */ /* 0x003fd8000f8e0205 */
.L_x_202:
[----:B------:R-:W-:Y:S01]  /*0850*/  UIMAD.WIDE.U32 UR34, UR16, 0x4, UR22 ;  /* 0x00000004102278a5 */ /* 0x000fe2000f8e0016 */
[----:B------:R-:W0:Y:S05]  /*0860*/  LDC.64 R16, c[0x0][0x390] ;  /* 0x0000e400ff107b82 */ /* 0x000e2a0000000a00 */
[----:B------:R-:W-:Y:S02]  /*0870*/  MOV R25, UR35 ;  /* 0x0000002300197c02 */ /* 0x000fe40008000f00 */
[----:B------:R-:W-:-:S05]  /*0880*/  MOV R24, UR34 ;  /* 0x0000002200187c02 */ /* 0x000fca0008000f00 */
[----:B------:R-:W2:Y:S01]  /*0890*/  LDG.E R25, desc[UR20][R24.64] ;  /* 0x0000001418197981 */ /* 0x000ea2000c1e1900 */
[----:B------:R-:W-:-:S06]  /*08a0*/  UIMAD.WIDE.U32 UR34, UR19, 0x4, UR22 ;  /* 0x00000004132278a5 */ /* 0x000fcc000f8e0016 */
[----:B------:R-:W-:Y:S01]  /*08b0*/  MOV R21, UR35 ;  /* 0x0000002300157c02 */ /* 0x000fe20008000f00 */
[----:B------:R-:W-:Y:S02]  /*08c0*/  IMAD.U32 R20, RZ, RZ, UR34 ;  /* 0x00000022ff147e24 */ /* 0x000fe4000f8e00ff */
[----:B0-----:R-:W-:-:S04]  /*08d0*/  IMAD.WIDE.U32 R18, R35, 0x4, R16 ;  /* 0x0000000423127825 */ /* 0x001fc800078e0010 */
[----:B--2---:R-:W-:-:S05]  /*08e0*/  FMUL R36, R26, R25 ;  /* 0x000000191a247220 */ /* 0x004fca0000400000 */
[----:B------:R0:W-:Y:S04]  /*08f0*/  REDG.E.ADD.F32.FTZ.RN.STRONG.GPU desc[UR20][R18.64], R36 ;  /* 0x00000024120079a6 */ /* 0x0001e8000c12f314 */
[----:B------:R-:W2:Y:S01]  /*0900*/  LDG.E R21, desc[UR20][R20.64] ;  /* 0x0000001414157981 */ /* 0x000ea2000c1e1900 */
[----:B------:R-:W-:Y:S01]  /*0910*/  UIMAD.WIDE.U32 UR34, UR25, 0x4, UR22 ;  /* 0x00000004192278a5 */ /* 0x000fe2000f8e0016 */
[----:B------:R-:W-:-:S05]  /*0920*/  IMAD.WIDE.U32 R22, R34, 0x4, R16 ;  /* 0x0000000422167825 */ /* 0x000fca00078e0010 */
[----:B------:R-:W-:Y:S01]  /*0930*/  IMAD.U32 R25, RZ, RZ, UR35 ;  /* 0x00000023ff197e24 */ /* 0x000fe2000f8e00ff */
[----:B------:R-:W-:Y:S01]  /*0940*/  MOV R24, UR34 ;  /* 0x0000002200187c02 */ /* 0x000fe20008000f00 */
[----:B--2---:R-:W-:-:S05]  /*0950*/  FMUL R29, R26, R21 ;  /* 0x000000151a1d7220 */ /* 0x004fca0000400000 */
[----:B------:R1:W-:Y:S04]  /*0960*/  REDG.E.ADD.F32.FTZ.RN.STRONG.GPU desc[UR20][R22.64], R29 ;  /* 0x0000001d160079a6 */ /* 0x0003e8000c12f314 */
[----:B------:R-:W2:Y:S01]  /*0970*/  LDG.E R25, desc[UR20][R24.64] ;  /* 0x0000001418197981 */ /* 0x000ea2000c1e1900 */
[----:B------:R-:W-:-:S06]  /*0980*/  UIMAD.WIDE.U32 UR34, UR28, 0x4, UR22 ;  /* 0x000000041c2278a5 */ /* 0x000fcc000f8e0016 */
[----:B0-----:R-:W-:Y:S01]  /*0990*/  MOV R19, UR35 ;  /* 0x0000002300137c02 */ /* 0x001fe20008000f00 */
[----:B-1----:R-:W-:Y:S01]  /*09a0*/  IMAD.WIDE.U32 R28, R30, 0x4, R16 ;  /* 0x000000041e1c7825 */ /* 0x002fe200078e0010 */
[----:B------:R-:W-:-:S03]  /*09b0*/  MOV R18, UR34 ;  /* 0x0000002200127c02 */ /* 0x000fc60008000f00 */
[----:B--2---:R-:W-:-:S05]  /*09c0*/  FMUL R36, R26, R25 ;  /* 0x000000191a247220 */ /* 0x004fca0000400000 */
[----:B------:R0:W-:Y:S04]  /*09d0*/  REDG.E.ADD.F32.FTZ.RN.STRONG.GPU desc[UR20][R28.64], R36 ;  /* 0x000000241c0079a6 */ /* 0x0001e8000c12f314 */
[----:B------:R-:W0:Y:S01]  /*09e0*/  LDG.E R19, desc[UR20][R18.64] ;  /* 0x0000001412137981 */ /* 0x000e22000c1e1900 */
[----:B------:R-:W-:Y:S01]  /*09f0*/  UIMAD.WIDE.U32 UR34, UR29, 0x4, UR22 ;  /* 0x000000041d2278a5 */ /* 0x000fe2000f8e0016 */
[----:B------:R-:W-:-:S05]  /*0a00*/  IMAD.WIDE.U32 R20, R32, 0x4, R16 ;  /* 0x0000000420147825 */ /* 0x000fca00078e0010 */
[----:B------:R-:W-:Y:S01]  /*0a10*/  MOV R23, UR35 ;  /* 0x0000002300177c02 */ /* 0x000fe20008000f00 */
[----:B------:R-:W-:Y:S02]  /*0a20*/  IMAD.U32 R22, RZ, RZ, UR34 ;  /* 0x00000022ff167e24 */ /* 0x000fe4000f8e00ff */
[----:B0-----:R-:W-:-:S05]  /*0a30*/  FMUL R36, R26, R19 ;  /* 0x000000131a247220 */ /* 0x001fca0000400000 */
        /* <DEDUP_REMOVED lines=9> */
[----:B------:R-:W-:Y:S01]  /*0ad0*/  UIMAD.WIDE.U32 UR34, UR31, 0x4, UR22 ;  /* 0x000000041f2278a5 */ /* 0x000fe2000f8e0016 */
[----:B------:R-:W-:-:S05]  /*0ae0*/  IMAD.WIDE.U32 R18, R27, 0x4, R16 ;  /* 0x000000041b127825 */ /* 0x000fca00078e0010 */
[----:B0-----:R-:W-:Y:S02]  /*0af0*/  MOV R21, UR35 ;  /* 0x0000002300157c02 */ /* 0x001fe40008000f00 */
[----:B------:R-:W-:Y:S01]  /*0b00*/  MOV R20, UR34 ;  /* 0x0000002200147c02 */ /* 0x000fe20008000f00 */
[----:B--2---:R-:W-:-:S05]  /*0b10*/  FMUL R29, R26, R29 ;  /* 0x0000001d1a1d7220 */ /* 0x004fca0000400000 */
[----:B------:R0:W-:Y:S04]  /*0b20*/  REDG.E.ADD.F32.FTZ.RN.STRONG.GPU desc[UR20][R18.64], R29 ;  /* 0x0000001d120079a6 */ /* 0x0001e8000c12f314 */
[----:B------:R-:W2:Y:S01]  /*0b30*/  LDG.E R21, desc[UR20][R20.64] ;  /* 0x0000001414157981 */ /* 0x000ea2000c1e1900 */
[----:B------:R-:W-:Y:S01]  /*0b40*/  UIMAD.WIDE.U32 UR34, UR6, 0x4, UR22 ;  /* 0x00000004062278a5 */ /* 0x000fe2000f8e0016 */
[----:B-1----:R-:W-:-:S05]  /*0b50*/  IMAD.WIDE.U32 R22, R31, 0x4, R16 ;  /* 0x000000041f167825 */ /* 0x002fca00078e0010 */
[----:B------:R-:W-:Y:S01]  /*0b60*/  MOV R25, UR35 ;  /* 0x0000002300197c02 */ /* 0x000fe20008000f00 */
[----:B------:R-:W-:Y:S02]  /*0b70*/  IMAD.U32 R24, RZ, RZ, UR34 ;  /* 0x00000022ff187e24 */ /* 0x000fe4000f8e00ff */
[----:B--2---:R-:W-:-:S05]  /*0b80*/  FMUL R36, R26, R21 ;  /* 0x000000151a247220 */ /* 0x004fca0000400000 */
[----:B------:R1:W-:Y:S04]  /*0b90*/  REDG.E.ADD.F32.FTZ.RN.STRONG.GPU desc[UR20][R22.64], R36 ;  /* 0x00000024160079a6 */ /* 0x0003e8000c12f314 */
[----:B------:R-:W2:Y:S01]  /*0ba0*/  LDG.E R25, desc[UR20][R24.64] ;  /* 0x0000001418197981 */ /* 0x000ea2000c1e1900 */
[----:B------:R-:W-:Y:S01]  /*0bb0*/  UIADD3 UR32, UPT, UPT, UR32, 0x8, URZ ;  /* 0x0000000820207890 */ /* 0x000fe2000fffe0ff */
[----:B------:R-:W-:-:S03]  /*0bc0*/  IMAD.WIDE.U32 R16, R33, 0x4, R16 ;  /* 0x0000000421107825 */ /* 0x000fc600078e0010 */
[----:B------:R-:W-:Y:S01]  /*0bd0*/  UISETP.NE.AND UP2, UPT, UR32, URZ, UPT ;  /* 0x000000ff2000728c */ /* 0x000fe2000bf45270 */
[----:B------:R-:W-:Y:S01]  /*0be0*/  IMAD.U32 R21, RZ, RZ, UR24 ;  /* 0x00000018ff157e24 */ /* 0x000fe2000f8e00ff */
[----:B0-----:R-:W-:Y:S01]  /*0bf0*/  MOV R19, UR24 ;  /* 0x0000001800137c02 */ /* 0x001fe20008000f00 */
[----:B------:R-:W-:Y:S01]  /*0c00*/  IMAD.U32 R18, RZ, RZ, UR24 ;  /* 0x00000018ff127e24 */ /* 0x000fe2000f8e00ff */
[----:B-1----:R-:W-:Y:S02]  /*0c10*/  MOV R22, UR24 ;  /* 0x0000001800167c02 */ /* 0x002fe40008000f00 */
[----:B------:R-:W-:Y:S02]  /*0c20*/  MOV R20, UR24 ;  /* 0x0000001800147c02 */ /* 0x000fe40008000f00 */
[----:B------:R-:W-:Y:S01]  /*0c30*/  LEA R34, R19, R34, 0x3 ;  /* 0x0000002213227211 */ /* 0x000fe200078e18ff */
[----:B------:R-:W-:Y:S01]  /*0c40*/  IMAD R35, R22, 0x8, R35 ;  /* 0x0000000816237824 */ /* 0x000fe200078e0223 */
[----:B------:R-:W-:-:S02]  /*0c50*/  LEA R30, R21, R30, 0x3 ;  /* 0x0000001e151e7211 */ /* 0x000fc400078e18ff */
[----:B------:R-:W-:Y:S02]  /*0c60*/  LEA R32, R19, R32, 0x3 ;  /* 0x0000002013207211 */ /* 0x000fe400078e18ff */
[C---:B------:R-:W-:Y:S02]  /*0c70*/  LEA R37, R18.reuse, R37, 0x3 ;  /* 0x0000002512257211 */ /* 0x040fe400078e18ff */
[----:B------:R-:W-:Y:S02]  /*0c80*/  LEA R31, R18, R31, 0x3 ;  /* 0x0000001f121f7211 */ /* 0x000fe400078e18ff */
[----:B------:R-:W-:Y:S01]  /*0c90*/  LEA R33, R20, R33, 0x3 ;  /* 0x0000002114217211 */ /* 0x000fe200078e18ff */
[----:B------:R-:W-:Y:S02]  /*0ca0*/  ULEA UR19, UR7, UR19, 0x3 ;  /* 0x0000001307137291 */ /* 0x000fe4000f8e18ff */
[----:B------:R-:W-:Y:S02]  /*0cb0*/  ULEA UR25, UR7, UR25, 0x3 ;  /* 0x0000001907197291 */ /* 0x000fe4000f8e18ff */
[----:B------:R-:W-:-:S02]  /*0cc0*/  ULEA UR28, UR7, UR28, 0x3 ;  /* 0x0000001c071c7291 */ /* 0x000fc4000f8e18ff */
[----:B------:R-:W-:Y:S02]  /*0cd0*/  ULEA UR29, UR7, UR29, 0x3 ;  /* 0x0000001d071d7291 */ /* 0x000fe4000f8e18ff */
[----:B------:R-:W-:Y:S02]  /*0ce0*/  ULEA UR30, UR7, UR30, 0x3 ;  /* 0x0000001e071e7291 */ /* 0x000fe4000f8e18ff */
[----:B------:R-:W-:Y:S02]  /*0cf0*/  ULEA UR31, UR7, UR31, 0x3 ;  /* 0x0000001f071f7291 */ /* 0x000fe4000f8e18ff */
[----:B------:R-:W-:Y:S02]  /*0d00*/  ULEA UR6, UR7, UR6, 0x3 ;  /* 0x0000000607067291 */ /* 0x000fe4000f8e18ff */
[----:B------:R-:W-:Y:S01]  /*0d10*/  ULEA UR16, UR7, UR16, 0x3 ;  /* 0x0000001007107291 */ /* 0x000fe2000f8e18ff */
[----:B--2---:R-:W-:-:S05]  /*0d20*/  FMUL R28, R26, R25 ;  /* 0x000000191a1c7220 */ /* 0x004fca0000400000 */
[----:B------:R0:W-:Y:S02]  /*0d30*/  REDG.E.ADD.F32.FTZ.RN.STRONG.GPU desc[UR20][R16.64], R28 ;  /* 0x0000001c100079a6 */ /* 0x0001e4000c12f314 */
[----:B0-----:R-:W-:-:S04]  /*0d40*/  IMAD.U32 R16, RZ, RZ, UR24 ;  /* 0x00000018ff107e24 */ /* 0x001fc8000f8e00ff */
[----:B------:R-:W-:Y:S01]  /*0d50*/  IMAD R27, R16, 0x8, R27 ;  /* 0x00000008101b7824 */ /* 0x000fe200078e021b */
[----:B------:R-:W-:Y:S06]  /*0d60*/  BRA.U UP2, `(.L_x_202) ;  /* 0xfffffff902b87547 */ /* 0x000fec000b83ffff */
[----:B------:R-:W-:-:S05]  /*0d70*/  UMOV UR6, UR9 ;  /* 0x0000000900067c82 */ /* 0x000fca0008000000 */
.L_x_201:
[----:B------:R-:W0:Y:S02]  /*0d80*/  LDCU UR16, c[0x0][0x3a4] ;  /* 0x00007480ff1077ac */ /* 0x000e240008000800 */
[----:B0-----:R-:W-:-:S04]  /*0d90*/  ULOP3.LUT UR17, UR16, 0x7, URZ, 0xc0, !UPT ;  /* 0x0000000710117892 */ /* 0x001fc8000f8ec0ff */
[----:B------:R-:W-:-:S09]  /*0da0*/  UISETP.NE.AND UP2, UPT, UR17, URZ, UPT ;  /* 0x000000ff1100728c */ /* 0x000fd2000bf45270 */
[----:B------:R-:W-:Y:S05]  /*0db0*/  BRA.U !UP2, `(.L_x_200) ;  /* 0x000000050ac47547 */ /* 0x000fea000b800000 */
[----:B------:R-:W-:-:S04]  /*0dc0*/  ULOP3.LUT UR25, UR16, 0x3, URZ, 0xc0, !UPT ;  /* 0x0000000310197892 */ /* 0x000fc8000f8ec0ff */
[----:B------:R-:W-:Y:S01]  /*0dd0*/  UISETP.NE.AND UP2, UPT, UR25, URZ, UPT ;  /* 0x000000ff1900728c */ /* 0x000fe2000bf45270 */
[----:B------:R-:W-:Y:S10]  /*0de0*/  BRA.U !UP0, `(.L_x_203) ;  /* 0x0000000108d47547 */ /* 0x000ff4000b800000 */
[----:B------:R-:W0:Y:S01]  /*0df0*/  LDCU UR23, c[0x0][0x3a8] ;  /* 0x00007500ff1777ac */ /* 0x000e220008000800 */
[----:B------:R-:W1:Y:S01]  /*0e00*/  LDS R26, [R0] ;  /* 0x00000000001a7984 */ /* 0x000e620000000800 */
[----:B------:R-:W2:Y:S01]  /*0e10*/  LDC.64 R16, c[0x0][0x390] ;  /* 0x0000e400ff107b82 */ /* 0x000ea20000000a00 */
[----:B------:R-:W3:Y:S01]  /*0e20*/  LDCU.64 UR18, c[0x0][0x388] ;  /* 0x00007100ff1277ac */ /* 0x000ee20008000a00 */
[----:B------:R-:W-:-:S04]  /*0e30*/  UIADD3 UR16, UPT, UPT, UR8, UR6, URZ ;  /* 0x0000000608107290 */ /* 0x000fc8000fffe0ff */
[----:B0-----:R-:W-:-:S04]  /*0e40*/  UIMAD UR22, UR16, UR23, UR4 ;  /* 0x00000017101672a4 */ /* 0x001fc8000f8e0204 */
[----:B------:R-:W-:-:S04]  /*0e50*/  UIMAD UR16, UR22, UR23, UR5 ;  /* 0x00000017161072a4 */ /* 0x000fc8000f8e0205 */
[----:B---3--:R-:W-:-:S06]  /*0e60*/  UIMAD.WIDE.U32 UR16, UR16, 0x4, UR18 ;  /* 0x00000004101078a5 */ /* 0x008fcc000f8e0012 */
[----:B------:R-:W-:Y:S02]  /*0e70*/  MOV R18, UR16 ;  /* 0x0000001000127c02 */ /* 0x000fe40008000f00 */
[----:B------:R-:W-:-:S05]  /*0e80*/  MOV R19, UR17 ;  /* 0x0000001100137c02 */ /* 0x000fca0008000f00 */
[----:B------:R2:W1:Y:S01]  /*0e90*/  LDG.E R23, desc[UR20][R18.64] ;  /* 0x0000001412177981 */ /* 0x000462000c1e1900 */
[----:B------:R-:W-:Y:S01]  /*0ea0*/  IADD3 R22, PT, PT, R2, UR4, RZ ;  /* 0x0000000402167c10 */ /* 0x000fe2000fffe0ff */
[----:B------:R-:W-:Y:S01]  /*0eb0*/  UIADD3 UR22, UPT, UPT, UR22, UR23, URZ ;  /* 0x0000001716167290 */ /* 0x000fe2000fffe0ff */
[----:B------:R-:W-:Y:S01]  /*0ec0*/  IMAD.U32 R21, RZ, RZ, UR27 ;  /* 0x0000001bff157e24 */ /* 0x000fe2000f8e00ff */
[----:B------:R-:W-:Y:S02]  /*0ed0*/  IADD3 R27, PT, PT, R3, UR5, RZ ;  /* 0x00000005031b7c10 */ /* 0x000fe4000fffe0ff */
[----:B------:R-:W-:Y:S01]  /*0ee0*/  UIMAD UR16, UR22, UR23, UR5 ;  /* 0x00000017161072a4 */ /* 0x000fe2000f8e0205 */
[----:B------:R-:W-:-:S03]  /*0ef0*/  IMAD R22, R21, UR6, R22 ;  /* 0x0000000615167c24 */ /* 0x000fc6000f8e0216 */
[----:B------:R-:W-:Y:S01]  /*0f00*/  UIMAD.WIDE.U32 UR16, UR16, 0x4, UR18 ;  /* 0x00000004101078a5 */ /* 0x000fe2000f8e0012 */
[----:B------:R-:W-:-:S04]  /*0f10*/  IMAD R21, R22, UR27, R27 ;  /* 0x0000001b16157c24 */ /* 0x000fc8000f8e021b */
[----:B--2---:R-:W-:Y:S01]  /*0f20*/  IMAD.WIDE.U32 R18, R21, 0x4, R16 ;  /* 0x0000000415127825 */ /* 0x004fe200078e0010 */
[----:B------:R-:W-:Y:S02]  /*0f30*/  MOV R21, UR17 ;  /* 0x0000001100157c02 */ /* 0x000fe40008000f00 */
[----:B------:R-:W-:Y:S01]  /*0f40*/  MOV R20, UR16 ;  /* 0x0000001000147c02 */ /* 0x000fe20008000f00 */
[----:B-1----:R-:W-:-:S05]  /*0f50*/  FMUL R29, R26, R23 ;  /* 0x000000171a1d7220 */ /* 0x002fca0000400000 */
[----:B------:R0:W-:Y:S04]  /*0f60*/  REDG.E.ADD.F32.FTZ.RN.STRONG.GPU desc[UR20][R18.64], R29 ;  /* 0x0000001d120079a6 */ /* 0x0001e8000c12f314 */
[----:B------:R-:W2:Y:S01]  /*0f70*/  LDG.E R21, desc[UR20][R20.64] ;  /* 0x0000001414157981 */ /* 0x000ea2000c1e1900 */
[----:B------:R-:W-:Y:S01]  /*0f80*/  UIADD3 UR22, UPT, UPT, UR22, UR23, URZ ;  /* 0x0000001716167290 */ /* 0x000fe2000fffe0ff */
[----:B------:R-:W-:-:S03]  /*0f90*/  VIADD R28, R22, UR27 ;  /* 0x0000001b161c7c36 */ /* 0x000fc60008000000 */
[----:B------:R-:W-:Y:S01]  /*0fa0*/  UIMAD UR16, UR22, UR23, UR5 ;  /* 0x00000017161072a4 */ /* 0x000fe2000f8e0205 */
[----:B------:R-:W-:-:S03]  /*0fb0*/  IMAD R23, R28, UR27, R27 ;  /* 0x0000001b1c177c24 */ /* 0x000fc6000f8e021b */
[----:B------:R-:W-:Y:S01]  /*0fc0*/  UIMAD.WIDE.U32 UR16, UR16, 0x4, UR18 ;  /* 0x00000004101078a5 */ /* 0x000fe2000f8e0012 */
[----:B------:R-:W-:-:S05]  /*0fd0*/  IMAD.WIDE.U32 R22, R23, 0x4, R16 ;  /* 0x0000000417167825 */ /* 0x000fca00078e0010 */
[----:B------:R-:W-:Y:S02]  /*0fe0*/  MOV R25, UR17 ;  /* 0x0000001100197c02 */ /* 0x000fe40008000f00 */
[----:B------:R-:W-:Y:S01]  /*0ff0*/  MOV R24, UR16 ;  /* 0x0000001000187c02 */ /* 0x000fe20008000f00 */
[----:B--2---:R-:W-:-:S05]  /*1000*/  FMUL R31, R26, R21 ;  /* 0x000000151a1f7220 */ /* 0x004fca0000400000 */
[----:B------:R1:W-:Y:S04]  /*1010*/  REDG.E.ADD.F32.FTZ.RN.STRONG.GPU desc[UR20][R22.64], R31 ;  /* 0x0000001f160079a6 */ /* 0x0003e8000c12f314 */
[----:B------:R-:W2:Y:S01]  /*1020*/  LDG.E R25, desc[UR20][R24.64] ;  /* 0x0000001418197981 */ /* 0x000ea2000c1e1900 */
[----:B------:R-:W-:Y:S01]  /*1030*/  UIADD3 UR22, UPT, UPT, UR22, UR23, URZ ;  /* 0x0000001716167290 */ /* 0x000fe2000fffe0ff */
[----:B------:R-:W-:-:S03]  /*1040*/  IADD3 R28, PT, PT, R28, UR27, RZ ;  /* 0x0000001b1c1c7c10 */ /* 0x000fc6000fffe0ff */
[----:B------:R-:W-:Y:S02]  /*1050*/  UIMAD UR16, UR22, UR23, UR5 ;  /* 0x00000017161072a4 */ /* 0x000fe4000f8e0205 */
[----:B0-----:R-:W-:Y:S02]  /*1060*/  IMAD R19, R28, UR27, R27 ;  /* 0x0000001b1c137c24 */ /* 0x001fe4000f8e021b */
[----:B------:R-:W-:Y:S02]  /*1070*/  UIMAD.WIDE.U32 UR16, UR16, 0x4, UR18 ;  /* 0x00000004101078a5 */ /* 0x000fe4000f8e0012 */
[----:B------:R-:W-:-:S04]  /*1080*/  IMAD.WIDE.U32 R18, R19, 0x4, R16 ;  /* 0x0000000413127825 */ /* 0x000fc800078e0010 */
[----:B------:R-:W-:Y:S01]  /*1090*/  MOV R21, UR17 ;  /* 0x0000001100157c02 */ /* 0x000fe20008000f00 */
[----:B------:R-:W-:Y:S02]  /*10a0*/  IMAD.U32 R20, RZ, RZ, UR16 ;  /* 0x00000010ff147e24 */ /* 0x000fe4000f8e00ff */
[----:B--2---:R-:W-:-:S05]  /*10b0*/  FMUL R29, R26, R25 ;  /* 0x000000191a1d7220 */ /* 0x004fca0000400000 */
[----:B------:R0:W-:Y:S04]  /*10c0*/  REDG.E.ADD.F32.FTZ.RN.STRONG.GPU desc[UR20][R18.64], R29 ;  /* 0x0000001d120079a6 */ /* 0x0001e8000c12f314 */
[----:B------:R-:W1:Y:S01]  /*10d0*/  LDG.E R21, desc[UR20][R20.64] ;  /* 0x0000001414157981 */ /* 0x000e62000c1e1900 */
[----:B------:R-:W-:-:S05]  /*10e0*/  IADD3 R28, PT, PT, R28, UR27, RZ ;  /* 0x0000001b1c1c7c10 */ /* 0x000fca000fffe0ff */
[----:B------:R-:W-:-:S04]  /*10f0*/  IMAD R27, R28, UR27, R27 ;  /* 0x0000001b1c1b7c24 */ /* 0x000fc8000f8e021b */
[----:B------:R-:W-:-:S04]  /*1100*/  IMAD.WIDE.U32 R16, R27, 0x4, R16 ;  /* 0x000000041b107825 */ /* 0x000fc800078e0010 */
[----:B-1----:R-:W-:-:S05]  /*1110*/  FMUL R23, R26, R21 ;  /* 0x000000151a177220 */ /* 0x002fca0000400000 */
[----:B------:R0:W-:Y:S01]  /*1120*/  REDG.E.ADD.F32.FTZ.RN.STRONG.GPU desc[UR20][R16.64], R23 ;  /* 0x00000017100079a6 */ /* 0x0001e2000c12f314 */
[----:B------:R-:W-:-:S12]  /*1130*/  UIADD3 UR6, UPT, UPT, UR6, 0x4, URZ ;  /* 0x0000000406067890 */ /* 0x000fd8000fffe0ff */
.L_x_203:
[----:B------:R-:W-:Y:S05]  /*1140*/  BRA.U !UP2, `(.L_x_200) ;  /* 0x000000010ae07547 */ /* 0x000fea000b800000 */
[----:B------:R-:W1:Y:S01]  /*1150*/  LDCU UR16, c[0x0][0x3a4] ;  /* 0x00007480ff1077ac */ /* 0x000e620008000800 */
[----:B------:R-:W-:Y:S02]  /*1160*/  UISETP.NE.AND UP2, UPT, UR25, 0x1, UPT ;  /* 0x000000011900788c */ /* 0x000fe4000bf45270 */
[----:B-1----:R-:W-:-:S04]  /*1170*/  ULOP3.LUT UR16, UR16, 0x1, URZ, 0xc0, !UPT ;  /* 0x0000000110107892 */ /* 0x002fc8000f8ec0ff */
[----:B------:R-:W-:-:S03]  /*1180*/  UISETP.NE.U32.AND UP3, UPT, UR16, 0x1, UPT ;  /* 0x000000011000788c */ /* 0x000fc6000bf65070 */
[----:B------:R-:W-:Y:S08]  /*1190*/  BRA.U !UP2, `(.L_x_204) ;  /* 0x000000010a7c7547 */ /* 0x000ff0000b800000 */
[----:B------:R-:W1:Y:S01]  /*11a0*/  LDCU UR22, c[0x0][0x3a8] ;  /* 0x00007500ff1677ac */ /* 0x000e620008000800 */
[----:B------:R-:W2:Y:S01]  /*11b0*/  LDS R25, [R0] ;  /* 0x0000000000197984 */ /* 0x000ea20000000800 */
[----:B0-----:R-:W0:Y:S01]  /*11c0*/  LDC.64 R16, c[0x0][0x390] ;  /* 0x0000e400ff107b82 */ /* 0x001e220000000a00 */
[----:B------:R-:W3:Y:S01]  /*11d0*/  LDCU.64 UR16, c[0x0][0x388] ;  /* 0x00007100ff1077ac */ /* 0x000ee20008000a00 */
[----:B------:R-:W-:-:S04]  /*11e0*/  UIADD3 UR18, UPT, UPT, UR8, UR6, URZ ;  /* 0x0000000608127290 */ /* 0x000fc8000fffe0ff */
[----:B-1----:R-:W-:-:S04]  /*11f0*/  UIMAD UR23, UR18, UR22, UR4 ;  /* 0x00000016121772a4 */ /* 0x002fc8000f8e0204 */
[----:B------:R-:W-:-:S04]  /*1200*/  UIMAD UR18, UR23, UR22, UR5 ;  /* 0x00000016171272a4 */ /* 0x000fc8000f8e0205 */
[----:B---3--:R-:W-:-:S06]  /*1210*/  UIMAD.WIDE.U32 UR18, UR18, 0x4, UR16 ;  /* 0x00000004121278a5 */ /* 0x008fcc000f8e0010 */
[----:B------:R-:W-:Y:S01]  /*1220*/  MOV R18, UR18 ;  /* 0x0000001200127c02 */ /* 0x000fe20008000f00 */
[----:B------:R-:W-:-:S05]  /*1230*/  IMAD.U32 R19, RZ, RZ, UR19 ;  /* 0x00000013ff137e24 */ /* 0x000fca000f8e00ff */
[----:B------:R0:W2:Y:S01]  /*1240*/  LDG.E R20, desc[UR20][R18.64] ;  /* 0x0000001412147981 */ /* 0x0000a2000c1e1900 */
[----:B------:R-:W-:Y:S01]  /*1250*/  UIADD3 UR23, UPT, UPT, UR23, UR22, URZ ;  /* 0x0000001617177290 */ /* 0x000fe2000fffe0ff */
[----:B------:R-:W-:Y:S02]  /*1260*/  IADD3 R22, PT, PT, R2, UR4, RZ ;  /* 0x0000000402167c10 */ /* 0x000fe4000fffe0ff */
[----:B------:R-:W-:Y:S01]  /*1270*/  MOV R21, UR27 ;  /* 0x0000001b00157c02 */ /* 0x000fe20008000f00 */
[----:B------:R-:W-:Y:S02]  /*1280*/  UIMAD UR23, UR23, UR22, UR5 ;  /* 0x00000016171772a4 */ /* 0x000fe4000f8e0205 */
[----:B------:R-:W-:Y:S02]  /*1290*/  IADD3 R27, PT, PT, R3, UR5, RZ ;  /* 0x00000005031b7c10 */ /* 0x000fe4000fffe0ff */
[----:B------:R-:W-:Y:S01]  /*12a0*/  IMAD R22, R21, UR6, R22 ;  /* 0x0000000615167c24 */ /* 0x000fe2000f8e0216 */
[----:B------:R-:W-:-:S03]  /*12b0*/  UIMAD.WIDE.U32 UR16, UR23, 0x4, UR16 ;  /* 0x00000004171078a5 */ /* 0x000fc6000f8e0010 */
[----:B------:R-:W-:-:S04]  /*12c0*/  IMAD R21, R22, UR27, R27 ;  /* 0x0000001b16157c24 */ /* 0x000fc8000f8e021b */
[----:B0-----:R-:W-:Y:S01]  /*12d0*/  IMAD.WIDE.U32 R18, R21, 0x4, R16 ;  /* 0x0000000415127825 */ /* 0x001fe200078e0010 */
[----:B------:R-:W-:-:S03]  /*12e0*/  MOV R21, UR17 ;  /* 0x0000001100157c02 */ /* 0x000fc60008000f00 */
[----:B--2---:R-:W-:Y:S01]  /*12f0*/  FMUL R23, R25, R20 ;  /* 0x0000001419177220 */ /* 0x004fe20000400000 */
[----:B------:R-:W-:-:S04]  /*1300*/  IMAD.U32 R20, RZ, RZ, UR16 ;  /* 0x00000010ff147e24 */ /* 0x000fc8000f8e00ff */
[----:B------:R1:W-:Y:S04]  /*1310*/  REDG.E.ADD.F32.FTZ.RN.STRONG.GPU desc[UR20][R18.64], R23 ;  /* 0x00000017120079a6 */ /* 0x0003e8000c12f314 */
[----:B------:R-:W2:Y:S01]  /*1320*/  LDG.E R20, desc[UR20][R20.64] ;  /* 0x0000001414147981 */ /* 0x000ea2000c1e1900 */
[----:B------:R-:W-:-:S05]  /*1330*/  IADD3 R22, PT, PT, R22, UR27, RZ ;  /* 0x0000001b16167c10 */ /* 0x000fca000fffe0ff */
[----:B------:R-:W-:-:S04]  /*1340*/  IMAD R27, R22, UR27, R27 ;  /* 0x0000001b161b7c24 */ /* 0x000fc8000f8e021b */
[----:B------:R-:W-:-:S04]  /*1350*/  IMAD.WIDE.U32 R16, R27, 0x4, R16 ;  /* 0x000000041b107825 */ /* 0x000fc800078e0010 */
[----:B--2---:R-:W-:-:S05]  /*1360*/  FMUL R25, R25, R20 ;  /* 0x0000001419197220 */ /* 0x004fca0000400000 */
[----:B------:R1:W-:Y:S01]  /*1370*/  REDG.E.ADD.F32.FTZ.RN.STRONG.GPU desc[UR20][R16.64], R25 ;  /* 0x00000019100079a6 */ /* 0x0003e2000c12f314 */
[----:B------:R-:W-:-:S12]  /*1380*/  UIADD3 UR6, UPT, UPT, UR6, 0x2, URZ ;  /* 0x0000000206067890 */ /* 0x000fd8000fffe0ff */
.L_x_204:
[----:B------:R-:W-:Y:S05]  /*1390*/  BRA.U UP3, `(.L_x_200) ;  /* 0x00000001034c7547 */ /* 0x000fea000b800000 */
[----:B------:R-:W2:Y:S01]  /*13a0*/  LDCU UR19, c[0x0][0x3a8] ;  /* 0x00007500ff1377ac */ /* 0x000ea20008000800 */
[----:B01----:R-:W0:Y:S01]  /*13b0*/  LDS R23, [R0] ;  /* 0x0000000000177984 */ /* 0x003e220000000800 */
[----:B------:R-:W1:Y:S01]  /*13c0*/  LDC.64 R16, c[0x0][0x390] ;  /* 0x0000e400ff107b82 */ /* 0x000e620000000a00 */
[----:B------:R-:W3:Y:S01]  /*13d0*/  LDCU.64 UR16, c[0x0][0x388] ;  /* 0x00007100ff1077ac */ /* 0x000ee20008000a00 */
[----:B------:R-:W-:-:S04]  /*13e0*/  UIADD3 UR18, UPT, UPT, UR8, UR6, URZ ;  /* 0x0000000608127290 */ /* 0x000fc8000fffe0ff */
[----:B--2---:R-:W-:-:S04]  /*13f0*/  UIMAD UR18, UR18, UR19, UR4 ;  /* 0x00000013121272a4 */ /* 0x004fc8000f8e0204 */
[----:B------:R-:W-:-:S04]  /*1400*/  UIMAD UR18, UR18, UR19, UR5 ;  /* 0x00000013121272a4 */ /* 0x000fc8000f8e0205 */
[----:B---3--:R-:W-:-:S06]  /*1410*/  UIMAD.WIDE.U32 UR16, UR18, 0x4, UR16 ;  /* 0x00000004121078a5 */ /* 0x008fcc000f8e0010 */
[----:B------:R-:W-:Y:S01]  /*1420*/  MOV R18, UR16 ;  /* 0x0000001000127c02 */ /* 0x000fe20008000f00 */
[----:B------:R-:W-:-:S05]  /*1430*/  IMAD.U32 R19, RZ, RZ, UR17 ;  /* 0x00000011ff137e24 */ /* 0x000fca000f8e00ff */
[----:B------:R-:W0:Y:S01]  /*1440*/  LDG.E R18, desc[UR20][R18.64] ;  /* 0x0000001412127981 */ /* 0x000e22000c1e1900 */
[----:B------:R-:W-:Y:S02]  /*1450*/  IADD3 R20, PT, PT, R2, UR4, RZ ;  /* 0x0000000402147c10 */ /* 0x000fe4000fffe0ff */
[----:B------:R-:W-:Y:S02]  /*1460*/  MOV R25, UR27 ;  /* 0x0000001b00197c02 */ /* 0x000fe40008000f00 */
[----:B------:R-:W-:-:S03]  /*1470*/  IADD3 R21, PT, PT, R3, UR5, RZ ;  /* 0x0000000503157c10 */ /* 0x000fc6000fffe0ff */
[----:B------:R-:W-:-:S04]  /*1480*/  IMAD R20, R25, UR6, R20 ;  /* 0x0000000619147c24 */ /* 0x000fc8000f8e0214 */
[----:B------:R-:W-:-:S04]  /*1490*/  IMAD R21, R20, UR27, R21 ;  /* 0x0000001b14157c24 */ /* 0x000fc8000f8e0215 */
[----:B-1----:R-:W-:-:S04]  /*14a0*/  IMAD.WIDE.U32 R16, R21, 0x4, R16 ;  /* 0x0000000415107825 */ /* 0x002fc800078e0010 */
[----:B0-----:R-:W-:-:S05]  /*14b0*/  FMUL R21, R23, R18 ;  /* 0x0000001217157220 */ /* 0x001fca0000400000 */
[----:B------:R2:W-:Y:S02]  /*14c0*/  REDG.E.ADD.F32.FTZ.RN.STRONG.GPU desc[UR20][R16.64], R21 ;  /* 0x00000015100079a6 */ /* 0x0005e4000c12f314 */
.L_x_200:
[----:B------:R-:W-:Y:S05]  /*14d0*/  BSYNC.RECONVERGENT B0 ;  /* 0x0000000000007941 */ /* 0x000fea0003800200 */
.L_x_199:
[----:B------:R-:W3:Y:S01]  /*14e0*/  LDCU UR6, c[0x0][0x3a8] ;  /* 0x00007500ff0677ac */ /* 0x000ee20008000800 */
[----:B------:R-:W-:-:S04]  /*14f0*/  UIADD3 UR5, UPT, UPT, UR5, 0x1, URZ ;  /* 0x0000000105057890 */ /* 0x000fc8000fffe0ff */
[----:B---3--:R-:W-:-:S09]  /*1500*/  UISETP.NE.AND UP2, UPT, UR5, UR6, UPT ;  /* 0x000000060500728c */ /* 0x008fd2000bf45270 */
[----:B------:R-:W-:Y:S05]  /*1510*/  BRA.U UP2, `(.L_x_205) ;  /* 0xfffffff1021c7547 */ /* 0x000fea000b83ffff */
[----:B------:R-:W-:-:S04]  /*1520*/  UIADD3 UR4, UPT, UPT, UR4, 0x1, URZ ;  /* 0x0000000104047890 */ /* 0x000fc8000fffe0ff */
[----:B------:R-:W-:-:S09]  /*1530*/  UISETP.NE.AND UP2, UPT, UR4, UR6, UPT ;  /* 0x000000060400728c */ /* 0x000fd2000bf45270 */
[----:B------:R-:W-:Y:S05]  /*1540*/  BRA.U UP2, `(.L_x_206) ;  /* 0xffffffed02b07547 */ /* 0x000fea000b83ffff */
[----:B------:R-:W-:Y:S05]  /*1550*/  EXIT ;  /* 0x000000000000794d */ /* 0x000fea0003800000 */
.L_x_207:
        /* <DEDUP_REMOVED lines=10> */
.L_x_258:


//--------------------- .text._Z28deconv_kernel_group_by_ofmapPfS_S_9FmapShape11FilterShapeS0_ --------------------------
	.section	.text._Z28deconv_kernel_group_by_ofmapPfS_S_9FmapShape11FilterShapeS0_,"ax",@progbits
	.align	128
        .global         _Z28deconv_kernel_group_by_ofmapPfS_S_9FmapShape11FilterShapeS0_
        .type           _Z28deconv_kernel_group_by_ofmapPfS_S_9FmapShape11FilterShapeS0_,@function
        .size           _Z28deconv_kernel_group_by_ofmapPfS_S_9FmapShape11FilterShapeS0_,(.L_x_259 - _Z28deconv_kernel_group_by_ofmapPfS_S_9FmapShape11FilterShapeS0_)
        .other          _Z28deconv_kernel_group_by_ofmapPfS_S_9FmapShape11FilterShapeS0_,@"STO_CUDA_ENTRY STV_DEFAULT"
_Z28deconv_kernel_group_by_ofmapPfS_S_9FmapShape11FilterShapeS0_:
.text._Z28deconv_kernel_group_by_ofmapPfS_S_9FmapShape11FilterShapeS0_:
[----:B------:R-:W-:Y:S01]  /*0000*/  LDC R1, c[0x0][0x37c] ;  /* 0x0000df00ff017b82 */ /* 0x000fe20000000800 */
[----:B------:R-:W0:Y:S01]  /*0010*/  LDCU UR4, c[0x0][0x398] ;  /* 0x00007300ff0477ac */ /* 0x000e220008000800 */
[----:B------:R-:W1:Y:S06]  /*0020*/  S2R R3, SR_TID.X ;  /* 0x0000000000037919 */ /* 0x000e6c0000002100 */
[----:B------:R-:W2:Y:S01]  /*0030*/  S2UR UR11, SR_CTAID.X ;  /* 0x00000000000b79c3 */ /* 0x000ea20000002500 */
[----:B------:R-:W-:Y:S01]  /*0040*/  HFMA2 R2, -RZ, RZ, 0, 0 ;  /* 0x00000000ff027431 */ /* 0x000fe200000001ff */
[----:B------:R-:W3:Y:S01]  /*0050*/  LDCU.64 UR12, c[0x0][0x358] ;  /* 0x00006b00ff0c77ac */ /* 0x000ee20008000a00 */
[----:B------:R-:W4:Y:S01]  /*0060*/  S2R R4, SR_TID.Y ;  /* 0x0000000000047919 */ /* 0x000f220000002200 */
[----:B0-----:R-:W-:-:S09]  /*0070*/  UISETP.NE.AND UP0, UPT, UR4, URZ, UPT ;  /* 0x000000ff0400728c */ /* 0x001fd2000bf05270 */
[----:B---3--:R-:W-:Y:S05]  /*0080*/  BRA.U !UP0, `(.L_x_208) ;  /* 0x0000001108307547 */ /* 0x008fea000b800000 */
[----:B------:R-:W0:Y:S02]  /*0090*/  LDCU UR5, c[0x0][0x39c] ;  /* 0x00007380ff0577ac */ /* 0x000e240008000800 */
[----:B0-----:R-:W-:-:S09]  /*00a0*/  UISETP.NE.AND UP0, UPT, UR5, URZ, UPT ;  /* 0x000000ff0500728c */ /* 0x001fd2000bf05270 */
[----:B------:R-:W-:Y:S05]  /*00b0*/  BRA.U !UP0, `(.L_x_208) ;  /* 0x0000001108247547 */ /* 0x000fea000b800000 */
[----:B------:R-:W0:Y:S01]  /*00c0*/  LDCU UR4, c[0x0][0x3a8] ;  /* 0x00007500ff0477ac */ /* 0x000e220008000800 */
[----:B------:R-:W-:Y:S01]  /*00d0*/  MOV R2, RZ ;  /* 0x000000ff00027202 */ /* 0x000fe20000000f00 */
[----:B------:R-:W-:Y:S02]  /*00e0*/  ULOP3.LUT UR5, UR5, 0x7, URZ, 0xc0, !UPT ;  /* 0x0000000705057892 */ /* 0x000fe4000f8ec0ff */
[----:B0-----:R-:W-:-:S04]  /*00f0*/  UIADD3 UR4, UPT, UPT, UR4, -0x1, URZ ;  /* 0xffffffff04047890 */ /* 0x001fc8000fffe0ff */
[----:B------:R-:W-:-:S03]  /*0100*/  USHF.R.U32.HI UR6, URZ, 0x1, UR4 ;  /* 0x00000001ff067899 */ /* 0x000fc60008011604 */
[----:B------:R-:W-:-:S03]  /*0110*/  UMOV UR4, URZ ;  /* 0x000000ff00047c82 */ /* 0x000fc60008000000 */
[----:B----4-:R-:W-:-:S07]  /*0120*/  VIADD R5, R4, UR6 ;  /* 0x0000000604057c36 */ /* 0x010fce0008000000 */
.L_x_216:
[----:B------:R-:W2:Y:S01]  /*0130*/  LDCU UR7, c[0x0][0x3a4] ;  /* 0x00007480ff0777ac */ /* 0x000ea20008000800 */
[----:B------:R-:W-:Y:S01]  /*0140*/  HFMA2 R6, -RZ, RZ, 0, 0 ;  /* 0x00000000ff067431 */ /* 0x000fe200000001ff */
[----:B------:R-:W0:Y:S01]  /*0150*/  LDCU UR9, c[0x0][0x398] ;  /* 0x00007300ff0977ac */ /* 0x000e220008000800 */
[----:B------:R-:W-:Y:S01]  /*0160*/  UMOV UR8, UR4 ;  /* 0x0000000400087c82 */ /* 0x000fe20008000000 */
[----:B--2---:R-:W-:Y:S02]  /*0170*/  UIMAD UR7, UR4, UR7, UR11 ;  /* 0x00000007040772a4 */ /* 0x004fe4000f8e020b */
[----:B------:R-:W-:-:S04]  /*0180*/  UIADD3 UR4, UPT, UPT, UR4, 0x1, URZ ;  /* 0x0000000104047890 */ /* 0x000fc8000fffe0ff */
[----:B0-----:R-:W-:-:S11]  /*0190*/  UISETP.NE.AND UP0, UPT, UR4, UR9, UPT ;  /* 0x000000090400728c */ /* 0x001fd6000bf05270 */
.L_x_215:
[----:B------:R-:W0:Y:S01]  /*01a0*/  LDC R13, c[0x0][0x39c] ;  /* 0x0000e700ff0d7b82 */ /* 0x000e220000000800 */
[----:B------:R-:W2:Y:S01]  /*01b0*/  LDCU UR9, c[0x0][0x3a8] ;  /* 0x00007500ff0977ac */ /* 0x000ea20008000800 */
[----:B-1----:R-:W-:-:S05]  /*01c0*/  IMAD R0, R6, -0x2, R3 ;  /* 0xfffffffe06007824 */ /* 0x002fca00078e0203 */
[----:B------:R-:W-:Y:S02]  /*01d0*/  IADD3 R9, PT, PT, R0, UR6, RZ ;  /* 0x0000000600097c10 */ /* 0x000fe4000fffe0ff */
[----:B------:R-:W-:Y:S01]  /*01e0*/  MOV R0, RZ ;  /* 0x000000ff00007202 */ /* 0x000fe20000000f00 */
[----:B--2---:R-:W-:Y:S01]  /*01f0*/  IMAD.U32 R8, RZ, RZ, UR9 ;  /* 0x00000009ff087e24 */ /* 0x004fe2000f8e00ff */
[C---:B0-----:R-:W-:Y:S01]  /*0200*/  ISETP.GE.U32.AND P1, PT, R13.reuse, 0x8, PT ;  /* 0x000000080d00780c */ /* 0x041fe20003f26070 */
[----:B------:R-:W-:-:S03]  /*0210*/  IMAD R7, R13, UR8, R6 ;  /* 0x000000080d077c24 */ /* 0x000fc6000f8e0206 */
[C---:B------:R-:W-:Y:S02]  /*0220*/  ISETP.GE.U32.AND P0, PT, R9.reuse, R8, PT ;  /* 0x000000080900720c */ /* 0x040fe40003f06070 */
[----:B------:R-:W-:Y:S02]  /*0230*/  IADD3 R6, PT, PT, R6, 0x1, RZ ;  /* 0x0000000106067810 */ /* 0x000fe40007ffe0ff */
[----:B------:R-:W-:Y:S01]  /*0240*/  ISETP.GT.AND P0, PT, R9, -0x1, !P0 ;  /* 0xffffffff0900780c */ /* 0x000fe20004704270 */
[----:B------:R-:W-:Y:S01]  /*0250*/  IMAD R9, R8, UR7, R9 ;  /* 0x0000000708097c24 */ /* 0x000fe2000f8e0209 */
[----:B------:R-:W-:-:S03]  /*0260*/  ISETP.NE.AND P5, PT, R6, R13, PT ;  /* 0x0000000d0600720c */ /* 0x000fc60003fa5270 */
[----:B------:R-:W-:Y:S10]  /*0270*/  @!P1 BRA `(.L_x_209) ;  /* 0x0000000400cc9947 */ /* 0x000ff40003800000 */
[----:B------:R-:W0:Y:S01]  /*0280*/  LDC R10, c[0x0][0x3a8] ;  /* 0x0000ea00ff0a7b82 */ /* 0x000e220000000800 */
[----:B------:R-:W-:Y:S01]  /*0290*/  LOP3.LUT R11, R13, 0xfffffff8, RZ, 0xc0, !PT ;  /* 0xfffffff80d0b7812 */ /* 0x000fe200078ec0ff */
[----:B------:R-:W-:Y:S02]  /*02a0*/  IMAD R18, R9, R8, R5 ;  /* 0x0000000809127224 */ /* 0x000fe400078e0205 */
[----:B------:R-:W-:Y:S01]  /*02b0*/  IMAD R12, R7, R13, 0x3 ;  /* 0x00000003070c7424 */ /* 0x000fe200078e020d */
[----:B------:R-:W-:Y:S01]  /*02c0*/  IADD3 R0, PT, PT, -R11, RZ, RZ ;  /* 0x000000ff0b007210 */ /* 0x000fe20007ffe1ff */
[----:B------:R-:W-:-:S07]  /*02d0*/  VIADD R21, R5, 0xfffffffa ;  /* 0xfffffffa05157836 */ /* 0x000fce0000000000 */
.L_x_210:
[----:B0-----:R-:W-:Y:S01]  /*02e0*/  IMAD.MOV.U32 R8, RZ, RZ, R10 ;  /* 0x000000ffff087224 */ /* 0x001fe200078e000a */
[C---:B------:R-:W-:Y:S01]  /*02f0*/  IADD3 R13, PT, PT, R21.reuse, 0x6, RZ ;  /* 0x00000006150d7810 */ /* 0x040fe20007ffe0ff */
[----:B------:R-:W0:Y:S01]  /*0300*/  LDC.64 R14, c[0x0][0x380] ;  /* 0x0000e000ff0e7b82 */ /* 0x000e220000000a00 */
[C---:B------:R-:W-:Y:S01]  /*0310*/  IADD3 R17, PT, PT, R21.reuse, 0x4, RZ ;  /* 0x0000000415117810 */ /* 0x040fe20007ffe0ff */
[----:B------:R-:W-:Y:S01]  /*0320*/  VIADD R19, R21, 0x2 ;  /* 0x0000000215137836 */ /* 0x000fe20000000000 */
[-C--:B------:R-:W-:Y:S02]  /*0330*/  ISETP.GE.U32.AND P2, PT, R13, R8.reuse, PT ;  /* 0x000000080d00720c */ /* 0x080fe40003f46070 */
[----:B------:R-:W-:Y:S02]  /*0340*/  ISETP.GE.U32.AND P3, PT, R17, R8, PT ;  /* 0x000000081100720c */ /* 0x000fe40003f66070 */
[----:B------:R-:W-:Y:S01]  /*0350*/  ISETP.GT.AND P2, PT, R13, -0x1, !P2 ;  /* 0xffffffff0d00780c */ /* 0x000fe20005744270 */
[----:B------:R-:W1:Y:S01]  /*0360*/  LDC.64 R26, c[0x0][0x388] ;  /* 0x0000e200ff1a7b82 */ /* 0x000e620000000a00 */
[----:B------:R-:W-:-:S02]  /*0370*/  ISETP.GT.AND P3, PT, R17, -0x1, !P3 ;  /* 0xffffffff1100780c */ /* 0x000fc40005f64270 */
[----:B------:R-:W-:Y:S02]  /*0380*/  PLOP3.LUT P2, PT, P0, P2, PT, 0x80, 0x8 ;  /* 0x000000000008781c */ /* 0x000fe40000745070 */
[----:B------:R-:W-:Y:S02]  /*0390*/  PLOP3.LUT P3, PT, P0, P3, PT, 0x80, 0x8 ;  /* 0x000000000008781c */ /* 0x000fe40000767070 */
[C---:B------:R-:W-:Y:S01]  /*03a0*/  ISETP.GE.U32.AND P4, PT, R19.reuse, R8, PT ;  /* 0x000000081300720c */ /* 0x040fe20003f86070 */
[----:B------:R-:W2:Y:S03]  /*03b0*/  LDC.64 R24, c[0x0][0x380] ;  /* 0x0000e000ff187b82 */ /* 0x000ea60000000a00 */
[----:B------:R-:W-:-:S05]  /*03c0*/  ISETP.GT.AND P4, PT, R19, -0x1, !P4 ;  /* 0xffffffff1300780c */ /* 0x000fca0006784270 */
[----:B------:R-:W3:Y:S01]  /*03d0*/  LDC.64 R22, c[0x0][0x388] ;  /* 0x0000e200ff167b82 */ /* 0x000ee20000000a00 */
[----:B------:R-:W-:-:S05]  /*03e0*/  @P2 IADD3 R13, PT, PT, R12, -0x3, RZ ;  /* 0xfffffffd0c0d2810 */ /* 0x000fca0007ffe0ff */
[----:B0-----:R-:W-:Y:S02]  /*03f0*/  @P2 IMAD.WIDE.U32 R14, R13, 0x4, R14 ;  /* 0x000000040d0e2825 */ /* 0x001fe400078e000e */
[----:B------:R-:W0:Y:S02]  /*0400*/  LDC.64 R16, c[0x0][0x380] ;  /* 0x0000e000ff107b82 */ /* 0x000e240000000a00 */
[----:B-1----:R-:W-:Y:S01]  /*0410*/  @P2 IMAD.WIDE.U32 R28, R18, 0x4, R26 ;  /* 0x00000004121c2825 */ /* 0x002fe200078e001a */
[----:B------:R1:W4:Y:S01]  /*0420*/  @P2 LDG.E R13, desc[UR12][R14.64] ;  /* 0x0000000c0e0d2981 */ /* 0x000322000c1e1900 */
[----:B------:R-:W-:Y:S02]  /*0430*/  @P3 IADD3 R27, PT, PT, R12, -0x2, RZ ;  /* 0xfffffffe0c1b3810 */ /* 0x000fe40007ffe0ff */
[----:B------:R-:W-:Y:S01]  /*0440*/  PLOP3.LUT P4, PT, P0, P4, PT, 0x80, 0x8 ;  /* 0x000000000008781c */ /* 0x000fe20000789070 */
[----:B------:R5:W4:Y:S02]  /*0450*/  @P2 LDG.E R19, desc[UR12][R28.64] ;  /* 0x0000000c1c132981 */ /* 0x000b24000c1e1900 */
[----:B--2---:R-:W-:Y:S01]  /*0460*/  @P3 IMAD.WIDE.U32 R24, R27, 0x4, R24 ;  /* 0x000000041b183825 */ /* 0x004fe200078e0018 */
[----:B-1----:R-:W1:Y:S01]  /*0470*/  LDC.64 R14, c[0x0][0x388] ;  /* 0x0000e200ff0e7b82 */ /* 0x002e620000000a00 */
[----:B------:R-:W-:-:S04]  /*0480*/  @P3 IADD3 R27, PT, PT, R18, -0x2, RZ ;  /* 0xfffffffe121b3810 */ /* 0x000fc80007ffe0ff */
[----:B------:R-:W2:Y:S01]  /*0490*/  @P3 LDG.E R25, desc[UR12][R24.64] ;  /* 0x0000000c18193981 */ /* 0x000ea2000c1e1900 */
[----:B---3--:R-:W-:-:S03]  /*04a0*/  @P3 IMAD.WIDE.U32 R22, R27, 0x4, R22 ;  /* 0x000000041b163825 */ /* 0x008fc600078e0016 */
[----:B------:R-:W-:Y:S01]  /*04b0*/  @P4 IADD3 R26, PT, PT, R18, -0x4, RZ ;  /* 0xfffffffc121a4810 */ /* 0x000fe20007ffe0ff */
[----:B-----5:R-:W3:Y:S02]  /*04c0*/  LDC.64 R28, c[0x0][0x380] ;  /* 0x0000e000ff1c7b82 */ /* 0x020ee40000000a00 */
[----:B------:R-:W2:Y:S01]  /*04d0*/  @P3 LDG.E R22, desc[UR12][R22.64] ;  /* 0x0000000c16163981 */ /* 0x000ea2000c1e1900 */
[----:B------:R-:W-:-:S04]  /*04e0*/  @P4 VIADD R27, R12, 0xffffffff ;  /* 0xffffffff0c1b4836 */ /* 0x000fc80000000000 */
[----:B0-----:R-:W-:-:S05]  /*04f0*/  @P4 IMAD.WIDE.U32 R16, R27, 0x4, R16 ;  /* 0x000000041b104825 */ /* 0x001fca00078e0010 */
[----:B------:R0:W5:Y:S01]  /*0500*/  @P4 LDG.E R20, desc[UR12][R16.64] ;  /* 0x0000000c10144981 */ /* 0x000162000c1e1900 */
[----:B-1----:R-:W-:Y:S01]  /*0510*/  @P4 IMAD.WIDE.U32 R26, R26, 0x4, R14 ;  /* 0x000000041a1a4825 */ /* 0x002fe200078e000e */
[C---:B------:R-:W-:Y:S01]  /*0520*/  ISETP.GE.U32.AND P1, PT, R21.reuse, R8, PT ;  /* 0x000000081500720c */ /* 0x040fe20003f26070 */
[----:B------:R-:W1:Y:S04]  /*0530*/  LDC.64 R14, c[0x0][0x388] ;  /* 0x0000e200ff0e7b82 */ /* 0x000e680000000a00 */
[----:B------:R3:W5:Y:S01]  /*0540*/  @P4 LDG.E R27, desc[UR12][R26.64] ;  /* 0x0000000c1a1b4981 */ /* 0x000762000c1e1900 */
[----:B------:R-:W-:-:S03]  /*0550*/  ISETP.GT.AND P1, PT, R21, -0x1, !P1 ;  /* 0xffffffff1500780c */ /* 0x000fc60004f24270 */
[----:B0-----:R-:W0:Y:S01]  /*0560*/  LDC.64 R16, c[0x0][0x380] ;  /* 0x0000e000ff107b82 */ /* 0x001e220000000a00 */
[----:B------:R-:W-:-:S13]  /*0570*/  PLOP3.LUT P1, PT, P0, P1, PT, 0x80, 0x8 ;  /* 0x000000000008781c */ /* 0x000fda0000723070 */
[----:B---3--:R-:W-:Y:S01]  /*0580*/  @P1 IMAD.WIDE.U32 R28, R12, 0x4, R28 ;  /* 0x000000040c1c1825 */ /* 0x008fe200078e001c */
[----:B------:R-:W-:-:S04]  /*0590*/  IADD3 R26, PT, PT, R21, -0x8, RZ ;  /* 0xfffffff8151a7810 */ /* 0x000fc80007ffe0ff */
[----:B------:R-:W-:-:S04]  /*05a0*/  ISETP.GE.U32.AND P6, PT, R26, R8, PT ;  /* 0x000000081a00720c */ /* 0x000fc80003fc6070 */
[----:B------:R-:W-:-:S04]  /*05b0*/  ISETP.GT.AND P6, PT, R26, -0x1, !P6 ;  /* 0xffffffff1a00780c */ /* 0x000fc800077c4270 */
[----:B------:R-:W-:Y:S01]  /*05c0*/  PLOP3.LUT P6, PT, P0, P6, PT, 0x80, 0x8 ;  /* 0x000000000008781c */ /* 0x000fe200007cd070 */
[----:B----4-:R-:W-:Y:S01]  /*05d0*/  @P2 FFMA R2, R13, R19, R2 ;  /* 0x000000130d022223 */ /* 0x010fe20000000002 */
[----:B------:R-:W-:-:S04]  /*05e0*/  IADD3 R13, PT, PT, R21, -0x2, RZ ;  /* 0xfffffffe150d7810 */ /* 0x000fc80007ffe0ff */
[----:B------:R-:W-:Y:S01]  /*05f0*/  ISETP.GE.U32.AND P2, PT, R13, R8, PT ;  /* 0x000000080d00720c */ /* 0x000fe20003f46070 */
[----:B------:R-:W-:-:S03]  /*0600*/  VIADD R19, R21, 0xfffffffc ;  /* 0xfffffffc15137836 */ /* 0x000fc60000000000 */
[----:B------:R-:W-:Y:S02]  /*0610*/  ISETP.GT.AND P2, PT, R13, -0x1, !P2 ;  /* 0xffffffff0d00780c */ /* 0x000fe40005744270 */
[----:B------:R-:W-:Y:S02]  /*0620*/  @P1 IADD3 R13, PT, PT, R18, -0x6, RZ ;  /* 0xfffffffa120d1810 */ /* 0x000fe40007ffe0ff */
[----:B------:R-:W-:Y:S01]  /*0630*/  PLOP3.LUT P2, PT, P0, P2, PT, 0x80, 0x8 ;  /* 0x000000000008781c */ /* 0x000fe20000745070 */
[----:B--2---:R-:W-:Y:S02]  /*0640*/  @P3 FFMA R2, R25, R22, R2 ;  /* 0x0000001619023223 */ /* 0x004fe40000000002 */
[----:B------:R-:W2:Y:S01]  /*0650*/  LDC.64 R22, c[0x0][0x388] ;  /* 0x0000e200ff167b82 */ /* 0x000ea20000000a00 */
[----:B------:R-:W-:Y:S01]  /*0660*/  ISETP.GE.U32.AND P3, PT, R19, R8, PT ;  /* 0x000000081300720c */ /* 0x000fe20003f66070 */
[----:B-1----:R-:W-:-:S03]  /*0670*/  @P1 IMAD.WIDE.U32 R14, R13, 0x4, R14 ;  /* 0x000000040d0e1825 */ /* 0x002fc600078e000e */
[----:B------:R-:W-:Y:S02]  /*0680*/  ISETP.GT.AND P3, PT, R19, -0x1, !P3 ;  /* 0xffffffff1300780c */ /* 0x000fe40005f64270 */
[----:B------:R1:W3:Y:S01]  /*0690*/  @P1 LDG.E R13, desc[UR12][R14.64] ;  /* 0x0000000c0e0d1981 */ /* 0x0002e2000c1e1900 */
[----:B------:R-:W4:Y:S01]  /*06a0*/  LDC.64 R24, c[0x0][0x380] ;  /* 0x0000e000ff187b82 */ /* 0x000f220000000a00 */
[----:B------:R-:W-:Y:S02]  /*06b0*/  PLOP3.LUT P3, PT, P0, P3, PT, 0x80, 0x8 ;  /* 0x000000000008781c */ /* 0x000fe40000767070 */
[----:B------:R0:W3:Y:S05]  /*06c0*/  @P1 LDG.E R19, desc[UR12][R28.64] ;  /* 0x0000000c1c131981 */ /* 0x0000ea000c1e1900 */
[----:B-1----:R-:W1:Y:S01]  /*06d0*/  LDC.64 R14, c[0x0][0x388] ;  /* 0x0000e200ff0e7b82 */ /* 0x002e620000000a00 */
[----:B-----5:R-:W-:Y:S01]  /*06e0*/  @P4 FFMA R2, R20, R27, R2 ;  /* 0x0000001b14024223 */ /* 0x020fe20000000002 */
[----:B------:R-:W-:Y:S01]  /*06f0*/  @P2 VIADD R20, R12, 0x1 ;  /* 0x000000010c142836 */ /* 0x000fe20000000000 */
[----:B------:R-:W-:-:S03]  /*0700*/  IADD3 R27, PT, PT, R21, -0x6, RZ ;  /* 0xfffffffa151b7810 */ /* 0x000fc60007ffe0ff */
[----:B0-----:R-:W-:Y:S01]  /*0710*/  @P2 IMAD.WIDE.U32 R16, R20, 0x4, R16 ;  /* 0x0000000414102825 */ /* 0x001fe200078e0010 */
[----:B------:R-:W-:Y:S01]  /*0720*/  @P2 IADD3 R20, PT, PT, R18, -0x8, RZ ;  /* 0xfffffff812142810 */ /* 0x000fe20007ffe0ff */
[----:B------:R-:W0:Y:S01]  /*0730*/  LDC.64 R28, c[0x0][0x380] ;  /* 0x0000e000ff1c7b82 */ /* 0x000e220000000a00 */
[----:B------:R-:W-:-:S03]  /*0740*/  ISETP.GE.U32.AND P4, PT, R27, R8, PT ;  /* 0x000000081b00720c */ /* 0x000fc60003f86070 */
[----:B--2---:R-:W-:Y:S01]  /*0750*/  @P2 IMAD.WIDE.U32 R22, R20, 0x4, R22 ;  /* 0x0000000414162825 */ /* 0x004fe200078e0016 */
[----:B------:R-:W-:Y:S02]  /*0760*/  ISETP.GT.AND P4, PT, R27, -0x1, !P4 ;  /* 0xffffffff1b00780c */ /* 0x000fe40006784270 */
[----:B------:R-:W-:Y:S01]  /*0770*/  @P3 IADD3 R20, PT, PT, R12, 0x2, RZ ;  /* 0x000000020c143810 */ /* 0x000fe20007ffe0ff */
[----:B------:R2:W5:Y:S01]  /*0780*/  @P2 LDG.E R27, desc[UR12][R16.64] ;  /* 0x0000000c101b2981 */ /* 0x000562000c1e1900 */
[----:B------:R-:W-:-:S03]  /*0790*/  PLOP3.LUT P4, PT, P0, P4, PT, 0x80, 0x8 ;  /* 0x000000000008781c */ /* 0x000fc60000789070 */
[----:B----4-:R-:W-:Y:S01]  /*07a0*/  @P3 IMAD.WIDE.U32 R24, R20, 0x4, R24 ;  /* 0x0000000414183825 */ /* 0x010fe200078e0018 */
[----:B------:R-:W5:Y:S03]  /*07b0*/  @P2 LDG.E R22, desc[UR12][R22.64] ;  /* 0x0000000c16162981 */ /* 0x000f66000c1e1900 */
[----:B------:R-:W-:Y:S02]  /*07c0*/  @P3 VIADD R20, R18, 0xfffffff6 ;  /* 0xfffffff612143836 */ /* 0x000fe40000000000 */
[----:B------:R-:W4:Y:S02]  /*07d0*/  @P3 LDG.E R25, desc[UR12][R24.64] ;  /* 0x0000000c18193981 */ /* 0x000f24000c1e1900 */
[----:B-1----:R-:W-:Y:S02]  /*07e0*/  @P3 IMAD.WIDE.U32 R14, R20, 0x4, R14 ;  /* 0x00000004140e3825 */ /* 0x002fe400078e000e */
[----:B--2---:R-:W-:-:S03]  /*07f0*/  @P4 IADD3 R17, PT, PT, R12, 0x3, RZ ;  /* 0x000000030c114810 */ /* 0x004fc60007ffe0ff */
[----:B------:R1:W4:Y:S02]  /*0800*/  @P3 LDG.E R20, desc[UR12][R14.64] ;  /* 0x0000000c0e143981 */ /* 0x000324000c1e1900 */
[----:B0-----:R-:W-:Y:S02]  /*0810*/  @P4 IMAD.WIDE.U32 R28, R17, 0x4, R28 ;  /* 0x00000004111c4825 */ /* 0x001fe400078e001c */
[----:B------:R-:W0:Y:S02]  /*0820*/  LDC.64 R16, c[0x0][0x380] ;  /* 0x0000e000ff107b82 */ /* 0x000e240000000a00 */
[----:B------:R-:W-:Y:S01]  /*0830*/  @P4 VIADD R26, R18, 0xfffffff4 ;  /* 0xfffffff4121a4836 */ /* 0x000fe20000000000 */
[----:B------:R2:W4:Y:S05]  /*0840*/  @P4 LDG.E R23, desc[UR12][R28.64] ;  /* 0x0000000c1c174981 */ /* 0x00052a000c1e1900 */
[----:B-1----:R-:W2:Y:S02]  /*0850*/  LDC.64 R14, c[0x0][0x388] ;  /* 0x0000e200ff0e7b82 */ /* 0x002ea40000000a00 */
[----:B--2---:R-:W-:Y:S01]  /*0860*/  @P4 IMAD.WIDE.U32 R28, R26, 0x4, R14 ;  /* 0x000000041a1c4825 */ /* 0x004fe200078e000e */
[----:B------:R-:W-:-:S02]  /*0870*/  @P6 IADD3 R15, PT, PT, R12, 0x4, RZ ;  /* 0x000000040c0f6810 */ /* 0x000fc40007ffe0ff */
[----:B------:R-:W-:Y:S02]  /*0880*/  @P6 IADD3 R26, PT, PT, R18, -0xe, RZ ;  /* 0xfffffff2121a6810 */ /* 0x000fe40007ffe0ff */
[----:B------:R-:W2:Y:S01]  /*0890*/  @P4 LDG.E R24, desc[UR12][R28.64] ;  /* 0x0000000c1c184981 */ /* 0x000ea2000c1e1900 */
[----:B0-----:R-:W-:Y:S02]  /*08a0*/  @P6 IMAD.WIDE.U32 R16, R15, 0x4, R16 ;  /* 0x000000040f106825 */ /* 0x001fe400078e0010 */
[----:B------:R-:W0:Y:S04]  /*08b0*/  LDC.64 R14, c[0x0][0x388] ;  /* 0x0000e200ff0e7b82 */ /* 0x000e280000000a00 */
[----:B------:R-:W2:Y:S01]  /*08c0*/  @P6 LDG.E R17, desc[UR12][R16.64] ;  /* 0x0000000c10116981 */ /* 0x000ea2000c1e1900 */
[----:B0-----:R-:W-:-:S06]  /*08d0*/  @P6 IMAD.WIDE.U32 R14, R26, 0x4, R14 ;  /* 0x000000041a0e6825 */ /* 0x001fcc00078e000e */
[----:B------:R-:W2:Y:S01]  /*08e0*/  @P6 LDG.E R14, desc[UR12][R14.64] ;  /* 0x0000000c0e0e6981 */ /* 0x000ea2000c1e1900 */
[----:B------:R-:W-:Y:S01]  /*08f0*/  VIADD R0, R0, 0x8 ;  /* 0x0000000800007836 */ /* 0x000fe20000000000 */
[----:B------:R-:W-:Y:S01]  /*0900*/  IADD3 R21, PT, PT, R21, -0x10, RZ ;  /* 0xfffffff015157810 */ /* 0x000fe20007ffe0ff */
[----:B------:R-:W-:Y:S01]  /*0910*/  VIADD R12, R12, 0x8 ;  /* 0x000000080c0c7836 */ /* 0x000fe20000000000 */
[----:B------:R-:W-:Y:S01]  /*0920*/  IADD3 R18, PT, PT, R18, -0x10, RZ ;  /* 0xfffffff012127810 */ /* 0x000fe20007ffe0ff */
[----:B---3--:R-:W-:Y:S01]  /*0930*/  @P1 FFMA R2, R19, R13, R2 ;  /* 0x0000000d13021223 */ /* 0x008fe20000000002 */
[----:B------:R-:W-:-:S03]  /*0940*/  ISETP.NE.AND P1, PT, R0, RZ, PT ;  /* 0x000000ff0000720c */ /* 0x000fc60003f25270 */
[----:B-----5:R-:W-:-:S04]  /*0950*/  @P2 FFMA R2, R27, R22, R2 ;  /* 0x000000161b022223 */ /* 0x020fc80000000002 */
[----:B----4-:R-:W-:-:S04]  /*0960*/  @P3 FFMA R2, R25, R20, R2 ;  /* 0x0000001419023223 */ /* 0x010fc80000000002 */
[----:B--2---:R-:W-:-:S04]  /*0970*/  @P4 FFMA R2, R23, R24, R2 ;  /* 0x0000001817024223 */ /* 0x004fc80000000002 */
[----:B------:R-:W-:Y:S01]  /*0980*/  @P6 FFMA R2, R17, R14, R2 ;  /* 0x0000000e11026223 */ /* 0x000fe20000000002 */
[----:B------:R-:W-:Y:S06]  /*0990*/  @P1 BRA `(.L_x_210) ;  /* 0xfffffff800501947 */ /* 0x000fec000383ffff */
[----:B------:R-:W-:-:S07]  /*09a0*/  MOV R0, R11 ;  /* 0x0000000b00007202 */ /* 0x000fce0000000f00 */
.L_x_209:
[----:B------:R-:W-:-:S09]  /*09b0*/  UISETP.NE.AND UP1, UPT, UR5, URZ, UPT ;  /* 0x000000ff0500728c */ /* 0x000fd2000bf25270 */
[----:B------:R-:W-:Y:S05]  /*09c0*/  BRA.U !UP1, `(.L_x_211) ;  /* 0x0000000509d87547 */ /* 0x000fea000b800000 */
[----:B------:R-:W0:Y:S01]  /*09d0*/  LDCU UR14, c[0x0][0x39c] ;  /* 0x00007380ff0e77ac */ /* 0x000e220008000800 */
[----:B------:R-:W-:-:S04]  /*09e0*/  UIADD3 UR9, UPT, UPT, UR5, -0x1, URZ ;  /* 0xffffffff05097890 */ /* 0x000fc8000fffe0ff */
[----:B------:R-:W-:Y:S02]  /*09f0*/  UISETP.GE.U32.AND UP1, UPT, UR9, 0x3, UPT ;  /* 0x000000030900788c */ /* 0x000fe4000bf26070 */
[----:B0-----:R-:W-:-:S07]  /*0a00*/  ULOP3.LUT UP2, UR10, UR14, 0x3, URZ, 0xc0, !UPT ;  /* 0x000000030e0a7892 */ /* 0x001fce000f84c0ff */
[----:B------:R-:W-:Y:S05]  /*0a10*/  BRA.U !UP1, `(.L_x_212) ;  /* 0x0000000109f47547 */ /* 0x000fea000b800000 */
[----:B------:R-:W-:Y:S01]  /*0a20*/  IMAD R10, R0, -0x2, R4 ;  /* 0xfffffffe000a7824 */ /* 0x000fe200078e0204 */
[----:B------:R-:W0:Y:S04]  /*0a30*/  LDC.64 R14, c[0x0][0x380] ;  /* 0x0000e000ff0e7b82 */ /* 0x000e280000000a00 */
[----:B------:R-:W-:-:S04]  /*0a40*/  IADD3 R21, PT, PT, R10, UR6, RZ ;  /* 0x000000060a157c10 */ /* 0x000fc8000fffe0ff */
[CC--:B------:R-:W-:Y:S01]  /*0a50*/  ISETP.GE.U32.AND P1, PT, R21.reuse, R8.reuse, PT ;  /* 0x000000081500720c */ /* 0x0c0fe20003f26070 */
[C---:B------:R-:W-:Y:S01]  /*0a60*/  VIADD R17, R21.reuse, 0xfffffffe ;  /* 0xfffffffe15117836 */ /* 0x040fe20000000000 */
[C---:B------:R-:W-:Y:S01]  /*0a70*/  IADD3 R23, PT, PT, R21.reuse, -0x4, RZ ;  /* 0xfffffffc15177810 */ /* 0x040fe20007ffe0ff */
[----:B------:R-:W1:Y:S01]  /*0a80*/  LDC.64 R28, c[0x0][0x388] ;  /* 0x0000e200ff1c7b82 */ /* 0x000e620000000a00 */
[----:B------:R-:W-:Y:S02]  /*0a90*/  ISETP.GT.AND P1, PT, R21, -0x1, !P1 ;  /* 0xffffffff1500780c */ /* 0x000fe40004f24270 */
[CC--:B------:R-:W-:Y:S02]  /*0aa0*/  ISETP.GE.U32.AND P2, PT, R17.reuse, R8.reuse, PT ;  /* 0x000000081100720c */ /* 0x0c0fe40003f46070 */
[----:B------:R-:W-:Y:S02]  /*0ab0*/  PLOP3.LUT P1, PT, P0, P1, PT, 0x80, 0x8 ;  /* 0x000000000008781c */ /* 0x000fe40000723070 */
[----:B------:R-:W-:Y:S01]  /*0ac0*/  ISETP.GT.AND P2, PT, R17, -0x1, !P2 ;  /* 0xffffffff1100780c */ /* 0x000fe20005744270 */
[----:B------:R-:W2:Y:S01]  /*0ad0*/  LDC.64 R26, c[0x0][0x380] ;  /* 0x0000e000ff1a7b82 */ /* 0x000ea20000000a00 */
[----:B------:R-:W-:-:S02]  /*0ae0*/  ISETP.GE.U32.AND P3, PT, R23, R8, PT ;  /* 0x000000081700720c */ /* 0x000fc40003f66070 */
[----:B------:R-:W-:Y:S02]  /*0af0*/  PLOP3.LUT P2, PT, P0, P2, PT, 0x80, 0x8 ;  /* 0x000000000008781c */ /* 0x000fe40000745070 */
[----:B------:R-:W-:Y:S02]  /*0b00*/  ISETP.GT.AND P3, PT, R23, -0x1, !P3 ;  /* 0xffffffff1700780c */ /* 0x000fe40005f64270 */
[----:B------:R-:W-:Y:S01]  /*0b10*/  IADD3 R11, PT, PT, R21, -0x6, RZ ;  /* 0xfffffffa150b7810 */ /* 0x000fe20007ffe0ff */
[----:B------:R-:W3:Y:S01]  /*0b20*/  LDC.64 R12, c[0x0][0x388] ;  /* 0x0000e200ff0c7b82 */ /* 0x000ee20000000a00 */
[----:B------:R-:W-:Y:S01]  /*0b30*/  PLOP3.LUT P3, PT, P0, P3, PT, 0x80, 0x8 ;  /* 0x000000000008781c */ /* 0x000fe20000767070 */
[-C--:B------:R-:W-:Y:S01]  /*0b40*/  @P1 IMAD R21, R9, R8.reuse, R21 ;  /* 0x0000000809151224 */ /* 0x080fe200078e0215 */
[----:B------:R-:W-:-:S04]  /*0b50*/  ISETP.GE.U32.AND P4, PT, R11, R8, PT ;  /* 0x000000080b00720c */ /* 0x000fc80003f86070 */
[----:B------:R-:W-:Y:S01]  /*0b60*/  ISETP.GT.AND P4, PT, R11, -0x1, !P4 ;  /* 0xffffffff0b00780c */ /* 0x000fe20006784270 */
[----:B------:R-:W4:Y:S01]  /*0b70*/  @P1 LDC R19, c[0x0][0x39c] ;  /* 0x0000e700ff131b82 */ /* 0x000f220000000800 */
[----:B-1----:R-:W-:Y:S02]  /*0b80*/  @P1 IMAD.WIDE.U32 R28, R21, 0x4, R28 ;  /* 0x00000004151c1825 */ /* 0x002fe400078e001c */
[----:B------:R-:W-:Y:S02]  /*0b90*/  PLOP3.LUT P4, PT, P0, P4, PT, 0x80, 0x8 ;  /* 0x000000000008781c */ /* 0x000fe40000789070 */
[----:B------:R-:W-:Y:S01]  /*0ba0*/  @P2 IMAD R17, R9, R8, R17 ;  /* 0x0000000809112224 */ /* 0x000fe200078e0211 */
[----:B------:R-:W5:Y:S02]  /*0bb0*/  @P1 LDG.E R22, desc[UR12][R28.64] ;  /* 0x0000000c1c161981 */ /* 0x000f64000c1e1900 */
[----:B------:R-:W1:Y:S08]  /*0bc0*/  @P2 LDC R10, c[0x0][0x39c] ;  /* 0x0000e700ff0a2b82 */ /* 0x000e700000000800 */
[----:B------:R-:W3:Y:S01]  /*0bd0*/  @P3 LDC R24, c[0x0][0x39c] ;  /* 0x0000e700ff183b82 */ /* 0x000ee20000000800 */
[----:B----4-:R-:W-:-:S07]  /*0be0*/  @P1 IMAD R19, R7, R19, R0 ;  /* 0x0000001307131224 */ /* 0x010fce00078e0200 */
[----:B------:R-:W4:Y:S01]  /*0bf0*/  LDC.64 R20, c[0x0][0x380] ;  /* 0x0000e000ff147b82 */ /* 0x000f220000000a00 */
[----:B0-----:R-:W-:-:S04]  /*0c00*/  @P1 IMAD.WIDE.U32 R14, R19, 0x4, R14 ;  /* 0x00000004130e1825 */ /* 0x001fc800078e000e */
[----:B-1----:R-:W-:Y:S01]  /*0c10*/  @P2 IMAD R10, R7, R10, R0 ;  /* 0x0000000a070a2224 */ /* 0x002fe200078e0200 */
[----:B------:R0:W5:Y:S04]  /*0c20*/  @P1 LDG.E R25, desc[UR12][R14.64] ;  /* 0x0000000c0e191981 */ /* 0x000168000c1e1900 */
[----:B------:R-:W-:Y:S02]  /*0c30*/  @P2 IADD3 R19, PT, PT, R10, 0x1, RZ ;  /* 0x000000010a132810 */ /* 0x000fe40007ffe0ff */
[----:B------:R-:W1:Y:S03]  /*0c40*/  @P4 LDC R10, c[0x0][0x39c] ;  /* 0x0000e700ff0a4b82 */ /* 0x000e660000000800 */
[----:B--2---:R-:W-:-:S05]  /*0c50*/  @P2 IMAD.WIDE.U32 R26, R19, 0x4, R26 ;  /* 0x00000004131a2825 */ /* 0x004fca00078e001a */
[----:B------:R-:W2:Y:S01]  /*0c60*/  LDC.64 R18, c[0x0][0x388] ;  /* 0x0000e200ff127b82 */ /* 0x000ea20000000a00 */
[----:B---3--:R-:W-:Y:S01]  /*0c70*/  @P2 IMAD.WIDE.U32 R12, R17, 0x4, R12 ;  /* 0x00000004110c2825 */ /* 0x008fe200078e000c */
[----:B------:R-:W3:Y:S03]  /*0c80*/  @P2 LDG.E R27, desc[UR12][R26.64] ;  /* 0x0000000c1a1b2981 */ /* 0x000ee6000c1e1900 */
[----:B------:R-:W-:Y:S02]  /*0c90*/  @P3 IMAD R24, R7, R24, R0 ;  /* 0x0000001807183224 */ /* 0x000fe400078e0200 */
[----:B------:R-:W3:Y:S01]  /*0ca0*/  @P2 LDG.E R12, desc[UR12][R12.64] ;  /* 0x0000000c0c0c2981 */ /* 0x000ee2000c1e1900 */
[----:B0-----:R-:W0:Y:S08]  /*0cb0*/  LDC.64 R14, c[0x0][0x388] ;  /* 0x0000e200ff0e7b82 */ /* 0x001e300000000a00 */
[----:B------:R-:W0:Y:S01]  /*0cc0*/  LDC.64 R16, c[0x0][0x380] ;  /* 0x0000e000ff107b82 */ /* 0x000e220000000a00 */
[----:B------:R-:W-:-:S04]  /*0cd0*/  @P3 VIADD R24, R24, 0x2 ;  /* 0x0000000218183836 */ /* 0x000fc80000000000 */
[----:B----4-:R-:W-:-:S04]  /*0ce0*/  @P3 IMAD.WIDE.U32 R20, R24, 0x4, R20 ;  /* 0x0000000418143825 */ /* 0x010fc800078e0014 */
[----:B-1----:R-:W-:Y:S02]  /*0cf0*/  @P4 IMAD R24, R7, R10, R0 ;  /* 0x0000000a07184224 */ /* 0x002fe400078e0200 */
[CC--:B------:R-:W-:Y:S01]  /*0d00*/  @P3 IMAD R10, R9.reuse, R8.reuse, R23 ;  /* 0x00000008090a3224 */ /* 0x0c0fe200078e0217 */
[----:B------:R-:W4:Y:S01]  /*0d10*/  @P3 LDG.E R21, desc[UR12][R20.64] ;  /* 0x0000000c14153981 */ /* 0x000f22000c1e1900 */
[----:B------:R-:W-:Y:S01]  /*0d20*/  @P4 IMAD R23, R9, R8, R11 ;  /* 0x0000000809174224 */ /* 0x000fe200078e020b */
[----:B------:R-:W-:Y:S01]  /*0d30*/  @P4 IADD3 R11, PT, PT, R24, 0x3, RZ ;  /* 0x00000003180b4810 */ /* 0x000fe20007ffe0ff */
[----:B--2---:R-:W-:-:S04]  /*0d40*/  @P3 IMAD.WIDE.U32 R18, R10, 0x4, R18 ;  /* 0x000000040a123825 */ /* 0x004fc800078e0012 */
[----:B0-----:R-:W-:Y:S02]  /*0d50*/  @P4 IMAD.WIDE.U32 R14, R23, 0x4, R14 ;  /* 0x00000004170e4825 */ /* 0x001fe400078e000e */
[----:B------:R-:W4:Y:S02]  /*0d60*/  @P3 LDG.E R18, desc[UR12][R18.64] ;  /* 0x0000000c12123981 */ /* 0x000f24000c1e1900 */
[----:B------:R-:W-:Y:S02]  /*0d70*/  @P4 IMAD.WIDE.U32 R16, R11, 0x4, R16 ;  /* 0x000000040b104825 */ /* 0x000fe400078e0010 */
[----:B------:R-:W2:Y:S04]  /*0d80*/  @P4 LDG.E R14, desc[UR12][R14.64] ;  /* 0x0000000c0e0e4981 */ /* 0x000ea8000c1e1900 */
[----:B------:R-:W2:Y:S01]  /*0d90*/  @P4 LDG.E R17, desc[UR12][R16.64] ;  /* 0x0000000c10114981 */ /* 0x000ea2000c1e1900 */
[----:B------:R-:W-:Y:S01]  /*0da0*/  IADD3 R0, PT, PT, R0, 0x4, RZ ;  /* 0x0000000400007810 */ /* 0x000fe20007ffe0ff */
[----:B-----5:R-:W-:-:S04]  /*0db0*/  @P1 FFMA R2, R25, R22, R2 ;  /* 0x0000001619021223 */ /* 0x020fc80000000002 */
[----:B---3--:R-:W-:-:S04]  /*0dc0*/  @P2 FFMA R2, R27, R12, R2 ;  /* 0x0000000c1b022223 */ /* 0x008fc80000000002 */
[----:B----4-:R-:W-:-:S04]  /*0dd0*/  @P3 FFMA R2, R21, R18, R2 ;  /* 0x0000001215023223 */ /* 0x010fc80000000002 */
[----:B--2---:R-:W-:-:S07]  /*0de0*/  @P4 FFMA R2, R17, R14, R2 ;  /* 0x0000000e11024223 */ /* 0x004fce0000000002 */
.L_x_212:
[----:B------:R-:W-:Y:S05]  /*0df0*/  BRA.U !UP2, `(.L_x_211) ;  /* 0x000000010acc7547 */ /* 0x000fea000b800000 */
[----:B------:R-:W-:Y:S02]  /*0e00*/  UISETP.NE.AND UP1, UPT, UR10, 0x1, UPT ;  /* 0x000000010a00788c */ /* 0x000fe4000bf25270 */
[----:B------:R-:W-:-:S04]  /*0e10*/  ULOP3.LUT UR9, UR14, 0x1, URZ, 0xc0, !UPT ;  /* 0x000000010e097892 */ /* 0x000fc8000f8ec0ff */
[----:B------:R-:W-:-:S03]  /*0e20*/  UISETP.NE.U32.AND UP2, UPT, UR9, 0x1, UPT ;  /* 0x000000010900788c */ /* 0x000fc6000bf45070 */
[----:B------:R-:W-:Y:S08]  /*0e30*/  BRA.U !UP1, `(.L_x_213) ;  /* 0x0000000109747547 */ /* 0x000ff0000b800000 */
[----:B------:R-:W-:Y:S01]  /*0e40*/  IMAD R10, R0, -0x2, R4 ;  /* 0xfffffffe000a7824 */ /* 0x000fe200078e0204 */
[----:B------:R-:W0:Y:S04]  /*0e50*/  LDC.64 R16, c[0x0][0x380] ;  /* 0x0000e000ff107b82 */ /* 0x000e280000000a00 */
[----:B------:R-:W-:-:S04]  /*0e60*/  IADD3 R19, PT, PT, R10, UR6, RZ ;  /* 0x000000060a137c10 */ /* 0x000fc8000fffe0ff */
[CC--:B------:R-:W-:Y:S01]  /*0e70*/  ISETP.GE.U32.AND P1, PT, R19.reuse, R8.reuse, PT ;  /* 0x000000081300720c */ /* 0x0c0fe20003f26070 */
[C---:B------:R-:W-:Y:S01]  /*0e80*/  VIADD R21, R19.reuse, 0xfffffffe ;  /* 0xfffffffe13157836 */ /* 0x040fe20000000000 */
[----:B------:R-:W1:Y:S02]  /*0e90*/  LDC.64 R14, c[0x0][0x388] ;  /* 0x0000e200ff0e7b82 */ /* 0x000e640000000a00 */
[----:B------:R-:W-:Y:S02]  /*0ea0*/  ISETP.GT.AND P1, PT, R19, -0x1, !P1 ;  /* 0xffffffff1300780c */ /* 0x000fe40004f24270 */
[C---:B------:R-:W-:Y:S02]  /*0eb0*/  ISETP.GE.U32.AND P2, PT, R21.reuse, R8, PT ;  /* 0x000000081500720c */ /* 0x040fe40003f46070 */
[----:B------:R-:W-:Y:S02]  /*0ec0*/  PLOP3.LUT P1, PT, P0, P1, PT, 0x80, 0x8 ;  /* 0x000000000008781c */ /* 0x000fe40000723070 */
[----:B------:R-:W-:Y:S01]  /*0ed0*/  ISETP.GT.AND P2, PT, R21, -0x1, !P2 ;  /* 0xffffffff1500780c */ /* 0x000fe20005744270 */
[----:B------:R-:W2:Y:S03]  /*0ee0*/  LDC.64 R10, c[0x0][0x388] ;  /* 0x0000e200ff0a7b82 */ /* 0x000ea60000000a00 */
[----:B------:R-:W-:-:S05]  /*0ef0*/  PLOP3.LUT P2, PT, P0, P2, PT, 0x80, 0x8 ;  /* 0x000000000008781c */ /* 0x000fca0000745070 */
[----:B------:R-:W3:Y:S02]  /*0f00*/  LDC.64 R12, c[0x0][0x380] ;  /* 0x0000e000ff0c7b82 */ /* 0x000ee40000000a00 */
[----:B------:R-:W-:Y:S02]  /*0f10*/  @P1 IMAD R23, R7, UR14, R0 ;  /* 0x0000000e07171c24 */ /* 0x000fe4000f8e0200 */
[----:B------:R-:W-:Y:S02]  /*0f20*/  @P1 IMAD R19, R9, R8, R19 ;  /* 0x0000000809131224 */ /* 0x000fe400078e0213 */
[----:B0-----:R-:W-:-:S04]  /*0f30*/  @P1 IMAD.WIDE.U32 R16, R23, 0x4, R16 ;  /* 0x0000000417101825 */ /* 0x001fc800078e0010 */
[----:B------:R-:W-:Y:S02]  /*0f40*/  @P2 IMAD R18, R7, UR14, R0 ;  /* 0x0000000e07122c24 */ /* 0x000fe4000f8e0200 */
[----:B------:R-:W-:Y:S01]  /*0f50*/  @P2 IMAD R21, R9, R8, R21 ;  /* 0x0000000809152224 */ /* 0x000fe200078e0215 */
[----:B------:R-:W4:Y:S01]  /*0f60*/  @P1 LDG.E R17, desc[UR12][R16.64] ;  /* 0x0000000c10111981 */ /* 0x000f22000c1e1900 */
[----:B-1----:R-:W-:Y:S01]  /*0f70*/  @P1 IMAD.WIDE.U32 R14, R19, 0x4, R14 ;  /* 0x00000004130e1825 */ /* 0x002fe200078e000e */
[----:B------:R-:W-:-:S03]  /*0f80*/  @P2 IADD3 R23, PT, PT, R18, 0x1, RZ ;  /* 0x0000000112172810 */ /* 0x000fc60007ffe0ff */
[----:B--2---:R-:W-:Y:S02]  /*0f90*/  @P2 IMAD.WIDE.U32 R10, R21, 0x4, R10 ;  /* 0x00000004150a2825 */ /* 0x004fe400078e000a */
[----:B------:R-:W4:Y:S02]  /*0fa0*/  @P1 LDG.E R15, desc[UR12][R14.64] ;  /* 0x0000000c0e0f1981 */ /* 0x000f24000c1e1900 */
[----:B---3--:R-:W-:Y:S02]  /*0fb0*/  @P2 IMAD.WIDE.U32 R12, R23, 0x4, R12 ;  /* 0x00000004170c2825 */ /* 0x008fe400078e000c */
[----:B------:R-:W2:Y:S04]  /*0fc0*/  @P2 LDG.E R11, desc[UR12][R10.64] ;  /* 0x0000000c0a0b2981 */ /* 0x000ea8000c1e1900 */
[----:B------:R-:W2:Y:S01]  /*0fd0*/  @P2 LDG.E R13, desc[UR12][R12.64] ;  /* 0x0000000c0c0d2981 */ /* 0x000ea2000c1e1900 */
[----:B------:R-:W-:Y:S01]  /*0fe0*/  IADD3 R0, PT, PT, R0, 0x2, RZ ;  /* 0x0000000200007810 */ /* 0x000fe20007ffe0ff */
[----:B----4-:R-:W-:-:S04]  /*0ff0*/  @P1 FFMA R2, R17, R15, R2 ;  /* 0x0000000f11021223 */ /* 0x010fc80000000002 */
[----:B--2---:R-:W-:-:S07]  /*1000*/  @P2 FFMA R2, R13, R11, R2 ;  /* 0x0000000b0d022223 */ /* 0x004fce0000000002 */
.L_x_213:
        /* <DEDUP_REMOVED lines=9> */
[----:B------:R-:W-:Y:S02]  /*10a0*/  IMAD R7, R7, UR14, R0 ;  /* 0x0000000e07077c24 */ /* 0x000fe4000f8e0200 */
[----:B------:R-:W-:-:S05]  /*10b0*/  IMAD R15, R9, R8, R15 ;  /* 0x00000008090f7224 */ /* 0x000fca00078e020f */
[----:B------:R-:W1:Y:S01]  /*10c0*/  LDC.64 R10, c[0x0][0x388] ;  /* 0x0000e200ff0a7b82 */ /* 0x000e620000000a00 */
[----:B0-----:R-:W-:-:S06]  /*10d0*/  IMAD.WIDE.U32 R8, R7, 0x4, R12 ;  /* 0x0000000407087825 */ /* 0x001fcc00078e000c */
[----:B------:R-:W2:Y:S01]  /*10e0*/  LDG.E R9, desc[UR12][R8.64] ;  /* 0x0000000c08097981 */ /* 0x000ea2000c1e1900 */
[----:B-1----:R-:W-:-:S06]  /*10f0*/  IMAD.WIDE.U32 R10, R15, 0x4, R10 ;  /* 0x000000040f0a7825 */ /* 0x002fcc00078e000a */
[----:B------:R-:W2:Y:S02]  /*1100*/  LDG.E R10, desc[UR12][R10.64] ;  /* 0x0000000c0a0a7981 */ /* 0x000ea4000c1e1900 */
[----:B--2---:R-:W-:-:S07]  /*1110*/  FFMA R2, R9, R10, R2 ;  /* 0x0000000a09027223 */ /* 0x004fce0000000002 */
.L_x_214:
[----:B------:R-:W-:Y:S05]  /*1120*/  BSYNC.RECONVERGENT B0 ;  /* 0x0000000000007941 */ /* 0x000fea0003800200 */
.L_x_211:
[----:B------:R-:W-:Y:S05]  /*1130*/  @P5 BRA `(.L_x_215) ;  /* 0xfffffff000185947 */ /* 0x000fea000383ffff */
[----:B------:R-:W-:Y:S05]  /*1140*/  BRA.U UP0, `(.L_x_216) ;  /* 0xffffffed00f87547 */ /* 0x000fea000b83ffff */
.L_x_208:
[----:B------:R-:W1:Y:S08]  /*1150*/  LDC R0, c[0x0][0x3b0] ;  /* 0x0000ec00ff007b82 */ /* 0x000e700000000800 */
[----:B------:R-:W0:Y:S01]  /*1160*/  LDC.64 R6, c[0x0][0x390] ;  /* 0x0000e400ff067b82 */ /* 0x000e220000000a00 */
[----:B-12---:R-:W-:-:S04]  /*1170*/  IMAD R3, R0, UR11, R3 ;  /* 0x0000000b00037c24 */ /* 0x006fc8000f8e0203 */
[----:B----4-:R-:W-:-:S04]  /*1180*/  IMAD R3, R3, R0, R4 ;  /* 0x0000000003037224 */ /* 0x010fc800078e0204 */
[----:B0-----:R-:W-:-:S05]  /*1190*/  IMAD.WIDE R4, R3, 0x4, R6 ;  /* 0x0000000403047825 */ /* 0x001fca00078e0206 */
[----:B------:R-:W-:Y:S01]  /*11a0*/  STG.E desc[UR12][R4.64], R2 ;  /* 0x0000000204007986 */ /* 0x000fe2000c10190c */
[----:B------:R-:W-:Y:S05]  /*11b0*/  EXIT ;  /* 0x000000000000794d */ /* 0x000fea0003800000 */
.L_x_217:
        /* <DEDUP_REMOVED lines=12> */
.L_x_259:


//--------------------- .text._Z13deconv_kernelPfS_S_9FmapShape11FilterShapeS0_ --------------------------
	.section	.text._Z13deconv_kernelPfS_S_9FmapShape11FilterShapeS0_,"ax",@progbits
	.align	128
        .global         _Z13deconv_kernelPfS_S_9FmapShape11FilterShapeS0_
        .type           _Z13deconv_kernelPfS_S_9FmapShape11FilterShapeS0_,@function
        .size           _Z13deconv_kernelPfS_S_9FmapShape11FilterShapeS0_,(.L_x_260 - _Z13deconv_kernelPfS_S_9FmapShape11FilterShapeS0_)
        .other          _Z13deconv_kernelPfS_S_9FmapShape11FilterShapeS0_,@"STO_CUDA_ENTRY STV_DEFAULT"
_Z13deconv_kernelPfS_S_9FmapShape11FilterShapeS0_:
.text._Z13deconv_kernelPfS_S_9FmapShape11FilterShapeS0_:
[----:B------:R-:W-:Y:S01]  /*0000*/  LDC R1, c[0x0][0x37c] ;  /* 0x0000df00ff017b82 */ /* 0x000fe20000000800 */
[----:B------:R-:W0:Y:S02]  /*0010*/  LDCU UR4, c[0x0][0x3a4] ;  /* 0x00007480ff0477ac */ /* 0x000e240008000800 */
[----:B0-----:R-:W-:-:S13]  /*0020*/  ISETP.NE.AND P0, PT, RZ, UR4, PT ;  /* 0x00000004ff007c0c */ /* 0x001fda000bf05270 */
[----:B------:R-:W-:Y:S05]  /*0030*/  @!P0 EXIT ;  /* 0x000000000000894d */ /* 0x000fea0003800000 */
[----:B------:R-:W0:Y:S01]  /*0040*/  LDCU UR6, c[0x0][0x39c] ;  /* 0x00007380ff0677ac */ /* 0x000e220008000800 */
[----:B------:R-:W1:Y:S01]  /*0050*/  S2R R4, SR_TID.X ;  /* 0x0000000000047919 */ /* 0x000e620000002100 */
[----:B------:R-:W2:Y:S01]  /*0060*/  LDC.64 R12, c[0x0][0x380] ;  /* 0x0000e000ff0c7b82 */ /* 0x000ea20000000a00 */
[----:B------:R-:W1:Y:S01]  /*0070*/  LDCU UR5, c[0x0][0x360] ;  /* 0x00006c00ff0577ac */ /* 0x000e620008000800 */
[----:B------:R-:W1:Y:S01]  /*0080*/  S2R R7, SR_CTAID.X ;  /* 0x0000000000077919 */ /* 0x000e620000002500 */
[----:B------:R-:W3:Y:S01]  /*0090*/  LDCU UR7, c[0x0][0x3a8] ;  /* 0x00007500ff0777ac */ /* 0x000ee20008000800 */
[----:B0-----:R-:W-:Y:S02]  /*00a0*/  UIMAD UR4, UR6, UR6, URZ ;  /* 0x00000006060472a4 */ /* 0x001fe4000f8e02ff */
[----:B------:R-:W0:Y:S04]  /*00b0*/  I2F.U32.RP R5, UR6 ;  /* 0x0000000600057d06 */ /* 0x000e280008209000 */
[----:B------:R-:W-:Y:S01]  /*00c0*/  IMAD R9, RZ, RZ, -UR4 ;  /* 0x80000004ff097e24 */ /* 0x000fe2000f8e02ff */
[----:B------:R-:W-:-:S03]  /*00d0*/  ISETP.NE.U32.AND P2, PT, RZ, UR4, PT ;  /* 0x00000004ff007c0c */ /* 0x000fc6000bf45070 */
[----:B------:R-:W4:Y:S08]  /*00e0*/  I2F.U32.RP R0, UR4 ;  /* 0x0000000400007d06 */ /* 0x000f300008209000 */
[----:B0-----:R-:W-:Y:S01]  /*00f0*/  MUFU.RCP R5, R5 ;  /* 0x0000000500057308 */ /* 0x001fe20000001000 */
[----:B-1----:R-:W-:-:S07]  /*0100*/  IMAD R4, R7, UR5, R4 ;  /* 0x0000000507047c24 */ /* 0x002fce000f8e0204 */
[----:B----4-:R-:W0:Y:S02]  /*0110*/  MUFU.RCP R0, R0 ;  /* 0x0000000000007308 */ /* 0x010e240000001000 */
[----:B0-----:R-:W-:-:S06]  /*0120*/  IADD3 R2, PT, PT, R0, 0xffffffe, RZ ;  /* 0x0ffffffe00027810 */ /* 0x001fcc0007ffe0ff */
[----:B------:R0:W1:Y:S02]  /*0130*/  F2I.FTZ.U32.TRUNC.NTZ R3, R2 ;  /* 0x0000000200037305 */ /* 0x000064000021f000 */
[----:B0-----:R-:W-:Y:S02]  /*0140*/  HFMA2 R2, -RZ, RZ, 0, 0 ;  /* 0x00000000ff027431 */ /* 0x001fe400000001ff */
[----:B-1----:R-:W-:-:S04]  /*0150*/  IMAD R9, R9, R3, RZ ;  /* 0x0000000309097224 */ /* 0x002fc800078e02ff */
[----:B------:R-:W-:-:S06]  /*0160*/  IMAD.HI.U32 R3, R3, R9, R2 ;  /* 0x0000000903037227 */ /* 0x000fcc00078e0002 */
[----:B------:R-:W-:-:S04]  /*0170*/  IMAD.HI.U32 R0, R3, R4, RZ ;  /* 0x0000000403007227 */ /* 0x000fc800078e00ff */
[----:B------:R-:W-:-:S04]  /*0180*/  IMAD.MOV R3, RZ, RZ, -R0 ;  /* 0x000000ffff037224 */ /* 0x000fc800078e0a00 */
[----:B------:R-:W-:Y:S01]  /*0190*/  IMAD R2, R3, UR4, R4 ;  /* 0x0000000403027c24 */ /* 0x000fe2000f8e0204 */
[----:B------:R-:W-:-:S04]  /*01a0*/  IADD3 R3, PT, PT, R5, 0xffffffe, RZ ;  /* 0x0ffffffe05037810 */ /* 0x000fc80007ffe0ff */
[C---:B------:R-:W-:Y:S02]  /*01b0*/  ISETP.GE.U32.AND P0, PT, R2.reuse, UR4, PT ;  /* 0x0000000402007c0c */ /* 0x040fe4000bf06070 */
[----:B------:R-:W0:Y:S11]  /*01c0*/  F2I.FTZ.U32.TRUNC.NTZ R3, R3 ;  /* 0x0000000300037305 */ /* 0x000e36000021f000 */
[----:B------:R-:W-:Y:S01]  /*01d0*/  @P0 VIADD R2, R2, -UR4 ;  /* 0x8000000402020c36 */ /* 0x000fe20008000000 */
[----:B------:R-:W-:Y:S01]  /*01e0*/  @P0 IADD3 R0, PT, PT, R0, 0x1, RZ ;  /* 0x0000000100000810 */ /* 0x000fe20007ffe0ff */
[----:B0-----:R-:W-:-:S03]  /*01f0*/  IMAD.MOV R7, RZ, RZ, -R3 ;  /* 0x000000ffff077224 */ /* 0x001fc600078e0a03 */
[----:B------:R-:W-:Y:S02]  /*0200*/  ISETP.GE.U32.AND P1, PT, R2, UR4, PT ;  /* 0x0000000402007c0c */ /* 0x000fe4000bf26070 */
[----:B------:R-:W-:Y:S01]  /*0210*/  MOV R2, RZ ;  /* 0x000000ff00027202 */ /* 0x000fe20000000f00 */
[----:B------:R-:W-:-:S04]  /*0220*/  IMAD R7, R7, UR6, RZ ;  /* 0x0000000607077c24 */ /* 0x000fc8000f8e02ff */
[----:B------:R-:W-:-:S06]  /*0230*/  IMAD.HI.U32 R3, R3, R7, R2 ;  /* 0x0000000703037227 */ /* 0x000fcc00078e0002 */
[----:B------:R-:W-:Y:S02]  /*0240*/  @P1 IADD3 R0, PT, PT, R0, 0x1, RZ ;  /* 0x0000000100001810 */ /* 0x000fe40007ffe0ff */
[----:B------:R-:W-:Y:S02]  /*0250*/  @!P2 LOP3.LUT R0, RZ, UR4, RZ, 0x33, !PT ;  /* 0x00000004ff00ac12 */ /* 0x000fe4000f8e33ff */
[----:B------:R-:W-:-:S03]  /*0260*/  ISETP.NE.U32.AND P2, PT, RZ, UR6, PT ;  /* 0x00000006ff007c0c */ /* 0x000fc6000bf45070 */
[----:B------:R-:W-:-:S04]  /*0270*/  IMAD.MOV R5, RZ, RZ, -R0 ;  /* 0x000000ffff057224 */ /* 0x000fc800078e0a00 */
[----:B------:R-:W-:Y:S01]  /*0280*/  IMAD R2, R5, UR4, R4 ;  /* 0x0000000405027c24 */ /* 0x000fe2000f8e0204 */
[----:B---3--:R-:W-:Y:S01]  /*0290*/  UIADD3 UR4, UPT, UPT, UR7, -0x1, URZ ;  /* 0xffffffff07047890 */ /* 0x008fe2000fffe0ff */
[----:B------:R-:W-:-:S03]  /*02a0*/  IMAD.HI.U32 R5, R3, R4, RZ ;  /* 0x0000000403057227 */ /* 0x000fc600078e00ff */
[----:B------:R-:W-:Y:S01]  /*02b0*/  USHF.R.U32.HI UR4, URZ, 0x1, UR4 ;  /* 0x00000001ff047899 */ /* 0x000fe20008011604 */
[----:B------:R-:W-:-:S04]  /*02c0*/  IMAD.HI.U32 R3, R3, R2, RZ ;  /* 0x0000000203037227 */ /* 0x000fc800078e00ff */
[----:B------:R-:W-:Y:S01]  /*02d0*/  IMAD.MOV R5, RZ, RZ, -R5 ;  /* 0x000000ffff057224 */ /* 0x000fe200078e0a05 */
[----:B------:R-:W-:-:S03]  /*02e0*/  IADD3 R7, PT, PT, -R3, RZ, RZ ;  /* 0x000000ff03077210 */ /* 0x000fc60007ffe1ff */
[----:B------:R-:W-:Y:S02]  /*02f0*/  IMAD R5, R5, UR6, R4 ;  /* 0x0000000605057c24 */ /* 0x000fe4000f8e0204 */
[----:B------:R-:W-:-:S03]  /*0300*/  IMAD R2, R7, UR6, R2 ;  /* 0x0000000607027c24 */ /* 0x000fc6000f8e0202 */
[----:B------:R-:W-:Y:S02]  /*0310*/  ISETP.GE.U32.AND P1, PT, R5, UR6, PT ;  /* 0x0000000605007c0c */ /* 0x000fe4000bf26070 */
[----:B------:R-:W-:-:S11]  /*0320*/  ISETP.GE.U32.AND P0, PT, R2, UR6, PT ;  /* 0x0000000602007c0c */ /* 0x000fd6000bf06070 */
[----:B------:R-:W-:Y:S02]  /*0330*/  @P1 VIADD R5, R5, -UR6 ;  /* 0x8000000605051c36 */ /* 0x000fe40008000000 */
[----:B------:R-:W-:Y:S01]  /*0340*/  @P0 IADD3 R2, PT, PT, R2, -UR6, RZ ;  /* 0x8000000602020c10 */ /* 0x000fe2000fffe0ff */
[----:B------:R-:W-:Y:S01]  /*0350*/  @P0 VIADD R3, R3, 0x1 ;  /* 0x0000000103030836 */ /* 0x000fe20000000000 */
[----:B------:R-:W-:Y:S02]  /*0360*/  ISETP.NE.AND P0, PT, RZ, UR7, PT ;  /* 0x00000007ff007c0c */ /* 0x000fe4000bf05270 */
[----:B------:R-:W-:Y:S02]  /*0370*/  ISETP.GE.U32.AND P1, PT, R2, UR6, PT ;  /* 0x0000000602007c0c */ /* 0x000fe4000bf26070 */
[----:B------:R-:W-:Y:S02]  /*0380*/  ISETP.GE.U32.AND P3, PT, R5, UR6, PT ;  /* 0x0000000605007c0c */ /* 0x000fe4000bf66070 */
[----:B------:R-:W-:-:S09]  /*0390*/  LOP3.LUT R2, RZ, UR6, RZ, 0x33, !PT ;  /* 0x00000006ff027c12 */ /* 0x000fd2000f8e33ff */
[----:B------:R-:W-:Y:S02]  /*03a0*/  @P1 VIADD R3, R3, 0x1 ;  /* 0x0000000103031836 */ /* 0x000fe40000000000 */
[----:B------:R-:W-:-:S03]  /*03b0*/  @P3 IADD3 R5, PT, PT, R5, -UR6, RZ ;  /* 0x8000000605053c10 */ /* 0x000fc6000fffe0ff */
[C---:B------:R-:W-:Y:S02]  /*03c0*/  SEL R3, R2.reuse, R3, !P2 ;  /* 0x0000000302037207 */ /* 0x040fe40005000000 */
[----:B------:R-:W-:Y:S01]  /*03d0*/  SEL R5, R2, R5, !P2 ;  /* 0x0000000502057207 */ /* 0x000fe20005000000 */
[----:B--2---:R-:W-:Y:S06]  /*03e0*/  @!P0 EXIT ;  /* 0x000000000000894d */ /* 0x004fec0003800000 */
[----:B------:R-:W-:Y:S01]  /*03f0*/  IMAD R2, R0, UR6, R3 ;  /* 0x0000000600027c24 */ /* 0x000fe2000f8e0203 */
[----:B------:R-:W-:Y:S01]  /*0400*/  ULOP3.LUT UR8, UR7, 0xfffffff8, URZ, 0xc0, !UPT ;  /* 0xfffffff807087892 */ /* 0x000fe2000f8ec0ff */
[----:B------:R-:W-:Y:S01]  /*0410*/  LEA R3, R3, -UR4, 0x1 ;  /* 0x8000000403037c11 */ /* 0x000fe2000f8e08ff */
[----:B------:R-:W0:Y:S01]  /*0420*/  LDCU.64 UR12, c[0x0][0x358] ;  /* 0x00006b00ff0c77ac */ /* 0x000e220008000a00 */
[----:B------:R-:W-:Y:S01]  /*0430*/  IMAD R7, R2, UR6, R5 ;  /* 0x0000000602077c24 */ /* 0x000fe2000f8e0205 */
[----:B------:R-:W-:Y:S01]  /*0440*/  LEA R2, R5, -UR4, 0x1 ;  /* 0x8000000405027c11 */ /* 0x000fe2000f8e08ff */
[----:B------:R-:W-:Y:S02]  /*0450*/  ULOP3.LUT UR7, UR7, 0x7, URZ, 0xc0, !UPT ;  /* 0x0000000707077892 */ /* 0x000fe4000f8ec0ff */
[----:B------:R-:W-:Y:S01]  /*0460*/  IMAD.WIDE.U32 R12, R7, 0x4, R12 ;  /* 0x00000004070c7825 */ /* 0x000fe200078e000c */
[----:B------:R-:W-:Y:S01]  /*0470*/  UIADD3 UR10, UPT, UPT, -UR8, URZ, URZ ;  /* 0x000000ff080a7290 */ /* 0x000fe2000fffe1ff */
[----:B------:R-:W-:-:S11]  /*0480*/  UMOV UR4, URZ ;  /* 0x000000ff00047c82 */ /* 0x000fd60008000000 */
.L_x_253:
[----:B01----:R-:W1:Y:S01]  /*0490*/  LDC R5, c[0x0][0x3a4] ;  /* 0x0000e900ff057b82 */ /* 0x003e620000000800 */
[----:B------:R-:W-:Y:S01]  /*04a0*/  UMOV UR11, UR4 ;  /* 0x00000004000b7c82 */ /* 0x000fe20008000000 */
[----:B------:R-:W-:Y:S01]  /*04b0*/  UMOV UR5, URZ ;  /* 0x000000ff00057c82 */ /* 0x000fe20008000000 */
[----:B-1----:R-:W-:Y:S01]  /*04c0*/  IMAD R4, R0, R5, UR4 ;  /* 0x0000000400047e24 */ /* 0x002fe2000f8e0205 */
[----:B------:R-:W-:-:S06]  /*04d0*/  UIADD3 UR4, UPT, UPT, UR4, 0x1, URZ ;  /* 0x0000000104047890 */ /* 0x000fcc000fffe0ff */
[----:B------:R-:W-:-:S04]  /*04e0*/  ISETP.NE.AND P0, PT, R5, UR4, PT ;  /* 0x0000000405007c0c */ /* 0x000fc8000bf05270 */
[----:B--234-:R-:W-:-:S09]  /*04f0*/  P2R R11, PR, RZ, 0x1 ;  /* 0x00000001ff0b7803 */ /* 0x01cfd20000000000 */
.L_x_252:
[----:B01----:R-:W1:Y:S01]  /*0500*/  LDC R7, c[0x0][0x3a8] ;  /* 0x0000ea00ff077b82 */ /* 0x003e620000000800 */
[----:B--2---:R-:W2:Y:S01]  /*0510*/  LDCU UR6, c[0x0][0x3b0] ;  /* 0x00007600ff0677ac */ /* 0x004ea20008000800 */
[----:B------:R-:W-:Y:S01]  /*0520*/  IADD3 R5, PT, PT, R3, UR5, RZ ;  /* 0x0000000503057c10 */ /* 0x000fe2000fffe0ff */
[----:B--2---:R-:W-:Y:S01]  /*0530*/  IMAD.U32 R8, RZ, RZ, UR6 ;  /* 0x00000006ff087e24 */ /* 0x004fe2000f8e00ff */
[----:B------:R-:W-:Y:S01]  /*0540*/  UMOV UR6, URZ ;  /* 0x000000ff00067c82 */ /* 0x000fe20008000000 */
[----:B-1----:R-:W-:Y:S01]  /*0550*/  ISETP.GE.U32.AND P0, PT, R7, 0x8, PT ;  /* 0x000000080700780c */ /* 0x002fe20003f06070 */
[----:B------:R-:W-:Y:S01]  /*0560*/  IMAD R6, R4, R7, UR5 ;  /* 0x0000000504067e24 */ /* 0x000fe2000f8e0207 */
[----:B------:R-:W-:-:S06]  /*0570*/  UIADD3 UR5, UPT, UPT, UR5, 0x1, URZ ;  /* 0x0000000105057890 */ /* 0x000fcc000fffe0ff */
[----:B------:R-:W-:Y:S01]  /*0580*/  ISETP.NE.AND P5, PT, R7, UR5, PT ;  /* 0x0000000507007c0c */ /* 0x000fe2000bfa5270 */
[----:B------:R-:W-:-:S04]  /*0590*/  IMAD R7, R8, UR11, R5 ;  /* 0x0000000b08077c24 */ /* 0x000fc8000f8e0205 */
[----:B---34-:R-:W-:Y:S08]  /*05a0*/  @!P0 BRA `(.L_x_218) ;  /* 0x0000000800488947 */ /* 0x018ff00003800000 */
[----:B------:R-:W1:Y:S01]  /*05b0*/  LDC R8, c[0x0][0x3b0] ;  /* 0x0000ec00ff087b82 */ /* 0x000e620000000800 */
[----:B------:R-:W-:Y:S01]  /*05c0*/  UMOV UR6, URZ ;  /* 0x000000ff00067c82 */ /* 0x000fe20008000000 */
[----:B------:R-:W-:-:S06]  /*05d0*/  UMOV UR9, UR10 ;  /* 0x0000000a00097c82 */ /* 0x000fcc0008000000 */
[----:B------:R-:W2:Y:S08]  /*05e0*/  LDC R9, c[0x0][0x3a8] ;  /* 0x0000ea00ff097b82 */ /* 0x000eb00000000800 */
[----:B------:R-:W3:Y:S08]  /*05f0*/  LDC.64 R14, c[0x0][0x390] ;  /* 0x0000e400ff0e7b82 */ /* 0x000ef00000000a00 */
[----:B------:R-:W4:Y:S02]  /*0600*/  LDC.64 R16, c[0x0][0x388] ;  /* 0x0000e200ff107b82 */ /* 0x000f240000000a00 */
.L_x_235:
[----:B------:R-:W-:Y:S01]  /*0610*/  IADD3 R26, PT, PT, R2, UR6, RZ ;  /* 0x00000006021a7c10 */ /* 0x000fe2000fffe0ff */
[----:B------:R-:W-:Y:S01]  /*0620*/  UIADD3 UR9, UPT, UPT, UR9, 0x8, URZ ;  /* 0x0000000809097890 */ /* 0x000fe2000fffe0ff */
[----:B------:R-:W-:Y:S02]  /*0630*/  BSSY.RECONVERGENT B0, `(.L_x_219) ;  /* 0x0000019000007945 */ /* 0x000fe40003800200 */
[C---:B------:R-:W-:Y:S01]  /*0640*/  LOP3.LUT R10, R26.reuse, R5, RZ, 0xfc, !PT ;  /* 0x000000051a0a7212 */ /* 0x040fe200078efcff */
[----:B------:R-:W-:Y:S01]  /*0650*/  VIADD R24, R26, 0x1 ;  /* 0x000000011a187836 */ /* 0x000fe20000000000 */
[----:B------:R-:W-:Y:S01]  /*0660*/  VIMNMX.U32 R19, PT, PT, R5, R26, !PT ;  /* 0x0000001a05137248 */ /* 0x000fe20007fe0000 */
[----:B------:R-:W-:Y:S01]  /*0670*/  UISETP.NE.AND UP0, UPT, UR9, URZ, UPT ;  /* 0x000000ff0900728c */ /* 0x000fe2000bf05270 */
[----:B------:R-:W-:Y:S01]  /*0680*/  ISETP.GE.AND P0, PT, R10, RZ, PT ;  /* 0x000000ff0a00720c */ /* 0x000fe20003f06270 */
[C---:B------:R-:W-:Y:S01]  /*0690*/  VIADD R28, R26.reuse, 0x3 ;  /* 0x000000031a1c7836 */ /* 0x040fe20000000000 */
[----:B01----:R-:W-:-:S02]  /*06a0*/  IADD3 R23, PT, PT, R26, 0x2, RZ ;  /* 0x000000021a177810 */ /* 0x003fc40007ffe0ff */
[----:B-1----:R-:W-:Y:S02]  /*06b0*/  ISETP.GE.U32.OR P0, PT, R19, R8, !P0 ;  /* 0x000000081300720c */ /* 0x002fe40004706470 */
[-C--:B------:R-:W-:Y:S02]  /*06c0*/  LOP3.LUT R18, R24, R5.reuse, RZ, 0xfc, !PT ;  /* 0x0000000518127212 */ /* 0x080fe400078efcff */
[----:B------:R-:W-:Y:S02]  /*06d0*/  LOP3.LUT R10, R23, R5, RZ, 0xfc, !PT ;  /* 0x00000005170a7212 */ /* 0x000fe400078efcff */
[----:B------:R-:W-:Y:S02]  /*06e0*/  ISETP.GE.AND P1, PT, R18, RZ, PT ;  /* 0x000000ff1200720c */ /* 0x000fe40003f26270 */
[----:B------:R-:W-:Y:S02]  /*06f0*/  VIMNMX.U32 R21, PT, PT, R5, R24, !PT ;  /* 0x0000001805157248 */ /* 0x000fe40007fe0000 */
[----:B------:R-:W-:-:S02]  /*0700*/  ISETP.GE.AND P6, PT, R10, RZ, PT ;  /* 0x000000ff0a00720c */ /* 0x000fc40003fc6270 */
[----:B------:R-:W-:Y:S02]  /*0710*/  ISETP.GE.U32.OR P1, PT, R21, R8, !P1 ;  /* 0x000000081500720c */ /* 0x000fe40004f26470 */
[----:B------:R-:W-:Y:S01]  /*0720*/  IADD3 R10, PT, PT, R26, 0x4, RZ ;  /* 0x000000041a0a7810 */ /* 0x000fe20007ffe0ff */
[----:B------:R-:W-:Y:S10]  /*0730*/  @P0 BRA `(.L_x_220) ;  /* 0x0000000000200947 */ /* 0x000ff40003800000 */
[----:B--2---:R-:W-:Y:S01]  /*0740*/  IMAD R19, R6, R9, UR6 ;  /* 0x0000000606137e24 */ /* 0x004fe2000f8e0209 */
[----:B0-----:R-:W2:Y:S03]  /*0750*/  LDG.E R20, desc[UR12][R12.64] ;  /* 0x0000000c0c147981 */ /* 0x001ea6000c1e1900 */
[----:B----4-:R-:W-:-:S06]  /*0760*/  IMAD.WIDE.U32 R18, R19, 0x4, R16 ;  /* 0x0000000413127825 */ /* 0x010fcc00078e0010 */
[----:B------:R-:W2:Y:S01]  /*0770*/  LDG.E R19, desc[UR12][R18.64] ;  /* 0x0000000c12137981 */ /* 0x000ea2000c1e1900 */
[----:B------:R-:W-:Y:S02]  /*0780*/  IMAD R21, R7, R8, R26 ;  /* 0x0000000807157224 */ /* 0x000fe400078e021a */
[----:B--2---:R-:W-:Y:S02]  /*0790*/  FMUL R25, R20, R19 ;  /* 0x0000001314197220 */ /* 0x004fe40000400000 */
[----:B---3--:R-:W-:-:S05]  /*07a0*/  IMAD.WIDE.U32 R20, R21, 0x4, R14 ;  /* 0x0000000415147825 */ /* 0x008fca00078e000e */
[----:B------:R1:W-:Y:S02]  /*07b0*/  REDG.E.ADD.F32.FTZ.RN.STRONG.GPU desc[UR12][R20.64], R25 ;  /* 0x00000019140079a6 */ /* 0x0003e4000c12f30c */
.L_x_220:
[----:B0-----:R-:W-:Y:S05]  /*07c0*/  BSYNC.RECONVERGENT B0 ;  /* 0x0000000000007941 */ /* 0x001fea0003800200 */
.L_x_219:
[----:B------:R-:W-:Y:S01]  /*07d0*/  BSSY.RECONVERGENT B0, `(.L_x_221) ;  /* 0x000000c000007945 */ /* 0x000fe20003800200 */
[----:B------:R-:W-:-:S03]  /*07e0*/  VIADD R22, R26, 0x5 ;  /* 0x000000051a167836 */ /* 0x000fc60000000000 */
[----:B------:R-:W-:Y:S05]  /*07f0*/  @P1 BRA `(.L_x_222) ;  /* 0x0000000000241947 */ /* 0x000fea0003800000 */
[----:B--2---:R-:W-:Y:S01]  /*0800*/  IMAD R19, R6, R9, UR6 ;  /* 0x0000000606137e24 */ /* 0x004fe2000f8e0209 */
[----:B-1----:R-:W2:Y:S04]  /*0810*/  LDG.E R20, desc[UR12][R12.64] ;  /* 0x0000000c0c147981 */ /* 0x002ea8000c1e1900 */
[----:B------:R-:W-:-:S05]  /*0820*/  IADD3 R19, PT, PT, R19, 0x1, RZ ;  /* 0x0000000113137810 */ /* 0x000fca0007ffe0ff */
[----:B----4-:R-:W-:-:S06]  /*0830*/  IMAD.WIDE.U32 R18, R19, 0x4, R16 ;  /* 0x0000000413127825 */ /* 0x010fcc00078e0010 */
[----:B------:R-:W2:Y:S01]  /*0840*/  LDG.E R19, desc[UR12][R18.64] ;  /* 0x0000000c12137981 */ /* 0x000ea2000c1e1900 */
[----:B------:R-:W-:Y:S02]  /*0850*/  IMAD R21, R7, R8, R24 ;  /* 0x0000000807157224 */ /* 0x000fe400078e0218 */
[----:B--2---:R-:W-:Y:S02]  /*0860*/  FMUL R25, R20, R19 ;  /* 0x0000001314197220 */ /* 0x004fe40000400000 */
[----:B---3--:R-:W-:-:S05]  /*0870*/  IMAD.WIDE.U32 R20, R21, 0x4, R14 ;  /* 0x0000000415147825 */ /* 0x008fca00078e000e */
[----:B------:R0:W-:Y:S02]  /*0880*/  REDG.E.ADD.F32.FTZ.RN.STRONG.GPU desc[UR12][R20.64], R25 ;  /* 0x00000019140079a6 */ /* 0x0001e4000c12f30c */
.L_x_222:
[----:B------:R-:W-:Y:S05]  /*0890*/  BSYNC.RECONVERGENT B0 ;  /* 0x0000000000007941 */ /* 0x000fea0003800200 */
.L_x_221:
[-C--:B------:R-:W-:Y:S01]  /*08a0*/  LOP3.LUT R19, R10, R5.reuse, RZ, 0xfc, !PT ;  /* 0x000000050a137212 */ /* 0x080fe200078efcff */
[----:B------:R-:W-:Y:S01]  /*08b0*/  BSSY.RECONVERGENT B0, `(.L_x_223) ;  /* 0x0000022000007945 */ /* 0x000fe20003800200 */
[----:B------:R-:W-:Y:S02]  /*08c0*/  LOP3.LUT R18, R28, R5, RZ, 0xfc, !PT ;  /* 0x000000051c127212 */ /* 0x000fe400078efcff */
[----:B------:R-:W-:Y:S02]  /*08d0*/  ISETP.GE.AND P3, PT, R19, RZ, PT ;  /* 0x000000ff1300720c */ /* 0x000fe40003f66270 */
[----:B------:R-:W-:Y:S02]  /*08e0*/  VIMNMX.U32 R19, PT, PT, R5, R23, !PT ;  /* 0x0000001705137248 */ /* 0x000fe40007fe0000 */
[C---:B------:R-:W-:Y:S01]  /*08f0*/  IADD3 R24, PT, PT, R26.reuse, 0x6, RZ ;  /* 0x000000061a187810 */ /* 0x040fe20007ffe0ff */
[----:B------:R-:W-:Y:S01]  /*0900*/  VIADD R26, R26, 0x7 ;  /* 0x000000071a1a7836 */ /* 0x000fe20000000000 */
[----:B------:R-:W-:-:S02]  /*0910*/  ISETP.GE.U32.OR P6, PT, R19, R8, !P6 ;  /* 0x000000081300720c */ /* 0x000fc400077c6470 */
[----:B------:R-:W-:Y:S02]  /*0920*/  ISETP.GE.AND P4, PT, R18, RZ, PT ;  /* 0x000000ff1200720c */ /* 0x000fe40003f86270 */
[-C--:B------:R-:W-:Y:S02]  /*0930*/  LOP3.LUT R18, R24, R5.reuse, RZ, 0xfc, !PT ;  /* 0x0000000518127212 */ /* 0x080fe400078efcff */
[C---:B01----:R-:W-:Y:S02]  /*0940*/  VIMNMX.U32 R21, PT, PT, R5.reuse, R28, !PT ;  /* 0x0000001c05157248 */ /* 0x043fe40007fe0000 */
[----:B------:R-:W-:Y:S02]  /*0950*/  ISETP.GE.AND P1, PT, R18, RZ, PT ;  /* 0x000000ff1200720c */ /* 0x000fe40003f26270 */
[----:B------:R-:W-:Y:S02]  /*0960*/  VIMNMX.U32 R19, PT, PT, R5, R10, !PT ;  /* 0x0000000a05137248 */ /* 0x000fe40007fe0000 */
[----:B------:R-:W-:-:S02]  /*0970*/  LOP3.LUT R20, R22, R5, RZ, 0xfc, !PT ;  /* 0x0000000516147212 */ /* 0x000fc400078efcff */
[----:B------:R-:W-:Y:S02]  /*0980*/  LOP3.LUT R18, R26, R5, RZ, 0xfc, !PT ;  /* 0x000000051a127212 */ /* 0x000fe400078efcff */
[-C--:B------:R-:W-:Y:S02]  /*0990*/  ISETP.GE.U32.OR P4, PT, R21, R8.reuse, !P4 ;  /* 0x000000081500720c */ /* 0x080fe40006786470 */
[----:B------:R-:W-:Y:S02]  /*09a0*/  ISETP.GE.U32.OR P3, PT, R19, R8, !P3 ;  /* 0x000000081300720c */ /* 0x000fe40005f66470 */
[----:B------:R-:W-:Y:S02]  /*09b0*/  ISETP.GE.AND P2, PT, R20, RZ, PT ;  /* 0x000000ff1400720c */ /* 0x000fe40003f46270 */
[C---:B------:R-:W-:Y:S02]  /*09c0*/  VIMNMX.U32 R21, PT, PT, R5.reuse, R22, !PT ;  /* 0x0000001605157248 */ /* 0x040fe40007fe0000 */
[----:B------:R-:W-:-:S02]  /*09d0*/  VIMNMX.U32 R25, PT, PT, R5, R24, !PT ;  /* 0x0000001805197248 */ /* 0x000fc40007fe0000 */
[----:B------:R-:W-:Y:S02]  /*09e0*/  VIMNMX.U32 R19, PT, PT, R5, R26, !PT ;  /* 0x0000001a05137248 */ /* 0x000fe40007fe0000 */
[----:B------:R-:W-:Y:S02]  /*09f0*/  ISETP.GE.AND P0, PT, R18, RZ, PT ;  /* 0x000000ff1200720c */ /* 0x000fe40003f06270 */
[-C--:B------:R-:W-:Y:S02]  /*0a00*/  ISETP.GE.U32.OR P2, PT, R21, R8.reuse, !P2 ;  /* 0x000000081500720c */ /* 0x080fe40005746470 */
[-C--:B------:R-:W-:Y:S02]  /*0a10*/  ISETP.GE.U32.OR P1, PT, R25, R8.reuse, !P1 ;  /* 0x000000081900720c */ /* 0x080fe40004f26470 */
[----:B------:R-:W-:Y:S01]  /*0a20*/  ISETP.GE.U32.OR P0, PT, R19, R8, !P0 ;  /* 0x000000081300720c */ /* 0x000fe20004706470 */
[----:B------:R-:W-:-:S12]  /*0a30*/  @P6 BRA `(.L_x_224) ;  /* 0x0000000000246947 */ /* 0x000fd80003800000 */
[----:B--2---:R-:W-:Y:S01]  /*0a40*/  IMAD R19, R6, R9, UR6 ;  /* 0x0000000606137e24 */ /* 0x004fe2000f8e0209 */
[----:B------:R-:W2:Y:S04]  /*0a50*/  LDG.E R20, desc[UR12][R12.64] ;  /* 0x0000000c0c147981 */ /* 0x000ea8000c1e1900 */
[----:B------:R-:W-:-:S05]  /*0a60*/  IADD3 R19, PT, PT, R19, 0x2, RZ ;  /* 0x0000000213137810 */ /* 0x000fca0007ffe0ff */
[----:B----4-:R-:W-:-:S06]  /*0a70*/  IMAD.WIDE.U32 R18, R19, 0x4, R16 ;  /* 0x0000000413127825 */ /* 0x010fcc00078e0010 */
[----:B------:R-:W2:Y:S01]  /*0a80*/  LDG.E R19, desc[UR12][R18.64] ;  /* 0x0000000c12137981 */ /* 0x000ea2000c1e1900 */
[----:B------:R-:W-:Y:S02]  /*0a90*/  IMAD R21, R7, R8, R23 ;  /* 0x0000000807157224 */ /* 0x000fe400078e0217 */
[----:B--2---:R-:W-:Y:S02]  /*0aa0*/  FMUL R23, R20, R19 ;  /* 0x0000001314177220 */ /* 0x004fe40000400000 */
[----:B---3--:R-:W-:-:S05]  /*0ab0*/  IMAD.WIDE.U32 R20, R21, 0x4, R14 ;  /* 0x0000000415147825 */ /* 0x008fca00078e000e */
[----:B------:R0:W-:Y:S02]  /*0ac0*/  REDG.E.ADD.F32.FTZ.RN.STRONG.GPU desc[UR12][R20.64], R23 ;  /* 0x00000017140079a6 */ /* 0x0001e4000c12f30c */
.L_x_224:
[----:B------:R-:W-:Y:S05]  /*0ad0*/  BSYNC.RECONVERGENT B0 ;  /* 0x0000000000007941 */ /* 0x000fea0003800200 */
.L_x_223:
[----:B------:R-:W-:Y:S04]  /*0ae0*/  BSSY.RECONVERGENT B0, `(.L_x_225) ;  /* 0x000000b000007945 */ /* 0x000fe80003800200 */
[----:B------:R-:W-:Y:S05]  /*0af0*/  @P4 BRA `(.L_x_226) ;  /* 0x0000000000244947 */ /* 0x000fea0003800000 */
[----:B--2---:R-:W-:Y:S01]  /*0b00*/  IMAD R19, R6, R9, UR6 ;  /* 0x0000000606137e24 */ /* 0x004fe2000f8e0209 */
[----:B0-----:R-:W2:Y:S04]  /*0b10*/  LDG.E R23, desc[UR12][R12.64] ;  /* 0x0000000c0c177981 */ /* 0x001ea8000c1e1900 */
[----:B------:R-:W-:-:S05]  /*0b20*/  IADD3 R19, PT, PT, R19, 0x3, RZ ;  /* 0x0000000313137810 */ /* 0x000fca0007ffe0ff */
[----:B----4-:R-:W-:-:S06]  /*0b30*/  IMAD.WIDE.U32 R18, R19, 0x4, R16 ;  /* 0x0000000413127825 */ /* 0x010fcc00078e0010 */
[----:B------:R-:W2:Y:S01]  /*0b40*/  LDG.E R18, desc[UR12][R18.64] ;  /* 0x0000000c12127981 */ /* 0x000ea2000c1e1900 */
[----:B------:R-:W-:-:S04]  /*0b50*/  IMAD R21, R7, R8, R28 ;  /* 0x0000000807157224 */ /* 0x000fc800078e021c */
[----:B---3--:R-:W-:-:S04]  /*0b60*/  IMAD.WIDE.U32 R20, R21, 0x4, R14 ;  /* 0x0000000415147825 */ /* 0x008fc800078e000e */
[----:B--2---:R-:W-:-:S05]  /*0b70*/  FMUL R23, R23, R18 ;  /* 0x0000001217177220 */ /* 0x004fca0000400000 */
[----:B------:R1:W-:Y:S02]  /*0b80*/  REDG.E.ADD.F32.FTZ.RN.STRONG.GPU desc[UR12][R20.64], R23 ;  /* 0x00000017140079a6 */ /* 0x0003e4000c12f30c */
.L_x_226:
[----:B------:R-:W-:Y:S05]  /*0b90*/  BSYNC.RECONVERGENT B0 ;  /* 0x0000000000007941 */ /* 0x000fea0003800200 */
.L_x_225:
[----:B------:R-:W-:Y:S04]  /*0ba0*/  BSSY.RECONVERGENT B0, `(.L_x_227) ;  /* 0x000000b000007945 */ /* 0x000fe80003800200 */
[----:B------:R-:W-:Y:S05]  /*0bb0*/  @P3 BRA `(.L_x_228) ;  /* 0x0000000000243947 */ /* 0x000fea0003800000 */
[----:B--2---:R-:W-:Y:S01]  /*0bc0*/  IMAD R19, R6, R9, UR6 ;  /* 0x0000000606137e24 */ /* 0x004fe2000f8e0209 */
[----:B01----:R-:W2:Y:S03]  /*0bd0*/  LDG.E R23, desc[UR12][R12.64] ;  /* 0x0000000c0c177981 */ /* 0x003ea6000c1e1900 */
[----:B------:R-:W-:-:S04]  /*0be0*/  VIADD R19, R19, 0x4 ;  /* 0x0000000413137836 */ /* 0x000fc80000000000 */
[----:B----4-:R-:W-:-:S06]  /*0bf0*/  IMAD.WIDE.U32 R18, R19, 0x4, R16 ;  /* 0x0000000413127825 */ /* 0x010fcc00078e0010 */
[----:B------:R-:W2:Y:S01]  /*0c00*/  LDG.E R18, desc[UR12][R18.64] ;  /* 0x0000000c12127981 */ /* 0x000ea2000c1e1900 */
[----:B------:R-:W-:-:S04]  /*0c10*/  IMAD R21, R7, R8, R10 ;  /* 0x0000000807157224 */ /* 0x000fc800078e020a */
[----:B---3--:R-:W-:-:S04]  /*0c20*/  IMAD.WIDE.U32 R20, R21, 0x4, R14 ;  /* 0x0000000415147825 */ /* 0x008fc800078e000e */
[----:B--2---:R-:W-:-:S05]  /*0c30*/  FMUL R23, R23, R18 ;  /* 0x0000001217177220 */ /* 0x004fca0000400000 */
[----:B------:R0:W-:Y:S02]  /*0c40*/  REDG.E.ADD.F32.FTZ.RN.STRONG.GPU desc[UR12][R20.64], R23 ;  /* 0x00000017140079a6 */ /* 0x0001e4000c12f30c */
.L_x_228:
[----:B------:R-:W-:Y:S05]  /*0c50*/  BSYNC.RECONVERGENT B0 ;  /* 0x0000000000007941 */ /* 0x000fea0003800200 */
.L_x_227:
[----:B------:R-:W-:Y:S04]  /*0c60*/  BSSY.RECONVERGENT B0, `(.L_x_229) ;  /* 0x000000b000007945 */ /* 0x000fe80003800200 */
[----:B------:R-:W-:Y:S05]  /*0c70*/  @P2 BRA `(.L_x_230) ;  /* 0x0000000000242947 */ /* 0x000fea0003800000 */
[----:B--2---:R-:W-:Y:S01]  /*0c80*/  IMAD R19, R6, R9, UR6 ;  /* 0x0000000606137e24 */ /* 0x004fe2000f8e0209 */
[----:B------:R-:W2:Y:S04]  /*0c90*/  LDG.E R10, desc[UR12][R12.64] ;  /* 0x0000000c0c0a7981 */ /* 0x000ea8000c1e1900 */
[----:B------:R-:W-:-:S05]  /*0ca0*/  IADD3 R19, PT, PT, R19, 0x5, RZ ;  /* 0x0000000513137810 */ /* 0x000fca0007ffe0ff */
[----:B----4-:R-:W-:-:S06]  /*0cb0*/  IMAD.WIDE.U32 R18, R19, 0x4, R16 ;  /* 0x0000000413127825 */ /* 0x010fcc00078e0010 */
[----:B------:R-:W2:Y:S01]  /*0cc0*/  LDG.E R19, desc[UR12][R18.64] ;  /* 0x0000000c12137981 */ /* 0x000ea2000c1e1900 */
[----:B01----:R-:W-:-:S04]  /*0cd0*/  IMAD R21, R7, R8, R22 ;  /* 0x0000000807157224 */ /* 0x003fc800078e0216 */
[----:B---3--:R-:W-:-:S04]  /*0ce0*/  IMAD.WIDE.U32 R20, R21, 0x4, R14 ;  /* 0x0000000415147825 */ /* 0x008fc800078e000e */
[----:B--2---:R-:W-:-:S05]  /*0cf0*/  FMUL R23, R10, R19 ;  /* 0x000000130a177220 */ /* 0x004fca0000400000 */
[----:B------:R0:W-:Y:S02]  /*0d00*/  REDG.E.ADD.F32.FTZ.RN.STRONG.GPU desc[UR12][R20.64], R23 ;  /* 0x00000017140079a6 */ /* 0x0001e4000c12f30c */
.L_x_230:
[----:B------:R-:W-:Y:S05]  /*0d10*/  BSYNC.RECONVERGENT B0 ;  /* 0x0000000000007941 */ /* 0x000fea0003800200 */
.L_x_229:
        /* <DEDUP_REMOVED lines=11> */
.L_x_232:
[----:B------:R-:W-:Y:S05]  /*0dd0*/  BSYNC.RECONVERGENT B0 ;  /* 0x0000000000007941 */ /* 0x000fea0003800200 */
.L_x_231:
[----:B------:R-:W-:Y:S04]  /*0de0*/  BSSY.RECONVERGENT B0, `(.L_x_233) ;  /* 0x000000b000007945 */ /* 0x000fe80003800200 */
[----:B------:R-:W-:Y:S05]  /*0df0*/  @P0 BRA `(.L_x_234) ;  /* 0x0000000000240947 */ /* 0x000fea0003800000 */
[----:B--2---:R-:W-:Y:S01]  /*0e00*/  IMAD R19, R6, R9, UR6 ;  /* 0x0000000606137e24 */ /* 0x004fe2000f8e0209 */
[----:B------:R-:W2:Y:S03]  /*0e10*/  LDG.E R10, desc[UR12][R12.64] ;  /* 0x0000000c0c0a7981 */ /* 0x000ea6000c1e1900 */
[----:B------:R-:W-:-:S04]  /*0e20*/  VIADD R19, R19, 0x7 ;  /* 0x0000000713137836 */ /* 0x000fc80000000000 */
[----:B----4-:R-:W-:-:S06]  /*0e30*/  IMAD.WIDE.U32 R18, R19, 0x4, R16 ;  /* 0x0000000413127825 */ /* 0x010fcc00078e0010 */
[----:B------:R-:W2:Y:S01]  /*0e40*/  LDG.E R19, desc[UR12][R18.64] ;  /* 0x0000000c12137981 */ /* 0x000ea2000c1e1900 */
[----:B01----:R-:W-:-:S04]  /*0e50*/  IMAD R21, R7, R8, R26 ;  /* 0x0000000807157224 */ /* 0x003fc800078e021a */
[----:B---3--:R-:W-:-:S04]  /*0e60*/  IMAD.WIDE.U32 R20, R21, 0x4, R14 ;  /* 0x0000000415147825 */ /* 0x008fc800078e000e */
[----:B--2---:R-:W-:-:S05]  /*0e70*/  FMUL R23, R10, R19 ;  /* 0x000000130a177220 */ /* 0x004fca0000400000 */
[----:B------:R0:W-:Y:S02]  /*0e80*/  REDG.E.ADD.F32.FTZ.RN.STRONG.GPU desc[UR12][R20.64], R23 ;  /* 0x00000017140079a6 */ /* 0x0001e4000c12f30c */
.L_x_234:
[----:B------:R-:W-:Y:S05]  /*0e90*/  BSYNC.RECONVERGENT B0 ;  /* 0x0000000000007941 */ /* 0x000fea0003800200 */
.L_x_233:
[----:B------:R-:W-:Y:S01]  /*0ea0*/  UIADD3 UR6, UPT, UPT, UR6, 0x8, URZ ;  /* 0x0000000806067890 */ /* 0x000fe2000fffe0ff */
[----:B------:R-:W-:Y:S11]  /*0eb0*/  BRA.U UP0, `(.L_x_235) ;  /* 0xfffffff500d47547 */ /* 0x000ff6000b83ffff */
[----:B------:R-:W-:-:S05]  /*0ec0*/  UMOV UR6, UR8 ;  /* 0x0000000800067c82 */ /* 0x000fca0008000000 */
.L_x_218:
[----:B------:R-:W-:-:S09]  /*0ed0*/  UISETP.NE.AND UP0, UPT, UR7, URZ, UPT ;  /* 0x000000ff0700728c */ /* 0x000fd2000bf05270 */
[----:B------:R-:W-:Y:S05]  /*0ee0*/  BRA.U !UP0, `(.L_x_236) ;  /* 0x00000009084c7547 */ /* 0x000fea000b800000 */
[----:B------:R-:W-:-:S04]  /*0ef0*/  UIADD3 UR9, UPT, UPT, UR7, -0x1, URZ ;  /* 0xffffffff07097890 */ /* 0x000fc8000fffe0ff */
[----:B------:R-:W-:-:S09]  /*0f00*/  UISETP.GE.U32.AND UP0, UPT, UR9, 0x3, UPT ;  /* 0x000000030900788c */ /* 0x000fd2000bf06070 */
[----:B------:R-:W-:Y:S05]  /*0f10*/  BRA.U !UP0, `(.L_x_237) ;  /* 0x0000000508407547 */ /* 0x000fea000b800000 */
[----:B------:R-:W-:Y:S01]  /*0f20*/  IADD3 R22, PT, PT, R2, UR6, RZ ;  /* 0x0000000602167c10 */ /* 0x000fe2000fffe0ff */
[----:B------:R-:W-:Y:S03]  /*0f30*/  BSSY.RECONVERGENT B0, `(.L_x_238) ;  /* 0x0000020000007945 */ /* 0x000fe60003800200 */
[C---:B--2---:R-:W-:Y:S01]  /*0f40*/  LOP3.LUT R9, R22.reuse, R5, RZ, 0xfc, !PT ;  /* 0x0000000516097212 */ /* 0x044fe200078efcff */
[C---:B------:R-:W-:Y:S01]  /*0f50*/  VIADD R10, R22.reuse, 0x2 ;  /* 0x00000002160a7836 */ /* 0x040fe20000000000 */
[----:B01----:R-:W-:Y:S02]  /*0f60*/  IADD3 R20, PT, PT, R22, 0x1, RZ ;  /* 0x0000000116147810 */ /* 0x003fe40007ffe0ff */
[----:B------:R-:W-:Y:S02]  /*0f70*/  ISETP.GE.AND P1, PT, R9, RZ, PT ;  /* 0x000000ff0900720c */ /* 0x000fe40003f26270 */
[----:B------:R-:W-:-:S02]  /*0f80*/  VIMNMX.U32 R9, PT, PT, R5, R22, !PT ;  /* 0x0000001605097248 */ /* 0x000fc40007fe0000 */
[----:B---3--:R-:W-:Y:S02]  /*0f90*/  IADD3 R14, PT, PT, R22, 0x3, RZ ;  /* 0x00000003160e7810 */ /* 0x008fe40007ffe0ff */
[----:B------:R-:W-:Y:S02]  /*0fa0*/  ISETP.GE.U32.OR P1, PT, R9, R8, !P1 ;  /* 0x000000080900720c */ /* 0x000fe40004f26470 */
[-C--:B------:R-:W-:Y:S02]  /*0fb0*/  LOP3.LUT R15, R20, R5.reuse, RZ, 0xfc, !PT ;  /* 0x00000005140f7212 */ /* 0x080fe400078efcff */
[-C--:B----4-:R-:W-:Y:S02]  /*0fc0*/  LOP3.LUT R17, R14, R5.reuse, RZ, 0xfc, !PT ;  /* 0x000000050e117212 */ /* 0x090fe400078efcff */
[----:B------:R-:W-:Y:S02]  /*0fd0*/  LOP3.LUT R16, R10, R5, RZ, 0xfc, !PT ;  /* 0x000000050a107212 */ /* 0x000fe400078efcff */
[----:B------:R-:W-:-:S02]  /*0fe0*/  ISETP.GE.AND P0, PT, R15, RZ, PT ;  /* 0x000000ff0f00720c */ /* 0x000fc40003f06270 */
[----:B------:R-:W-:Y:S02]  /*0ff0*/  ISETP.GE.AND P2, PT, R17, RZ, PT ;  /* 0x000000ff1100720c */ /* 0x000fe40003f46270 */
[----:B------:R-:W-:Y:S02]  /*1000*/  ISETP.GE.AND P3, PT, R16, RZ, PT ;  /* 0x000000ff1000720c */ /* 0x000fe40003f66270 */
[C---:B------:R-:W-:Y:S02]  /*1010*/  VIMNMX.U32 R15, PT, PT, R5.reuse, R20, !PT ;  /* 0x00000014050f7248 */ /* 0x040fe40007fe0000 */
[C---:B------:R-:W-:Y:S02]  /*1020*/  VIMNMX.U32 R17, PT, PT, R5.reuse, R10, !PT ;  /* 0x0000000a05117248 */ /* 0x040fe40007fe0000 */
[----:B------:R-:W-:Y:S02]  /*1030*/  VIMNMX.U32 R19, PT, PT, R5, R14, !PT ;  /* 0x0000000e05137248 */ /* 0x000fe40007fe0000 */
[----:B------:R-:W-:-:S02]  /*1040*/  ISETP.GE.U32.OR P0, PT, R15, R8, !P0 ;  /* 0x000000080f00720c */ /* 0x000fc40004706470 */
[-C--:B------:R-:W-:Y:S02]  /*1050*/  ISETP.GE.U32.OR P3, PT, R17, R8.reuse, !P3 ;  /* 0x000000081100720c */ /* 0x080fe40005f66470 */
[----:B------:R-:W-:Y:S01]  /*1060*/  ISETP.GE.U32.OR P2, PT, R19, R8, !P2 ;  /* 0x000000081300720c */ /* 0x000fe20005746470 */
[----:B------:R-:W-:-:S12]  /*1070*/  @P1 BRA `(.L_x_239) ;  /* 0x00000000002c1947 */ /* 0x000fd80003800000 */
[----:B------:R-:W0:Y:S01]  /*1080*/  LDC R9, c[0x0][0x3a8] ;  /* 0x0000ea00ff097b82 */ /* 0x000e220000000800 */
[----:B------:R-:W2:Y:S07]  /*1090*/  LDG.E R15, desc[UR12][R12.64] ;  /* 0x0000000c0c0f7981 */ /* 0x000eae000c1e1900 */
[----:B------:R-:W1:Y:S08]  /*10a0*/  LDC.64 R16, c[0x0][0x388] ;  /* 0x0000e200ff107b82 */ /* 0x000e700000000a00 */
[----:B------:R-:W3:Y:S01]  /*10b0*/  LDC.64 R18, c[0x0][0x390] ;  /* 0x0000e400ff127b82 */ /* 0x000ee20000000a00 */
[----:B0-----:R-:W-:-:S04]  /*10c0*/  IMAD R9, R6, R9, UR6 ;  /* 0x0000000606097e24 */ /* 0x001fc8000f8e0209 */
[----:B-1----:R-:W-:-:S06]  /*10d0*/  IMAD.WIDE.U32 R16, R9, 0x4, R16 ;  /* 0x0000000409107825 */ /* 0x002fcc00078e0010 */
[----:B------:R-:W2:Y:S01]  /*10e0*/  LDG.E R16, desc[UR12][R16.64] ;  /* 0x0000000c10107981 */ /* 0x000ea2000c1e1900 */
[----:B------:R-:W-:-:S04]  /*10f0*/  IMAD R9, R7, R8, R22 ;  /* 0x0000000807097224 */ /* 0x000fc800078e0216 */
[----:B---3--:R-:W-:-:S04]  /*1100*/  IMAD.WIDE.U32 R18, R9, 0x4, R18 ;  /* 0x0000000409127825 */ /* 0x008fc800078e0012 */
[----:B--2---:R-:W-:-:S05]  /*1110*/  FMUL R15, R15, R16 ;  /* 0x000000100f0f7220 */ /* 0x004fca0000400000 */
[----:B------:R0:W-:Y:S02]  /*1120*/  REDG.E.ADD.F32.FTZ.RN.STRONG.GPU desc[UR12][R18.64], R15 ;  /* 0x0000000f120079a6 */ /* 0x0001e4000c12f30c */
.L_x_239:
[----:B------:R-:W-:Y:S05]  /*1130*/  BSYNC.RECONVERGENT B0 ;  /* 0x0000000000007941 */ /* 0x000fea0003800200 */
.L_x_238:
[----:B------:R-:W-:Y:S04]  /*1140*/  BSSY.RECONVERGENT B0, `(.L_x_240) ;  /* 0x000000e000007945 */ /* 0x000fe80003800200 */
[----:B------:R-:W-:Y:S05]  /*1150*/  @P0 BRA `(.L_x_241) ;  /* 0x0000000000300947 */ /* 0x000fea0003800000 */
[----:B------:R-:W1:Y:S01]  /*1160*/  LDC R9, c[0x0][0x3a8] ;  /* 0x0000ea00ff097b82 */ /* 0x000e620000000800 */
[----:B0-----:R-:W2:Y:S07]  /*1170*/  LDG.E R15, desc[UR12][R12.64] ;  /* 0x0000000c0c0f7981 */ /* 0x001eae000c1e1900 */
[----:B------:R-:W0:Y:S01]  /*1180*/  LDC.64 R16, c[0x0][0x388] ;  /* 0x0000e200ff107b82 */ /* 0x000e220000000a00 */
[----:B-1----:R-:W-:-:S05]  /*1190*/  IMAD R9, R6, R9, UR6 ;  /* 0x0000000606097e24 */ /* 0x002fca000f8e0209 */
[----:B------:R-:W-:-:S05]  /*11a0*/  IADD3 R19, PT, PT, R9, 0x1, RZ ;  /* 0x0000000109137810 */ /* 0x000fca0007ffe0ff */
[----:B0-----:R-:W-:Y:S02]  /*11b0*/  IMAD.WIDE.U32 R18, R19, 0x4, R16 ;  /* 0x0000000413127825 */ /* 0x001fe400078e0010 */
[----:B------:R-:W0:Y:S04]  /*11c0*/  LDC.64 R16, c[0x0][0x390] ;  /* 0x0000e400ff107b82 */ /* 0x000e280000000a00 */
[----:B------:R-:W2:Y:S01]  /*11d0*/  LDG.E R18, desc[UR12][R18.64] ;  /* 0x0000000c12127981 */ /* 0x000ea2000c1e1900 */
[----:B------:R-:W-:-:S04]  /*11e0*/  IMAD R9, R7, R8, R20 ;  /* 0x0000000807097224 */ /* 0x000fc800078e0214 */
[----:B0-----:R-:W-:-:S04]  /*11f0*/  IMAD.WIDE.U32 R16, R9, 0x4, R16 ;  /* 0x0000000409107825 */ /* 0x001fc800078e0010 */
[----:B--2---:R-:W-:-:S05]  /*1200*/  FMUL R15, R15, R18 ;  /* 0x000000120f0f7220 */ /* 0x004fca0000400000 */
[----:B------:R1:W-:Y:S02]  /*1210*/  REDG.E.ADD.F32.FTZ.RN.STRONG.GPU desc[UR12][R16.64], R15 ;  /* 0x0000000f100079a6 */ /* 0x0003e4000c12f30c */
.L_x_241:
[----:B------:R-:W-:Y:S05]  /*1220*/  BSYNC.RECONVERGENT B0 ;  /* 0x0000000000007941 */ /* 0x000fea0003800200 */
.L_x_240:
[----:B------:R-:W-:Y:S04]  /*1230*/  BSSY.RECONVERGENT B0, `(.L_x_242) ;  /* 0x000000e000007945 */ /* 0x000fe80003800200 */
[----:B------:R-:W-:Y:S05]  /*1240*/  @P3 BRA `(.L_x_243) ;  /* 0x0000000000303947 */ /* 0x000fea0003800000 */
[----:B------:R-:W2:Y:S01]  /*1250*/  LDC R9, c[0x0][0x3a8] ;  /* 0x0000ea00ff097b82 */ /* 0x000ea20000000800 */
[----:B01----:R-:W3:Y:S07]  /*1260*/  LDG.E R15, desc[UR12][R12.64] ;  /* 0x0000000c0c0f7981 */ /* 0x003eee000c1e1900 */
[----:B------:R-:W0:Y:S01]  /*1270*/  LDC.64 R16, c[0x0][0x388] ;  /* 0x0000e200ff107b82 */ /* 0x000e220000000a00 */
[----:B--2---:R-:W-:-:S04]  /*1280*/  IMAD R9, R6, R9, UR6 ;  /* 0x0000000606097e24 */ /* 0x004fc8000f8e0209 */
[----:B------:R-:W-:-:S04]  /*1290*/  VIADD R19, R9, 0x2 ;  /* 0x0000000209137836 */ /* 0x000fc80000000000 */
[----:B0-----:R-:W-:Y:S02]  /*12a0*/  IMAD.WIDE.U32 R18, R19, 0x4, R16 ;  /* 0x0000000413127825 */ /* 0x001fe400078e0010 */
[----:B------:R-:W0:Y:S04]  /*12b0*/  LDC.64 R16, c[0x0][0x390] ;  /* 0x0000e400ff107b82 */ /* 0x000e280000000a00 */
[----:B------:R-:W3:Y:S01]  /*12c0*/  LDG.E R18, desc[UR12][R18.64] ;  /* 0x0000000c12127981 */ /* 0x000ee2000c1e1900 */
[----:B------:R-:W-:-:S04]  /*12d0*/  IMAD R9, R7, R8, R10 ;  /* 0x0000000807097224 */ /* 0x000fc800078e020a */
[----:B0-----:R-:W-:-:S04]  /*12e0*/  IMAD.WIDE.U32 R16, R9, 0x4, R16 ;  /* 0x0000000409107825 */ /* 0x001fc800078e0010 */
[----:B---3--:R-:W-:-:S05]  /*12f0*/  FMUL R15, R15, R18 ;  /* 0x000000120f0f7220 */ /* 0x008fca0000400000 */
[----:B------:R2:W-:Y:S02]  /*1300*/  REDG.E.ADD.F32.FTZ.RN.STRONG.GPU desc[UR12][R16.64], R15 ;  /* 0x0000000f100079a6 */ /* 0x0005e4000c12f30c */
.L_x_243:
[----:B------:R-:W-:Y:S05]  /*1310*/  BSYNC.RECONVERGENT B0 ;  /* 0x0000000000007941 */ /* 0x000fea0003800200 */
.L_x_242:
[----:B------:R-:W-:Y:S04]  /*1320*/  BSSY.RECONVERGENT B0, `(.L_x_244) ;  /* 0x000000e000007945 */ /* 0x000fe80003800200 */
[----:B------:R-:W-:Y:S05]  /*1330*/  @P2 BRA `(.L_x_245) ;  /* 0x0000000000302947 */ /* 0x000fea0003800000 */
[----:B------:R-:W3:Y:S01]  /*1340*/  LDC R9, c[0x0][0x3a8] ;  /* 0x0000ea00ff097b82 */ /* 0x000ee20000000800 */
[----:B------:R-:W4:Y:S07]  /*1350*/  LDG.E R10, desc[UR12][R12.64] ;  /* 0x0000000c0c0a7981 */ /* 0x000f2e000c1e1900 */
[----:B-12---:R-:W1:Y:S01]  /*1360*/  LDC.64 R16, c[0x0][0x388] ;  /* 0x0000e200ff107b82 */ /* 0x006e620000000a00 */
[----:B---3--:R-:W-:-:S05]  /*1370*/  IMAD R9, R6, R9, UR6 ;  /* 0x0000000606097e24 */ /* 0x008fca000f8e0209 */
[----:B0-----:R-:W-:-:S05]  /*1380*/  IADD3 R19, PT, PT, R9, 0x3, RZ ;  /* 0x0000000309137810 */ /* 0x001fca0007ffe0ff */
[----:B-1----:R-:W-:Y:S02]  /*1390*/  IMAD.WIDE.U32 R18, R19, 0x4, R16 ;  /* 0x0000000413127825 */ /* 0x002fe400078e0010 */
[----:B------:R-:W0:Y:S04]  /*13a0*/  LDC.64 R16, c[0x0][0x390] ;  /* 0x0000e400ff107b82 */ /* 0x000e280000000a00 */
[----:B------:R-:W4:Y:S01]  /*13b0*/  LDG.E R19, desc[UR12][R18.64] ;  /* 0x0000000c12137981 */ /* 0x000f22000c1e1900 */
[----:B------:R-:W-:-:S04]  /*13c0*/  IMAD R9, R7, R8, R14 ;  /* 0x0000000807097224 */ /* 0x000fc800078e020e */
[----:B0-----:R-:W-:-:S04]  /*13d0*/  IMAD.WIDE.U32 R16, R9, 0x4, R16 ;  /* 0x0000000409107825 */ /* 0x001fc800078e0010 */
[----:B----4-:R-:W-:-:S05]  /*13e0*/  FMUL R9, R10, R19 ;  /* 0x000000130a097220 */ /* 0x010fca0000400000 */
[----:B------:R3:W-:Y:S02]  /*13f0*/  REDG.E.ADD.F32.FTZ.RN.STRONG.GPU desc[UR12][R16.64], R9 ;  /* 0x00000009100079a6 */ /* 0x0007e4000c12f30c */
.L_x_245:
[----:B------:R-:W-:Y:S05]  /*1400*/  BSYNC.RECONVERGENT B0 ;  /* 0x0000000000007941 */ /* 0x000fea0003800200 */
.L_x_244:
[----:B------:R-:W-:-:S12]  /*1410*/  UIADD3 UR6, UPT, UPT, UR6, 0x4, URZ ;  /* 0x0000000406067890 */ /* 0x000fd8000fffe0ff */
.L_x_237:
[----:B--23--:R-:W2:Y:S02]  /*1420*/  LDC R9, c[0x0][0x3a8] ;  /* 0x0000ea00ff097b82 */ /* 0x00cea40000000800 */
[----:B--2---:R-:W-:-:S13]  /*1430*/  LOP3.LUT P0, R10, R9, 0x3, RZ, 0xc0, !PT ;  /* 0x00000003090a7812 */ /* 0x004fda000780c0ff */
[----:B------:R-:W-:Y:S05]  /*1440*/  @!P0 BRA `(.L_x_236) ;  /* 0x0000000000f48947 */ /* 0x000fea0003800000 */
[----:B------:R-:W-:-:S13]  /*1450*/  ISETP.NE.AND P0, PT, R10, 0x1, PT ;  /* 0x000000010a00780c */ /* 0x000fda0003f05270 */
[----:B------:R-:W-:Y:S05]  /*1460*/  @!P0 BRA `(.L_x_246) ;  /* 0x0000000000988947 */ /* 0x000fea0003800000 */
[----:B01----:R-:W-:Y:S01]  /*1470*/  IADD3 R20, PT, PT, R2, UR6, RZ ;  /* 0x0000000602147c10 */ /* 0x003fe2000fffe0ff */
[----:B------:R-:W-:Y:S03]  /*1480*/  BSSY.RECONVERGENT B0, `(.L_x_247) ;  /* 0x0000015000007945 */ /* 0x000fe60003800200 */
[CC--:B------:R-:W-:Y:S01]  /*1490*/  LOP3.LUT R14, R20.reuse, R5.reuse, RZ, 0xfc, !PT ;  /* 0x00000005140e7212 */ /* 0x0c0fe200078efcff */
[----:B------:R-:W-:Y:S01]  /*14a0*/  VIADD R10, R20, 0x1 ;  /* 0x00000001140a7836 */ /* 0x000fe20000000000 */
[----:B------:R-:W-:Y:S02]  /*14b0*/  VIMNMX.U32 R15, PT, PT, R5, R20, !PT ;  /* 0x00000014050f7248 */ /* 0x000fe40007fe0000 */
[----:B------:R-:W-:Y:S02]  /*14c0*/  ISETP.GE.AND P0, PT, R14, RZ, PT ;  /* 0x000000ff0e00720c */ /* 0x000fe40003f06270 */
[----:B----4-:R-:W-:-:S02]  /*14d0*/  LOP3.LUT R16, R10, R5, RZ, 0xfc, !PT ;  /* 0x000000050a107212 */ /* 0x010fc400078efcff */
[----:B------:R-:W-:Y:S02]  /*14e0*/  ISETP.GE.U32.OR P0, PT, R15, R8, !P0 ;  /* 0x000000080f00720c */ /* 0x000fe40004706470 */
[----:B------:R-:W-:Y:S02]  /*14f0*/  ISETP.GE.AND P1, PT, R16, RZ, PT ;  /* 0x000000ff1000720c */ /* 0x000fe40003f26270 */
[----:B------:R-:W-:-:S04]  /*1500*/  VIMNMX.U32 R17, PT, PT, R5, R10, !PT ;  /* 0x0000000a05117248 */ /* 0x000fc80007fe0000 */
[----:B------:R-:W-:-:S05]  /*1510*/  ISETP.GE.U32.OR P1, PT, R17, R8, !P1 ;  /* 0x000000081100720c */ /* 0x000fca0004f26470 */
[----:B------:R-:W-:Y:S08]  /*1520*/  @P0 BRA `(.L_x_248) ;  /* 0x0000000000280947 */ /* 0x000ff00003800000 */
[----:B------:R-:W0:Y:S01]  /*1530*/  LDC.64 R16, c[0x0][0x388] ;  /* 0x0000e200ff107b82 */ /* 0x000e220000000a00 */
[----:B------:R-:W-:Y:S01]  /*1540*/  IMAD R15, R6, R9, UR6 ;  /* 0x00000006060f7e24 */ /* 0x000fe2000f8e0209 */
[----:B------:R-:W2:Y:S03]  /*1550*/  LDG.E R18, desc[UR12][R12.64] ;  /* 0x0000000c0c127981 */ /* 0x000ea6000c1e1900 */
[----:B0-----:R-:W-:-:S03]  /*1560*/  IMAD.WIDE.U32 R16, R15, 0x4, R16 ;  /* 0x000000040f107825 */ /* 0x001fc600078e0010 */
[----:B------:R-:W0:Y:S03]  /*1570*/  LDC.64 R14, c[0x0][0x390] ;  /* 0x0000e400ff0e7b82 */ /* 0x000e260000000a00 */
[----:B------:R-:W2:Y:S01]  /*1580*/  LDG.E R17, desc[UR12][R16.64] ;  /* 0x0000000c10117981 */ /* 0x000ea2000c1e1900 */
[----:B------:R-:W-:-:S04]  /*1590*/  IMAD R19, R7, R8, R20 ;  /* 0x0000000807137224 */ /* 0x000fc800078e0214 */
[----:B0-----:R-:W-:-:S04]  /*15a0*/  IMAD.WIDE.U32 R14, R19, 0x4, R14 ;  /* 0x00000004130e7825 */ /* 0x001fc800078e000e */
[----:B--2---:R-:W-:-:S05]  /*15b0*/  FMUL R19, R18, R17 ;  /* 0x0000001112137220 */ /* 0x004fca0000400000 */
[----:B------:R0:W-:Y:S02]  /*15c0*/  REDG.E.ADD.F32.FTZ.RN.STRONG.GPU desc[UR12][R14.64], R19 ;  /* 0x000000130e0079a6 */ /* 0x0001e4000c12f30c */
.L_x_248:
[----:B------:R-:W-:Y:S05]  /*15d0*/  BSYNC.RECONVERGENT B0 ;  /* 0x0000000000007941 */ /* 0x000fea0003800200 */
.L_x_247:
[----:B------:R-:W-:Y:S04]  /*15e0*/  BSSY.RECONVERGENT B0, `(.L_x_249) ;  /* 0x000000d000007945 */ /* 0x000fe80003800200 */
[----:B------:R-:W-:Y:S05]  /*15f0*/  @P1 BRA `(.L_x_250) ;  /* 0x00000000002c1947 */ /* 0x000fea0003800000 */
[----:B0-----:R-:W0:Y:S01]  /*1600*/  LDC.64 R14, c[0x0][0x388] ;  /* 0x0000e200ff0e7b82 */ /* 0x001e220000000a00 */
[----:B------:R-:W-:Y:S01]  /*1610*/  IMAD R16, R6, R9, UR6 ;  /* 0x0000000606107e24 */ /* 0x000fe2000f8e0209 */
[----:B------:R-:W2:Y:S04]  /*1620*/  LDG.E R18, desc[UR12][R12.64] ;  /* 0x0000000c0c127981 */ /* 0x000ea8000c1e1900 */
        /* <DEDUP_REMOVED lines=8> */
.L_x_250:
[----:B------:R-:W-:Y:S05]  /*16b0*/  BSYNC.RECONVERGENT B0 ;  /* 0x0000000000007941 */ /* 0x000fea0003800200 */
.L_x_249:
[----:B------:R-:W-:-:S12]  /*16c0*/  UIADD3 UR6, UPT, UPT, UR6, 0x2, URZ ;  /* 0x0000000206067890 */ /* 0x000fd8000fffe0ff */
.L_x_246:
[----:B------:R-:W-:-:S04]  /*16d0*/  LOP3.LUT R10, R9, 0x1, RZ, 0xc0, !PT ;  /* 0x00000001090a7812 */ /* 0x000fc800078ec0ff */
[----:B------:R-:W-:-:S13]  /*16e0*/  ISETP.NE.U32.AND P0, PT, R10, 0x1, PT ;  /* 0x000000010a00780c */ /* 0x000fda0003f05070 */
[----:B------:R-:W-:Y:S05]  /*16f0*/  @P0 BRA `(.L_x_236) ;  /* 0x0000000000480947 */ /* 0x000fea0003800000 */
[----:B------:R-:W-:Y:S01]  /*1700*/  IADD3 R10, PT, PT, R2, UR6, RZ ;  /* 0x00000006020a7c10 */ /* 0x000fe2000fffe0ff */
[----:B------:R-:W-:Y:S03]  /*1710*/  BSSY.RECONVERGENT B0, `(.L_x_236) ;  /* 0x0000010000007945 */ /* 0x000fe60003800200 */
[----:B01----:R-:W-:Y:S02]  /*1720*/  LOP3.LUT R14, R10, R5, RZ, 0xfc, !PT ;  /* 0x000000050a0e7212 */ /* 0x003fe400078efcff */
[----:B------:R-:W-:Y:S02]  /*1730*/  VIMNMX.U32 R5, PT, PT, R5, R10, !PT ;  /* 0x0000000a05057248 */ /* 0x000fe40007fe0000 */
[----:B------:R-:W-:-:S04]  /*1740*/  ISETP.GE.AND P0, PT, R14, RZ, PT ;  /* 0x000000ff0e00720c */ /* 0x000fc80003f06270 */
[----:B------:R-:W-:-:S13]  /*1750*/  ISETP.GE.U32.OR P0, PT, R5, R8, !P0 ;  /* 0x000000080500720c */ /* 0x000fda0004706470 */
[----:B------:R-:W-:Y:S05]  /*1760*/  @P0 BRA `(.L_x_251) ;  /* 0x0000000000280947 */ /* 0x000fea0003800000 */
[----:B------:R-:W0:Y:S01]  /*1770*/  LDC.64 R14, c[0x0][0x388] ;  /* 0x0000e200ff0e7b82 */ /* 0x000e220000000a00 */
[----:B------:R-:W-:Y:S01]  /*1780*/  IMAD R9, R6, R9, UR6 ;  /* 0x0000000606097e24 */ /* 0x000fe2000f8e0209 */
[----:B------:R-:W2:Y:S06]  /*1790*/  LDG.E R5, desc[UR12][R12.64] ;  /* 0x0000000c0c057981 */ /* 0x000eac000c1e1900 */
[----:B----4-:R-:W1:Y:S01]  /*17a0*/  LDC.64 R16, c[0x0][0x390] ;  /* 0x0000e400ff107b82 */ /* 0x010e620000000a00 */
[----:B0-----:R-:W-:-:S06]  /*17b0*/  IMAD.WIDE.U32 R14, R9, 0x4, R14 ;  /* 0x00000004090e7825 */ /* 0x001fcc00078e000e */
[----:B------:R-:W2:Y:S01]  /*17c0*/  LDG.E R14, desc[UR12][R14.64] ;  /* 0x0000000c0e0e7981 */ /* 0x000ea2000c1e1900 */
[----:B------:R-:W-:-:S04]  /*17d0*/  IMAD R7, R7, R8, R10 ;  /* 0x0000000807077224 */ /* 0x000fc800078e020a */
[----:B-1----:R-:W-:-:S04]  /*17e0*/  IMAD.WIDE.U32 R6, R7, 0x4, R16 ;  /* 0x0000000407067825 */ /* 0x002fc800078e0010 */
[----:B--2---:R-:W-:-:S05]  /*17f0*/  FMUL R5, R5, R14 ;  /* 0x0000000e05057220 */ /* 0x004fca0000400000 */
[----:B------:R0:W-:Y:S02]  /*1800*/  REDG.E.ADD.F32.FTZ.RN.STRONG.GPU desc[UR12][R6.64], R5 ;  /* 0x00000005060079a6 */ /* 0x0001e4000c12f30c */
.L_x_251:
[----:B------:R-:W-:Y:S05]  /*1810*/  BSYNC.RECONVERGENT B0 ;  /* 0x0000000000007941 */ /* 0x000fea0003800200 */
.L_x_236:
[----:B------:R-:W-:Y:S05]  /*1820*/  @P5 BRA `(.L_x_252) ;  /* 0xffffffec00345947 */ /* 0x000fea000383ffff */
[----:B------:R-:W-:-:S13]  /*1830*/  ISETP.NE.AND P0, PT, R11, RZ, PT ;  /* 0x000000ff0b00720c */ /* 0x000fda0003f05270 */
[----:B------:R-:W-:Y:S05]  /*1840*/  @P0 BRA `(.L_x_253) ;  /* 0xffffffec00100947 */ /* 0x000fea000383ffff */
[----:B0-----:R-:W-:Y:S05]  /*1850*/  EXIT ;  /* 0x000000000000794d */ /* 0x001fea0003800000 */
.L_x_254:
        /* <DEDUP_REMOVED lines=10> */
.L_x_260:


//--------------------- .nv.shared._Z41deconv_kernel_group_by_ofmap_share_filterILi128ELi64ELi4EEvPfS0_S0_9FmapShape11FilterShapeS1_ --------------------------
	.section	.nv.shared._Z41deconv_kernel_group_by_ofmap_share_filterILi128ELi64ELi4EEvPfS0_S0_9FmapShape11FilterShapeS1_,"aw",@nobits
	.sectionflags	@""
	.align	4
.nv.shared._Z41deconv_kernel_group_by_ofmap_share_filterILi128ELi64ELi4EEvPfS0_S0_9FmapShape11FilterShapeS1_:
	.zero		33796


//--------------------- .nv.shared.reserved.0     --------------------------
	.section	.nv.shared.reserved.0,"aw",@nobits
	.weak		__nv_reservedSMEM_offset_0_alias
	.size		__nv_reservedSMEM_offset_0_alias, 0, 64
	.other		__nv_reservedSMEM_offset_0_alias,@"STO_CUDA_RESERVED_SHARED STV_DEFAULT"
__nv_reservedSMEM_offset_0_alias:
	.zero		0
	.zero		64


//--------------------- .nv.shared._Z40deconv_kernel_group_by_ofmap_share_ifmapILi16ELi128EEvPfS0_S0_9FmapShape11FilterShapeS1_ --------------------------
	.section	.nv.shared._Z40deconv_kernel_group_by_ofmap_share_ifmapILi16ELi128EEvPfS0_S0_9FmapShape11FilterShapeS1_,"aw",@nobits
	.sectionflags	@""
	.align	4
.nv.shared._Z40deconv_kernel_group_by_ofmap_share_ifmapILi16ELi128EEvPfS0_S0_9FmapShape11FilterShapeS1_:
	.zero		33792


//--------------------- .nv.shared._Z26deconv_kernel_share_filterILi64ELi4ELi16EEvPfS0_S0_9FmapShape11FilterShapeS1_ --------------------------
	.section	.nv.shared._Z26deconv_kernel_share_filterILi64ELi4ELi16EEvPfS0_S0_9FmapShape11FilterShapeS1_,"aw",@nobits
	.sectionflags	@""
	.align	4
.nv.shared._Z26deconv_kernel_share_filterILi64ELi4ELi16EEvPfS0_S0_9FmapShape11FilterShapeS1_:
	.zero		5120


//--------------------- .nv.shared._Z24deconv_kernel_tile_ifmapILi16EEvPfS0_S0_9FmapShape11FilterShapeS1_ --------------------------
	.section	.nv.shared._Z24deconv_kernel_tile_ifmapILi16EEvPfS0_S0_9FmapShape11FilterShapeS1_,"aw",@nobits
	.sectionflags	@""
	.align	4
.nv.shared._Z24deconv_kernel_tile_ifmapILi16EEvPfS0_S0_9FmapShape11FilterShapeS1_:
	.zero		2048


//--------------------- .nv.constant0._Z41deconv_kernel_group_by_ofmap_share_filterILi128ELi64ELi4EEvPfS0_S0_9FmapShape11FilterShapeS1_ --------------------------
	.section	.nv.constant0._Z41deconv_kernel_group_by_ofmap_share_filterILi128ELi64ELi4EEvPfS0_S0_9FmapShape11FilterShapeS1_,"a",@progbits
	.sectionflags	@""
	.align	4
.nv.constant0._Z41deconv_kernel_group_by_ofmap_share_filterILi128ELi64ELi4EEvPfS0_S0_9FmapShape11FilterShapeS1_:
	.zero		948


//--------------------- .nv.constant0._Z40deconv_kernel_group_by_ofmap_share_ifmapILi16ELi128EEvPfS0_S0_9FmapShape11FilterShapeS1_ --------------------------
	.section	.nv.constant0._Z40deconv_kernel_group_by_ofmap_share_ifmapILi16ELi128EEvPfS0_S0_9FmapShape11FilterShapeS1_,"a",@progbits
	.sectionflags	@""
	.align	4
.nv.constant0._Z40deconv_kernel_group_by_ofmap_share_ifmapILi16ELi128EEvPfS0_S0_9FmapShape11FilterShapeS1_:
	.zero		948


//--------------------- .nv.constant0._Z26deconv_kernel_share_filterILi64ELi4ELi16EEvPfS0_S0_9FmapShape11FilterShapeS1_ --------------------------
	.section	.nv.constant0._Z26deconv_kernel_share_filterILi64ELi4ELi16EEvPfS0_S0_9FmapShape11FilterShapeS1_,"a",@progbits
	.sectionflags	@""
	.align	4
.nv.constant0._Z26deconv_kernel_share_filterILi64ELi4ELi16EEvPfS0_S0_9FmapShape11FilterShapeS1_:
	.zero		948


//--------------------- .nv.constant0._Z24deconv_kernel_tile_ifmapILi16EEvPfS0_S0_9FmapShape11FilterShapeS1_ --------------------------
	.section	.nv.constant0._Z24deconv_kernel_tile_ifmapILi16EEvPfS0_S0_9FmapShape11FilterShapeS1_,"a",@progbits
	.sectionflags	@""
	.align	4
.nv.constant0._Z24deconv_kernel_tile_ifmapILi16EEvPfS0_S0_9FmapShape11FilterShapeS1_:
	.zero		948


//--------------------- .nv.constant0._Z28deconv_kernel_group_by_ofmapPfS_S_9FmapShape11FilterShapeS0_ --------------------------
	.section	.nv.constant0._Z28deconv_kernel_group_by_ofmapPfS_S_9FmapShape11FilterShapeS0_,"a",@progbits
	.sectionflags	@""
	.align	4
.nv.constant0._Z28deconv_kernel_group_by_ofmapPfS_S_9FmapShape11FilterShapeS0_:
	.zero		948


//--------------------- .nv.constant0._Z13deconv_kernelPfS_S_9FmapShape11FilterShapeS0_ --------------------------
	.section	.nv.constant0._Z13deconv_kernelPfS_S_9FmapShape11FilterShapeS0_,"a",@progbits
	.sectionflags	@""
	.align	4
.nv.constant0._Z13deconv_kernelPfS_S_9FmapShape11FilterShapeS0_:
	.zero		948


//--------------------- SYMBOLS --------------------------

	.type		.nv.reservedSmem.offset0,@object
	.size		.nv.reservedSmem.offset0,0x4
	.type		.nv.reservedSmem.cap,@object
	.size		.nv.reservedSmem.cap,0x4
